def attn_fwd(
    Q,
    K,
    V,
    Out,
    Lse,
    sm_scale,
    stride_qz,
    stride_qh,
    stride_qm,
    stride_qk,
    stride_kz,
    stride_kh,
    stride_kn,
    stride_kk,
    stride_vz,
    stride_vh,
    stride_vn,
    stride_vk,
    stride_oz,
    stride_oh,
    stride_om,
    stride_ok,
    seqlen_q,
    seqlen_k,
    BLOCK_M: tl.constexpr,
    BLOCK_N: tl.constexpr,
    HEAD_DIM: tl.constexpr,
    CAUSAL: tl.constexpr,
):
    start_m = tl.program_id(0)
    off_hz = tl.program_id(1)
    q_off = off_hz * stride_qh
    k_off = off_hz * stride_kh
    v_off = off_hz * stride_vh
    offs_m = start_m * BLOCK_M + tl.arange(0, BLOCK_M)
    offs_d = tl.arange(0, HEAD_DIM)
    offs_n = tl.arange(0, BLOCK_N)
    q_ptrs = Q + q_off + offs_m[:, None] * stride_qm + offs_d[None, :] * stride_qk
    k_ptrs = K + k_off + offs_d[:, None] * stride_kk + offs_n[None, :] * stride_kn
    v_ptrs = V + v_off + offs_n[:, None] * stride_vn + offs_d[None, :] * stride_vk
    m_i = tl.full([BLOCK_M], float("-inf"), dtype=tl.float32)
    l_i = tl.zeros([BLOCK_M], dtype=tl.float32) + 1.0
    acc = tl.zeros([BLOCK_M, HEAD_DIM], dtype=tl.float32)
    q = tl.load(q_ptrs)
    acc, l_i, m_i = _attn_fwd_inner(
        acc,
        l_i,
        m_i,
        q,
        k_ptrs,
        v_ptrs,
        sm_scale,
        stride_kn,
        stride_vn,
        start_m,
        seqlen_k,
        BLOCK_M,
        BLOCK_N,
        HEAD_DIM,
        CAUSAL,
    )
    acc = acc / l_i[:, None]
    lse = m_i + tl.math.log2(l_i) / 1.4426950408889634
    o_ptrs = (
        Out
        + off_hz * stride_oh
        + offs_m[:, None] * stride_om
        + offs_d[None, :] * stride_ok
    )
    tl.store(o_ptrs, acc.to(Out.dtype.element_ty))
    tl.store(Lse + off_hz * seqlen_q + offs_m, lse)

# config = {"BLOCK_M": 128, "BLOCK_N": 128, "HEAD_DIM": 128, "arch": "sm_80", "causal": true, "dtype": "fp16", "num_stages": 2, "num_warps": 4}
# arch = sm_80


// ===== COMPILED SASS (sm_80) =====

	.target	sm_80

	.elftype	@"ET_EXEC"


//--------------------- .note.nv.tkinfo           --------------------------
	.section	.note.nv.tkinfo,"",@"SHT_NOTE"
	.sectionflags	@"SHF_NOTE_NV_TKINFO"
	.tkinfo
        /*0018*/ 	.word	0x00000002
        /*0030*/ 	.string	""
        /*0030*/ 	.string	"ptxas"
        /*0030*/ 	.string	"Cuda compilation tools, release 13.0, V13.0.88"
        /*0030*/ 	.string	"Build cuda_13.0.r13.0/compiler.36424714_0"
        /*0030*/ 	.string	"-v  -suppress-debug-info  -lineinfo  -arch sm_80 "



//--------------------- .note.nv.cuinfo           --------------------------
	.section	.note.nv.cuinfo,"",@"SHT_NOTE"
	.sectionflags	@"SHF_NOTE_NV_CUINFO"
        /*0018*/ 	.short	0x0002
        /*001a*/ 	.short	0x0050
        /*001c*/ 	.short	0x0082
	.zero		2


//--------------------- .nv.info                  --------------------------
	.section	.nv.info,"",@"SHT_CUDA_INFO"
	.align	4


	//----- nvinfo : EIATTR_REGCOUNT
	.align		4
        /*0000*/ 	.byte	0x04, 0x2f
        /*0002*/ 	.short	(.L_2 - .L_1)
	.align		4
.L_1:
        /*0004*/ 	.word	index@(attn_fwd)
        /*0008*/ 	.word	0x00000020


	//----- nvinfo : EIATTR_FRAME_SIZE
	.align		4
.L_2:
        /*000c*/ 	.byte	0x04, 0x11
        /*000e*/ 	.short	(.L_4 - .L_3)
	.align		4
.L_3:
        /*0010*/ 	.word	index@(attn_fwd)
        /*0014*/ 	.word	0x00003a58


	//----- nvinfo : EIATTR_MIN_STACK_SIZE
	.align		4
.L_4:
        /*0018*/ 	.byte	0x04, 0x12
        /*001a*/ 	.short	(.L_6 - .L_5)
	.align		4
.L_5:
        /*001c*/ 	.word	index@(attn_fwd)
        /*0020*/ 	.word	0x00003a58
.L_6:


//--------------------- .nv.info.attn_fwd         --------------------------
	.section	.nv.info.attn_fwd,"",@"SHT_CUDA_INFO"
	.sectionflags	@""
	.align	4


	//----- nvinfo : EIATTR_CUDA_API_VERSION
	.align		4
        /*0000*/ 	.byte	0x04, 0x37
        /*0002*/ 	.short	(.L_8 - .L_7)
.L_7:
        /*0004*/ 	.word	0x00000082


	//----- nvinfo : EIATTR_SW2861232_WAR
	.align		4
.L_8:
        /*0008*/ 	.byte	0x01, 0x35
	.zero		2


	//----- nvinfo : EIATTR_PARAM_CBANK
	.align		4
        /*000c*/ 	.byte	0x04, 0x0a
        /*000e*/ 	.short	(.L_10 - .L_9)
	.align		4
.L_9:
        /*0010*/ 	.word	index@(.nv.constant0.attn_fwd)
        /*0014*/ 	.short	0x0160
        /*0016*/ 	.short	0x0088


	//----- nvinfo : EIATTR_CBANK_PARAM_SIZE
	.align		4
.L_10:
        /*0018*/ 	.byte	0x03, 0x19
        /*001a*/ 	.short	0x0088


	//----- nvinfo : EIATTR_KPARAM_INFO
	.align		4
        /*001c*/ 	.byte	0x04, 0x17
        /*001e*/ 	.short	(.L_12 - .L_11)
.L_11:
        /*0020*/ 	.word	0x00000000
        /*0024*/ 	.short	0x0019
        /*0026*/ 	.short	0x0080
        /*0028*/ 	.byte	0x00, 0xf4, 0x21, 0x00


	//----- nvinfo : EIATTR_KPARAM_INFO
	.align		4
.L_12:
        /*002c*/ 	.byte	0x04, 0x17
        /*002e*/ 	.short	(.L_14 - .L_13)
.L_13:
        /*0030*/ 	.word	0x00000000
        /*0034*/ 	.short	0x0018
        /*0036*/ 	.short	0x0078
        /*0038*/ 	.byte	0x00, 0xf4, 0x21, 0x00


	//----- nvinfo : EIATTR_KPARAM_INFO
	.align		4
.L_14:
        /*003c*/ 	.byte	0x04, 0x17
        /*003e*/ 	.short	(.L_16 - .L_15)
.L_15:
        /*0040*/ 	.word	0x00000000
        /*0044*/ 	.short	0x0017
        /*0046*/ 	.short	0x0070
        /*0048*/ 	.byte	0x00, 0xf0, 0x11, 0x00


	//----- nvinfo : EIATTR_KPARAM_INFO
	.align		4
.L_16:
        /*004c*/ 	.byte	0x04, 0x17
        /*004e*/ 	.short	(.L_18 - .L_17)
.L_17:
        /*0050*/ 	.word	0x00000000
        /*0054*/ 	.short	0x0016
        /*0056*/ 	.short	0x006c
        /*0058*/ 	.byte	0x00, 0xf0, 0x11, 0x00


	//----- nvinfo : EIATTR_KPARAM_INFO
	.align		4
.L_18:
        /*005c*/ 	.byte	0x04, 0x17
        /*005e*/ 	.short	(.L_20 - .L_19)
.L_19:
        /*0060*/ 	.word	0x00000000
        /*0064*/ 	.short	0x0015
        /*0066*/ 	.short	0x0068
        /*0068*/ 	.byte	0x00, 0xf0, 0x11, 0x00


	//----- nvinfo : EIATTR_KPARAM_INFO
	.align		4
.L_20:
        /*006c*/ 	.byte	0x04, 0x17
        /*006e*/ 	.short	(.L_22 - .L_21)
.L_21:
        /*0070*/ 	.word	0x00000000
        /*0074*/ 	.short	0x0014
        /*0076*/ 	.short	0x0064
        /*0078*/ 	.byte	0x00, 0xf0, 0x11, 0x00


	//----- nvinfo : EIATTR_KPARAM_INFO
	.align		4
.L_22:
        /*007c*/ 	.byte	0x04, 0x17
        /*007e*/ 	.short	(.L_24 - .L_23)
.L_23:
        /*0080*/ 	.word	0x00000000
        /*0084*/ 	.short	0x0013
        /*0086*/ 	.short	0x0060
        /*0088*/ 	.byte	0x00, 0xf0, 0x11, 0x00


	//----- nvinfo : EIATTR_KPARAM_INFO
	.align		4
.L_24:
        /*008c*/ 	.byte	0x04, 0x17
        /*008e*/ 	.short	(.L_26 - .L_25)
.L_25:
        /*0090*/ 	.word	0x00000000
        /*0094*/ 	.short	0x0012
        /*0096*/ 	.short	0x005c
        /*0098*/ 	.byte	0x00, 0xf0, 0x11, 0x00


	//----- nvinfo : EIATTR_KPARAM_INFO
	.align		4
.L_26:
        /*009c*/ 	.byte	0x04, 0x17
        /*009e*/ 	.short	(.L_28 - .L_27)
.L_27:
        /*00a0*/ 	.word	0x00000000
        /*00a4*/ 	.short	0x0011
        /*00a6*/ 	.short	0x0058
        /*00a8*/ 	.byte	0x00, 0xf0, 0x11, 0x00


	//----- nvinfo : EIATTR_KPARAM_INFO
	.align		4
.L_28:
        /*00ac*/ 	.byte	0x04, 0x17
        /*00ae*/ 	.short	(.L_30 - .L_29)
.L_29:
        /*00b0*/ 	.word	0x00000000
        /*00b4*/ 	.short	0x0010
        /*00b6*/ 	.short	0x0054
        /*00b8*/ 	.byte	0x00, 0xf0, 0x11, 0x00


	//----- nvinfo : EIATTR_KPARAM_INFO
	.align		4
.L_30:
        /*00bc*/ 	.byte	0x04, 0x17
        /*00be*/ 	.short	(.L_32 - .L_31)
.L_31:
        /*00c0*/ 	.word	0x00000000
        /*00c4*/ 	.short	0x000f
        /*00c6*/ 	.short	0x0050
        /*00c8*/ 	.byte	0x00, 0xf0, 0x11, 0x00


	//----- nvinfo : EIATTR_KPARAM_INFO
	.align		4
.L_32:
        /*00cc*/ 	.byte	0x04, 0x17
        /*00ce*/ 	.short	(.L_34 - .L_33)
.L_33:
        /*00d0*/ 	.word	0x00000000
        /*00d4*/ 	.short	0x000e
        /*00d6*/ 	.short	0x004c
        /*00d8*/ 	.byte	0x00, 0xf0, 0x11, 0x00


	//----- nvinfo : EIATTR_KPARAM_INFO
	.align		4
.L_34:
        /*00dc*/ 	.byte	0x04, 0x17
        /*00de*/ 	.short	(.L_36 - .L_35)
.L_35:
        /*00e0*/ 	.word	0x00000000
        /*00e4*/ 	.short	0x000d
        /*00e6*/ 	.short	0x0048
        /*00e8*/ 	.byte	0x00, 0xf0, 0x11, 0x00


	//----- nvinfo : EIATTR_KPARAM_INFO
	.align		4
.L_36:
        /*00ec*/ 	.byte	0x04, 0x17
        /*00ee*/ 	.short	(.L_38 - .L_37)
.L_37:
        /*00f0*/ 	.word	0x00000000
        /*00f4*/ 	.short	0x000c
        /*00f6*/ 	.short	0x0044
        /*00f8*/ 	.byte	0x00, 0xf0, 0x11, 0x00


	//----- nvinfo : EIATTR_KPARAM_INFO
	.align		4
.L_38:
        /*00fc*/ 	.byte	0x04, 0x17
        /*00fe*/ 	.short	(.L_40 - .L_39)
.L_39:
        /*0100*/ 	.word	0x00000000
        /*0104*/ 	.short	0x000b
        /*0106*/ 	.short	0x0040
        /*0108*/ 	.byte	0x00, 0xf0, 0x11, 0x00


	//----- nvinfo : EIATTR_KPARAM_INFO
	.align		4
.L_40:
        /*010c*/ 	.byte	0x04, 0x17
        /*010e*/ 	.short	(.L_42 - .L_41)
.L_41:
        /*0110*/ 	.word	0x00000000
        /*0114*/ 	.short	0x000a
        /*0116*/ 	.short	0x003c
        /*0118*/ 	.byte	0x00, 0xf0, 0x11, 0x00


	//----- nvinfo : EIATTR_KPARAM_INFO
	.align		4
.L_42:
        /*011c*/ 	.byte	0x04, 0x17
        /*011e*/ 	.short	(.L_44 - .L_43)
.L_43:
        /*0120*/ 	.word	0x00000000
        /*0124*/ 	.short	0x0009
        /*0126*/ 	.short	0x0038
        /*0128*/ 	.byte	0x00, 0xf0, 0x11, 0x00


	//----- nvinfo : EIATTR_KPARAM_INFO
	.align		4
.L_44:
        /*012c*/ 	.byte	0x04, 0x17
        /*012e*/ 	.short	(.L_46 - .L_45)
.L_45:
        /*0130*/ 	.word	0x00000000
        /*0134*/ 	.short	0x0008
        /*0136*/ 	.short	0x0034
        /*0138*/ 	.byte	0x00, 0xf0, 0x11, 0x00


	//----- nvinfo : EIATTR_KPARAM_INFO
	.align		4
.L_46:
        /*013c*/ 	.byte	0x04, 0x17
        /*013e*/ 	.short	(.L_48 - .L_47)
.L_47:
        /*0140*/ 	.word	0x00000000
        /*0144*/ 	.short	0x0007
        /*0146*/ 	.short	0x0030
        /*0148*/ 	.byte	0x00, 0xf0, 0x11, 0x00


	//----- nvinfo : EIATTR_KPARAM_INFO
	.align		4
.L_48:
        /*014c*/ 	.byte	0x04, 0x17
        /*014e*/ 	.short	(.L_50 - .L_49)
.L_49:
        /*0150*/ 	.word	0x00000000
        /*0154*/ 	.short	0x0006
        /*0156*/ 	.short	0x002c
        /*0158*/ 	.byte	0x00, 0xf0, 0x11, 0x00


	//----- nvinfo : EIATTR_KPARAM_INFO
	.align		4
.L_50:
        /*015c*/ 	.byte	0x04, 0x17
        /*015e*/ 	.short	(.L_52 - .L_51)
.L_51:
        /*0160*/ 	.word	0x00000000
        /*0164*/ 	.short	0x0005
        /*0166*/ 	.short	0x0028
        /*0168*/ 	.byte	0x00, 0xf0, 0x11, 0x00


	//----- nvinfo : EIATTR_KPARAM_INFO
	.align		4
.L_52:
        /*016c*/ 	.byte	0x04, 0x17
        /*016e*/ 	.short	(.L_54 - .L_53)
.L_53:
        /*0170*/ 	.word	0x00000000
        /*0174*/ 	.short	0x0004
        /*0176*/ 	.short	0x0020
        /*0178*/ 	.byte	0x00, 0xf4, 0x21, 0x00


	//----- nvinfo : EIATTR_KPARAM_INFO
	.align		4
.L_54:
        /*017c*/ 	.byte	0x04, 0x17
        /*017e*/ 	.short	(.L_56 - .L_55)
.L_55:
        /*0180*/ 	.word	0x00000000
        /*0184*/ 	.short	0x0003
        /*0186*/ 	.short	0x0018
        /*0188*/ 	.byte	0x00, 0xf4, 0x21, 0x00


	//----- nvinfo : EIATTR_KPARAM_INFO
	.align		4
.L_56:
        /*018c*/ 	.byte	0x04, 0x17
        /*018e*/ 	.short	(.L_58 - .L_57)
.L_57:
        /*0190*/ 	.word	0x00000000
        /*0194*/ 	.short	0x0002
        /*0196*/ 	.short	0x0010
        /*0198*/ 	.byte	0x00, 0xf4, 0x21, 0x00


	//----- nvinfo : EIATTR_KPARAM_INFO
	.align		4
.L_58:
        /*019c*/ 	.byte	0x04, 0x17
        /*019e*/ 	.short	(.L_60 - .L_59)
.L_59:
        /*01a0*/ 	.word	0x00000000
        /*01a4*/ 	.short	0x0001
        /*01a6*/ 	.short	0x0008
        /*01a8*/ 	.byte	0x00, 0xf4, 0x21, 0x00


	//----- nvinfo : EIATTR_KPARAM_INFO
	.align		4
.L_60:
        /*01ac*/ 	.byte	0x04, 0x17
        /*01ae*/ 	.short	(.L_62 - .L_61)
.L_61:
        /*01b0*/ 	.word	0x00000000
        /*01b4*/ 	.short	0x0000
        /*01b6*/ 	.short	0x0000
        /*01b8*/ 	.byte	0x00, 0xf4, 0x21, 0x00


	//----- nvinfo : EIATTR_MAXREG_COUNT
	.align		4
.L_62:
        /*01bc*/ 	.byte	0x03, 0x1b
        /*01be*/ 	.short	0x00ff


	//----- nvinfo : EIATTR_NUM_BARRIERS
	.align		4
        /*01c0*/ 	.byte	0x02, 0x4c
        /*01c2*/ 	.byte	0x01
	.zero		1


	//----- nvinfo : EIATTR_ANNOTATIONS
	.align		4
        /*01c4*/ 	.byte	0x04, 0x55
        /*01c6*/ 	.short	(.L_64 - .L_63)


	//   ....[0]....
.L_63:
        /*01c8*/ 	.word	0x00000001
        /*01cc*/ 	.byte	0xf0, 0x03, 0x00, 0x00, 0x01, 0x00, 0x00, 0x00, 0x00, 0x04, 0x00, 0x00, 0x01, 0x00, 0x00, 0x00
        /* <DEDUP_REMOVED lines=917> */
        /*3b2c*/ 	.byte	0x40, 0x06, 0x01, 0x00


	//----- nvinfo : EIATTR_MERCURY_ISA_VERSION
	.align		4
.L_64:
        /*3b30*/ 	.byte	0x03, 0x5f
        /*3b32*/ 	.short	0x0000


	//----- nvinfo : EIATTR_COOP_GROUP_MASK_REGIDS
	.align		4
        /*3b34*/ 	.byte	0x04, 0x29
        /*3b36*/ 	.short	(.L_66 - .L_65)


	//   ....[0]....
.L_65:
        /*3b38*/ 	.word	0xffffffff


	//   ....[1]....
        /*3b3c*/ 	.word	0xffffffff


	//   ....[2]....
        /*3b40*/ 	.word	0xffffffff


	//   ....[3]....
        /*3b44*/ 	.word	0xffffffff


	//   ....[4]....
        /*3b48*/ 	.word	0xffffffff


	//   ....[5]....
        /*3b4c*/ 	.word	0xffffffff


	//   ....[6]....
        /*3b50*/ 	.word	0xffffffff


	//   ....[7]....
        /*3b54*/ 	.word	0xffffffff


	//   ....[8]....
        /*3b58*/ 	.word	0xffffffff


	//   ....[9]....
        /*3b5c*/ 	.word	0xffffffff


	//   ....[10]....
        /*3b60*/ 	.word	0xffffffff


	//   ....[11]....
        /*3b64*/ 	.word	0xffffffff


	//   ....[12]....
        /*3b68*/ 	.word	0xffffffff


	//   ....[13]....
        /*3b6c*/ 	.word	0xffffffff


	//   ....[14]....
        /*3b70*/ 	.word	0xffffffff


	//   ....[15]....
        /*3b74*/ 	.word	0xffffffff


	//----- nvinfo : EIATTR_COOP_GROUP_INSTR_OFFSETS
	.align		4
.L_66:
        /*3b78*/ 	.byte	0x04, 0x28
        /*3b7a*/ 	.short	(.L_68 - .L_67)


	//   ....[0]....
.L_67:
        /*3b7c*/ 	.word	0x00025e60


	//   ....[1]....
        /*3b80*/ 	.word	0x00026080


	//   ....[2]....
        /*3b84*/ 	.word	0x00026090


	//   ....[3]....
        /*3b88*/ 	.word	0x000260d0


	//   ....[4]....
        /*3b8c*/ 	.word	0x000260e0


	//   ....[5]....
        /*3b90*/ 	.word	0x000260f0


	//   ....[6]....
        /*3b94*/ 	.word	0x00026d00


	//   ....[7]....
        /*3b98*/ 	.word	0x00026f90


	//   ....[8]....
        /*3b9c*/ 	.word	0x0003a950


	//   ....[9]....
        /*3ba0*/ 	.word	0x0003a960


	//   ....[10]....
        /*3ba4*/ 	.word	0x0003a970


	//   ....[11]....
        /*3ba8*/ 	.word	0x0003a980


	//   ....[12]....
        /*3bac*/ 	.word	0x0003b260


	//   ....[13]....
        /*3bb0*/ 	.word	0x0003b270


	//   ....[14]....
        /*3bb4*/ 	.word	0x0003b280


	//   ....[15]....
        /*3bb8*/ 	.word	0x0003b300


	//----- nvinfo : EIATTR_EXIT_INSTR_OFFSETS
	.align		4
.L_68:
        /*3bbc*/ 	.byte	0x04, 0x1c
        /*3bbe*/ 	.short	(.L_70 - .L_69)


	//   ....[0]....
.L_69:
        /*3bc0*/ 	.word	0x00045c80


	//----- nvinfo : EIATTR_REQNTID
	.align		4
.L_70:
        /*3bc4*/ 	.byte	0x04, 0x10
        /*3bc6*/ 	.short	(.L_72 - .L_71)
.L_71:
        /*3bc8*/ 	.word	0x00000080
        /*3bcc*/ 	.word	0x00000001
        /*3bd0*/ 	.word	0x00000001
.L_72:


//--------------------- .nv.callgraph             --------------------------
	.section	.nv.callgraph,"",@"SHT_CUDA_CALLGRAPH"
	.align	4
	.sectionentsize	8
	.align		4
        /*0000*/ 	.word	0x00000000
	.align		4
        /*0004*/ 	.word	0xffffffff
	.align		4
        /*0008*/ 	.word	0x00000000
	.align		4
        /*000c*/ 	.word	0xfffffffe
	.align		4
        /*0010*/ 	.word	0x00000000
	.align		4
        /*0014*/ 	.word	0xfffffffd
	.align		4
        /*0018*/ 	.word	0x00000000
	.align		4
        /*001c*/ 	.word	0xfffffffc


//--------------------- .nv.rel.action            --------------------------
	.section	.nv.rel.action,"",@"SHT_CUDA_RELOCINFO"
	.align	8
	.sectionentsize	8
        /*0000*/ 	.byte	0x73, 0x00, 0x00, 0x00, 0x00, 0x00, 0x00, 0x00, 0x00, 0x00, 0x00, 0x11, 0x25, 0x00, 0x05, 0x36


//--------------------- .nv.constant4             --------------------------
	.section	.nv.constant4,"a",@progbits
	.align	8
	.align		8
.nv.constant4:
        /*0000*/ 	.dword	_$_str


//--------------------- .nv.constant0.attn_fwd    --------------------------
	.section	.nv.constant0.attn_fwd,"a",@progbits
	.sectionflags	@""
	.align	4
.nv.constant0.attn_fwd:
	.zero		488


//--------------------- .text.attn_fwd            --------------------------
	.section	.text.attn_fwd,"ax",@progbits
	.sectioninfo	@"SHI_REGISTERS=32"
	.align	128
        .global         attn_fwd
        .type           attn_fwd,@function
        .size           attn_fwd,(.L_x_4 - attn_fwd)
        .other          attn_fwd,@"STO_CUDA_ENTRY STV_DEFAULT"
attn_fwd:
.text.attn_fwd:
[----:B------:R-:W-:Y:S02]  /*0000*/  MOV R1, c[0x0][0x28] ;  /* 0x00000a0000017a02 */ /* 0x000fe40000000f00 */
[----:B------:R-:W0:Y:S01]  /*0010*/  S2R R0, SR_CTAID.X ;  /* 0x0000000000007919 */ /* 0x000e220000002500 */
[----:B------:R-:W-:Y:S01]  /*0020*/  ULDC.64 UR6, c[0x0][0x118] ;  /* 0x0000460000067ab9 */ /* 0x000fe20000000a00 */
[----:B------:R-:W-:Y:S02]  /*0030*/  IADD3 R1, R1, -0x3a58, RZ ;  /* 0xffffc5a801017810 */ /* 0x000fe40007ffe0ff */
[----:B------:R-:W1:Y:S04]  /*0040*/  S2R R3, SR_TID.X ;  /* 0x0000000000037919 */ /* 0x000e680000002100 */
[----:B------:R-:W2:Y:S01]  /*0050*/  S2R R2, SR_CTAID.Y ;  /* 0x0000000000027919 */ /* 0x000ea20000002600 */
[----:B0-----:R-:W-:-:S05]  /*0060*/  IMAD.SHL.U32 R0, R0, 0x80, RZ ;  /* 0x0000008000007824 */ /* 0x001fca00078e00ff */
[----:B-1----:R-:W-:Y:S02]  /*0070*/  LOP3.LUT R3, R0, 0x7f, R3, 0xf8, !PT ;  /* 0x0000007f00037812 */ /* 0x002fe400078ef803 */
[----:B------:R-:W-:Y:S01]  /*0080*/  MOV R0, c[0x0][0x198] ;  /* 0x0000660000007a02 */ /* 0x000fe20000000f00 */
[----:B--2---:R-:W-:Y:S02]  /*0090*/  IMAD R2, R2, c[0x0][0x190], RZ ;  /* 0x0000640002027a24 */ /* 0x004fe400078e02ff */
[----:B------:R-:W-:Y:S01]  /*00a0*/  IMAD R5, R3, c[0x0][0x194], RZ ;  /* 0x0000650003057a24 */ /* 0x000fe200078e02ff */
[----:B------:R-:W-:Y:S01]  /*00b0*/  SHF.L.U32 R9, R0, 0x4, RZ ;  /* 0x0000000400097819 */ /* 0x000fe200000006ff */
[C---:B------:R-:W-:Y:S01]  /*00c0*/  IMAD.HI R4, R2.reuse, 0x2, RZ ;  /* 0x0000000202047827 */ /* 0x040fe200078e02ff */
[----:B------:R-:W-:-:S03]  /*00d0*/  SHF.L.U32 R3, R2, 0x1, RZ ;  /* 0x0000000102037819 */ /* 0x000fc600000006ff */
[C---:B------:R-:W-:Y:S02]  /*00e0*/  IMAD.SHL.U32 R6, R5.reuse, 0x2, RZ ;  /* 0x0000000205067824 */ /* 0x040fe400078e00ff */
[----:B------:R-:W-:-:S03]  /*00f0*/  IMAD.HI R5, R5, 0x2, RZ ;  /* 0x0000000205057827 */ /* 0x000fc600078e02ff */
[----:B------:R-:W-:Y:S01]  /*0100*/  IADD3 R2, P0, P1, R6, c[0x0][0x160], R3 ;  /* 0x0000580006027a10 */ /* 0x000fe2000791e003 */
[----:B------:R-:W-:-:S03]  /*0110*/  IMAD.SHL.U32 R7, R0, 0x8, RZ ;  /* 0x0000000800077824 */ /* 0x000fc600078e00ff */
[----:B------:R-:W-:Y:S01]  /*0120*/  IADD3.X R3, R5, c[0x0][0x164], R4, P0, P1 ;  /* 0x0000590005037a10 */ /* 0x000fe200007e2404 */
[C---:B------:R-:W-:Y:S01]  /*0130*/  IMAD.SHL.U32 R5, R0.reuse, 0x20, RZ ;  /* 0x0000002000057824 */ /* 0x040fe200078e00ff */
[CC--:B------:R-:W-:Y:S02]  /*0140*/  LEA R6, P0, R0.reuse, R2.reuse, 0x4 ;  /* 0x0000000200067211 */ /* 0x0c0fe400078020ff */
[----:B------:R-:W-:Y:S02]  /*0150*/  LEA R14, P1, R0, R2, 0x5 ;  /* 0x00000002000e7211 */ /* 0x000fe400078228ff */
[-C--:B------:R-:W-:Y:S02]  /*0160*/  LEA.HI.X.SX32 R7, R7, R3.reuse, 0x1, P0 ;  /* 0x0000000307077211 */ /* 0x080fe400000f0eff */
[----:B------:R-:W-:-:S03]  /*0170*/  LEA.HI.X.SX32 R15, R9, R3, 0x1, P1 ;  /* 0x00000003090f7211 */ /* 0x000fc600008f0eff */
[----:B------:R0:W2:Y:S04]  /*0180*/  LDG.E.U16 R20, [R6.64] ;  /* 0x0000000606147981 */ /* 0x0000a8000c1e1500 */
[----:B0-----:R0:W3:Y:S01]  /*0190*/  LDG.E.U16 R6, [R14.64] ;  /* 0x000000060e067981 */ /* 0x0010e2000c1e1500 */
[CC--:B------:R-:W-:Y:S01]  /*01a0*/  LEA R12, P0, R0.reuse, R2.reuse, 0x6 ;  /* 0x00000002000c7211 */ /* 0x0c0fe200078030ff */
[C---:B------:R-:W-:Y:S01]  /*01b0*/  IMAD R17, R0.reuse, 0x12, RZ ;  /* 0x0000001200117824 */ /* 0x040fe200078e02ff */
[C---:B------:R-:W-:Y:S01]  /*01c0*/  SHF.L.U32 R11, R0.reuse, 0x6, RZ ;  /* 0x00000006000b7819 */ /* 0x040fe200000006ff */
[C---:B------:R-:W-:Y:S01]  /*01d0*/  IMAD R21, R0.reuse, 0x24, RZ ;  /* 0x0000002400157824 */ /* 0x040fe200078e02ff */
[----:B------:R-:W-:Y:S01]  /*01e0*/  LEA.HI.X.SX32 R13, R5, R3, 0x1, P0 ;  /* 0x00000003050d7211 */ /* 0x000fe200000f0eff */
[C---:B------:R-:W-:Y:S01]  /*01f0*/  IMAD R9, R0.reuse, 0x9, RZ ;  /* 0x0000000900097824 */ /* 0x040fe200078e02ff */
[-C--:B------:R-:W-:Y:S01]  /*0200*/  IADD3 R18, P0, R17, R2.reuse, RZ ;  /* 0x0000000211127210 */ /* 0x080fe20007f1e0ff */
[----:B------:R-:W-:Y:S01]  /*0210*/  IMAD R5, R0, 0x48, RZ ;  /* 0x0000004800057824 */ /* 0x000fe200078e02ff */
[----:B------:R-:W-:-:S02]  /*0220*/  IADD3 R8, P1, R21, R2, RZ ;  /* 0x0000000215087210 */ /* 0x000fc40007f3e0ff */
[CC--:B------:R-:W-:Y:S01]  /*0230*/  LEA R10, P2, R0.reuse, R2.reuse, 0x7 ;  /* 0x00000002000a7211 */ /* 0x0c0fe200078438ff */
[C---:B------:R-:W-:Y:S01]  /*0240*/  IMAD R7, R0.reuse, 0xa, RZ ;  /* 0x0000000a00077824 */ /* 0x040fe200078e02ff */
[-C--:B------:R-:W-:Y:S01]  /*0250*/  LEA.HI.X.SX32 R19, R9, R3.reuse, 0x1, P0 ;  /* 0x0000000309137211 */ /* 0x080fe200000f0eff */
[----:B------:R1:W4:Y:S01]  /*0260*/  LDG.E.U16 R25, [R12.64] ;  /* 0x000000060c197981 */ /* 0x000322000c1e1500 */
[-C--:B------:R-:W-:Y:S01]  /*0270*/  LEA.HI.X.SX32 R9, R17, R3.reuse, 0x1, P1 ;  /* 0x0000000311097211 */ /* 0x080fe200008f0eff */
[----:B------:R-:W-:Y:S01]  /*0280*/  IMAD R17, R0, 0x90, RZ ;  /* 0x0000009000117824 */ /* 0x000fe200078e02ff */
[-C--:B------:R-:W-:Y:S01]  /*0290*/  LEA.HI.X.SX32 R11, R11, R3.reuse, 0x1, P2 ;  /* 0x000000030b0b7211 */ /* 0x080fe200010f0eff */
[----:B------:R5:W4:Y:S01]  /*02a0*/  LDG.E.U16 R23, [R18.64] ;  /* 0x0000000612177981 */ /* 0x000b22000c1e1500 */
[-C--:B0-----:R-:W-:Y:S02]  /*02b0*/  IADD3 R14, P2, R5, R2.reuse, RZ ;  /* 0x00000002050e7210 */ /* 0x081fe40007f5e0ff */
[----:B------:R-:W-:Y:S01]  /*02c0*/  IADD3 R4, P1, R17, R2, RZ ;  /* 0x0000000211047210 */ /* 0x000fe20007f3e0ff */
[----:B------:R0:W4:Y:S01]  /*02d0*/  LDG.E.U16 R24, [R10.64] ;  /* 0x000000060a187981 */ /* 0x000122000c1e1500 */
[----:B------:R-:W-:-:S02]  /*02e0*/  LEA.HI.X.SX32 R15, R21, R3, 0x1, P2 ;  /* 0x00000003150f7211 */ /* 0x000fc400010f0eff */
[-C--:B------:R-:W-:Y:S01]  /*02f0*/  LEA.HI.X.SX32 R5, R5, R3.reuse, 0x1, P1 ;  /* 0x0000000305057211 */ /* 0x080fe200008f0eff */
[C---:B------:R-:W-:Y:S01]  /*0300*/  IMAD R21, R0.reuse, 0x5, RZ ;  /* 0x0000000500157824 */ /* 0x040fe200078e02ff */
[----:B------:R5:W4:Y:S04]  /*0310*/  LDG.E.U16 R22, [R8.64] ;  /* 0x0000000608167981 */ /* 0x000b28000c1e1500 */
[----:B------:R5:W4:Y:S01]  /*0320*/  LDG.E.U16 R16, [R14.64] ;  /* 0x000000060e107981 */ /* 0x000b22000c1e1500 */
[----:B0-----:R-:W-:Y:S01]  /*0330*/  IADD3 R10, P0, R7, R2, RZ ;  /* 0x00000002070a7210 */ /* 0x001fe20007f1e0ff */
[C---:B------:R-:W-:Y:S02]  /*0340*/  IMAD R17, R0.reuse, 0x14, RZ ;  /* 0x0000001400117824 */ /* 0x040fe400078e02ff */
[----:B-1----:R-:W-:Y:S01]  /*0350*/  IMAD R13, R0, 0x28, RZ ;  /* 0x00000028000d7824 */ /* 0x002fe200078e02ff */
[----:B-----5:R0:W5:Y:S01]  /*0360*/  LDG.E.U16 R14, [R4.64] ;  /* 0x00000006040e7981 */ /* 0x020162000c1e1500 */
[----:B------:R-:W-:-:S02]  /*0370*/  LEA.HI.X.SX32 R11, R21, R3, 0x1, P0 ;  /* 0x00000003150b7211 */ /* 0x000fc400000f0eff */
[----:B------:R-:W-:-:S04]  /*0380*/  IADD3 R8, P1, R17, R2, RZ ;  /* 0x0000000211087210 */ /* 0x000fc80007f3e0ff */
[----:B------:R-:W-:Y:S01]  /*0390*/  LEA.HI.X.SX32 R9, R7, R3, 0x1, P1 ;  /* 0x0000000307097211 */ /* 0x000fe200008f0eff */
[----:B------:R-:W-:-:S04]  /*03a0*/  IMAD R12, R0, 0x50, RZ ;  /* 0x00000050000c7824 */ /* 0x000fc800078e02ff */
[----:B------:R1:W4:Y:S01]  /*03b0*/  LDG.E.U16 R18, [R8.64] ;  /* 0x0000000608127981 */ /* 0x000322000c1e1500 */
[----:B0-----:R-:W-:-:S04]  /*03c0*/  IADD3 R4, P0, R12, R2, RZ ;  /* 0x000000020c047210 */ /* 0x001fc80007f1e0ff */
[----:B------:R-:W-:-:S05]  /*03d0*/  LEA.HI.X.SX32 R5, R13, R3, 0x1, P0 ;  /* 0x000000030d057211 */ /* 0x000fca00000f0eff */
[----:B------:R-:W4:Y:S04]  /*03e0*/  LDG.E.U16 R28, [R4.64] ;  /* 0x00000006041c7981 */ /* 0x000f28000c1e1500 */
[----:B--2---:R0:W-:Y:S04]  /*03f0*/  STL [R1+0x3a4], R20 ;  /* 0x0003a41401007387 */ /* 0x0041e80000100800 */
[----:B---3--:R2:W-:Y:S04]  /*0400*/  STL [R1+0x398], R6 ;  /* 0x0003980601007387 */ /* 0x0085e80000100800 */
[----:B0-----:R-:W3:Y:S01]  /*0410*/  LDG.E.U16 R20, [R10.64] ;  /* 0x000000060a147981 */ /* 0x001ee2000c1e1500 */
[----:B--2---:R-:W-:-:S04]  /*0420*/  IADD3 R6, P2, R13, R2, RZ ;  /* 0x000000020d067210 */ /* 0x004fc80007f5e0ff */
[----:B------:R-:W-:-:S05]  /*0430*/  LEA.HI.X.SX32 R7, R17, R3, 0x1, P2 ;  /* 0x0000000311077211 */ /* 0x000fca00010f0eff */
[----:B------:R-:W2:Y:S01]  /*0440*/  LDG.E.U16 R19, [R6.64] ;  /* 0x0000000606137981 */ /* 0x000ea2000c1e1500 */
[C---:B-1----:R-:W-:Y:S02]  /*0450*/  IMAD R8, R0.reuse, 0x38, RZ ;  /* 0x0000003800087824 */ /* 0x042fe400078e02ff */
[C---:B------:R-:W-:Y:S02]  /*0460*/  IMAD R9, R0.reuse, 0x70, RZ ;  /* 0x0000007000097824 */ /* 0x040fe400078e02ff */
[C---:B------:R-:W-:Y:S01]  /*0470*/  IMAD R21, R0.reuse, 0x42, RZ ;  /* 0x0000004200157824 */ /* 0x040fe200078e02ff */
[----:B-----5:R-:W-:Y:S04]  /*0480*/  STL [R1+0x37c], R14 ;  /* 0x00037c0e01007387 */ /* 0x020fe80000100800 */
[----:B----4-:R-:W-:Y:S04]  /*0490*/  STL [R1+0x38c], R25 ;  /* 0x00038c1901007387 */ /* 0x010fe80000100800 */
[----:B------:R-:W-:Y:S04]  /*04a0*/  STL [R1+0x380], R24 ;  /* 0x0003801801007387 */ /* 0x000fe80000100800 */
[----:B------:R0:W-:Y:S04]  /*04b0*/  STL [R1+0x3a0], R23 ;  /* 0x0003a01701007387 */ /* 0x0001e80000100800 */
[----:B------:R1:W-:Y:S01]  /*04c0*/  STL [R1+0x394], R22 ;  /* 0x0003941601007387 */ /* 0x0003e20000100800 */
[----:B0-----:R-:W-:-:S03]  /*04d0*/  IMAD R23, R0, 0x62, RZ ;  /* 0x0000006200177824 */ /* 0x001fc600078e02ff */
[----:B------:R-:W-:Y:S01]  /*04e0*/  STL [R1+0x388], R16 ;  /* 0x0003881001007387 */ /* 0x000fe20000100800 */
[----:B-1----:R-:W-:-:S03]  /*04f0*/  IMAD R22, R0, 0x52, RZ ;  /* 0x0000005200167824 */ /* 0x002fc600078e02ff */
[----:B------:R0:W-:Y:S04]  /*0500*/  STL.64 [R1+0x1218], R8 ;  /* 0x0012180801007387 */ /* 0x0001e80000100a00 */
[----:B------:R-:W-:Y:S01]  /*0510*/  STL.64 [R1+0x11f0], R22 ;  /* 0x0011f01601007387 */ /* 0x000fe20000100a00 */
[C---:B------:R-:W-:Y:S02]  /*0520*/  IMAD R17, R0.reuse, 0xa0, RZ ;  /* 0x000000a000117824 */ /* 0x040fe400078e02ff */
[----:B------:R-:W-:-:S03]  /*0530*/  IMAD R29, R0, 0x32, RZ ;  /* 0x00000032001d7824 */ /* 0x000fc600078e02ff */
[----:B0-----:R-:W-:-:S04]  /*0540*/  IADD3 R8, P6, R17, R2, RZ ;  /* 0x0000000211087210 */ /* 0x001fc80007fde0ff */
[----:B------:R-:W-:Y:S01]  /*0550*/  LEA.HI.X.SX32 R9, R12, R3, 0x1, P6 ;  /* 0x000000030c097211 */ /* 0x000fe200030f0eff */
[----:B---3--:R0:W-:Y:S02]  /*0560*/  STL [R1+0x3a8], R20 ;  /* 0x0003a81401007387 */ /* 0x0081e40000100800 */
[----:B0-----:R-:W-:-:S05]  /*0570*/  IMAD.SHL.U32 R20, R0, 0x2, RZ ;  /* 0x0000000200147824 */ /* 0x001fca00078e00ff */
[----:B------:R-:W-:Y:S04]  /*0580*/  STL.64 [R1+0x11f8], R20 ;  /* 0x0011f81401007387 */ /* 0x000fe80000100a00 */
[----:B------:R0:W-:Y:S04]  /*0590*/  STL [R1+0x39c], R18 ;  /* 0x00039c1201007387 */ /* 0x0001e80000100800 */
[----:B--2---:R1:W-:Y:S01]  /*05a0*/  STL [R1+0x390], R19 ;  /* 0x0003901301007387 */ /* 0x0043e20000100800 */
[C---:B0-----:R-:W-:Y:S02]  /*05b0*/  IMAD R18, R0.reuse, 0x1a, RZ ;  /* 0x0000001a00127824 */ /* 0x041fe400078e02ff */
[----:B-1----:R-:W-:-:S05]  /*05c0*/  IMAD R19, R0, 0x34, RZ ;  /* 0x0000003400137824 */ /* 0x002fca00078e02ff */
[----:B------:R0:W-:Y:S02]  /*05d0*/  STL.64 [R1+0x1200], R18 ;  /* 0x0012001201007387 */ /* 0x0001e40000100a00 */
[----:B0-----:R-:W-:-:S05]  /*05e0*/  IMAD R18, R0, 0x84, RZ ;  /* 0x0000008400127824 */ /* 0x001fca00078e02ff */
[----:B------:R-:W-:Y:S04]  /*05f0*/  STL.64 [R1+0x1208], R18 ;  /* 0x0012081201007387 */ /* 0x000fe80000100a00 */
[----:B------:R0:W-:Y:S02]  /*0600*/  STL [R1+0x384], R28 ;  /* 0x0003841c01007387 */ /* 0x0001e40000100800 */
[----:B0-----:R-:W-:-:S05]  /*0610*/  IMAD R28, R0, 0x2a, RZ ;  /* 0x0000002a001c7824 */ /* 0x001fca00078e02ff */
[----:B------:R-:W-:Y:S04]  /*0620*/  STL.64 [R1+0x1210], R28 ;  /* 0x0012101c01007387 */ /* 0x000fe80000100a00 */
[----:B------:R0:W-:Y:S04]  /*0630*/  STL.64 [R1+0x80], R8 ;  /* 0x0000800801007387 */ /* 0x0001e80000100a00 */
[----:B0-----:R-:W2:Y:S01]  /*0640*/  LDL.LU.64 R8, [R1+0x1218] ;  /* 0x0012180001087983 */ /* 0x001ea20000300a00 */
[C---:B------:R-:W-:Y:S02]  /*0650*/  IMAD R5, R0.reuse, 0x30, RZ ;  /* 0x0000003000057824 */ /* 0x040fe400078e02ff */
[----:B------:R-:W-:-:S02]  /*0660*/  IMAD R15, R0, 0xb0, RZ ;  /* 0x000000b0000f7824 */ /* 0x000fc400078e02ff */
[C---:B------:R-:W-:Y:S01]  /*0670*/  IMAD R7, R0.reuse, 0x60, RZ ;  /* 0x0000006000077824 */ /* 0x040fe200078e02ff */
[-C--:B------:R-:W-:Y:S01]  /*0680*/  IADD3 R22, P4, R5, R2.reuse, RZ ;  /* 0x0000000205167210 */ /* 0x080fe20007f9e0ff */
[C---:B------:R-:W-:Y:S01]  /*0690*/  IMAD R13, R0.reuse, 0xc0, RZ ;  /* 0x000000c0000d7824 */ /* 0x040fe200078e02ff */
[----:B------:R-:W-:Y:S01]  /*06a0*/  IADD3 R28, P0, R15, R2, RZ ;  /* 0x000000020f1c7210 */ /* 0x000fe20007f1e0ff */
[C---:B------:R-:W-:Y:S01]  /*06b0*/  IMAD R15, R0.reuse, 0x58, RZ ;  /* 0x00000058000f7824 */ /* 0x040fe200078e02ff */
[----:B------:R-:W-:Y:S01]  /*06c0*/  MOV R12, R22 ;  /* 0x00000016000c7202 */ /* 0x000fe20000000f00 */
[C---:B------:R-:W-:Y:S01]  /*06d0*/  IMAD R17, R0.reuse, 0x18, RZ ;  /* 0x0000001800117824 */ /* 0x040fe200078e02ff */
[----:B------:R0:W-:Y:S01]  /*06e0*/  STL [R1+0x1b0], R22 ;  /* 0x0001b01601007387 */ /* 0x0001e20000100800 */
[----:B------:R-:W-:Y:S01]  /*06f0*/  IADD3 R20, P1, R13, R2, RZ ;  /* 0x000000020d147210 */ /* 0x000fe20007f3e0ff */
[----:B------:R-:W-:Y:S01]  /*0700*/  IMAD.MOV.U32 R13, RZ, RZ, R23 ;  /* 0x000000ffff0d7224 */ /* 0x000fe200078e0017 */
[-C--:B------:R-:W-:Y:S01]  /*0710*/  LEA.HI.X.SX32 R29, R15, R3.reuse, 0x1, P0 ;  /* 0x000000030f1d7211 */ /* 0x080fe200000f0eff */
[----:B------:R-:W-:Y:S01]  /*0720*/  IMAD R14, R0, 0x82, RZ ;  /* 0x00000082000e7824 */ /* 0x000fe200078e02ff */
[----:B------:R-:W-:-:S02]  /*0730*/  LEA.HI.X.SX32 R13, R17, R3, 0x1, P4 ;  /* 0x00000003110d7211 */ /* 0x000fc400020f0eff */
[-C--:B0-----:R-:W-:Y:S01]  /*0740*/  IADD3 R22, P6, R7, R2.reuse, RZ ;  /* 0x0000000207167210 */ /* 0x081fe20007fde0ff */
[C---:B------:R-:W-:Y:S02]  /*0750*/  IMAD R6, R0.reuse, 0xd0, RZ ;  /* 0x000000d000067824 */ /* 0x040fe400078e02ff */
[C---:B------:R-:W-:Y:S01]  /*0760*/  IMAD R16, R0.reuse, 0x92, RZ ;  /* 0x0000009200107824 */ /* 0x040fe200078e02ff */
[----:B------:R-:W-:Y:S01]  /*0770*/  LEA.HI.X.SX32 R23, R5, R3, 0x1, P6 ;  /* 0x0000000305177211 */ /* 0x000fe200030f0eff */
[----:B------:R0:W-:Y:S01]  /*0780*/  STL.64 [R1+0x58], R28 ;  /* 0x0000581c01007387 */ /* 0x0001e20000100a00 */
[----:B------:R-:W-:Y:S01]  /*0790*/  IMAD R11, R0, 0x68, RZ ;  /* 0x00000068000b7824 */ /* 0x000fe200078e02ff */
[-C--:B------:R-:W-:Y:S02]  /*07a0*/  IADD3 R18, P3, R6, R2.reuse, RZ ;  /* 0x0000000206127210 */ /* 0x080fe40007f7e0ff */
[----:B------:R-:W-:Y:S04]  /*07b0*/  STL [R1+0x1b4], R13 ;  /* 0x0001b40d01007387 */ /* 0x000fe80000100800 */
[----:B------:R1:W-:Y:S01]  /*07c0*/  STL.64 [R1+0x128], R22 ;  /* 0x0001281601007387 */ /* 0x0003e20000100a00 */
[----:B0-----:R-:W-:-:S02]  /*07d0*/  IADD3 R28, P0, R14, R2, RZ ;  /* 0x000000020e1c7210 */ /* 0x001fc40007f1e0ff */
[----:B------:R-:W-:Y:S02]  /*07e0*/  IADD3 R14, P4, R16, R2, RZ ;  /* 0x00000002100e7210 */ /* 0x000fe40007f9e0ff */
[-C--:B------:R-:W-:Y:S01]  /*07f0*/  LEA.HI.X.SX32 R21, R7, R3.reuse, 0x1, P1 ;  /* 0x0000000307157211 */ /* 0x080fe200008f0eff */
[C---:B-1----:R-:W-:Y:S01]  /*0800*/  IMAD R22, R0.reuse, 0x1c, RZ ;  /* 0x0000001c00167824 */ /* 0x042fe200078e02ff */
[----:B------:R-:W-:Y:S01]  /*0810*/  LEA.HI.X.SX32 R19, R11, R3, 0x1, P3 ;  /* 0x000000030b137211 */ /* 0x000fe200018f0eff */
[C---:B------:R-:W-:Y:S02]  /*0820*/  IMAD R4, R0.reuse, 0xe0, RZ ;  /* 0x000000e000047824 */ /* 0x040fe400078e02ff */
[----:B------:R-:W-:Y:S01]  /*0830*/  STL.64 [R1+0x30], R20 ;  /* 0x0000301401007387 */ /* 0x000fe20000100a00 */
[----:B------:R-:W-:-:S03]  /*0840*/  IMAD R25, R0, 0xa2, RZ ;  /* 0x000000a200197824 */ /* 0x000fc600078e02ff */
[----:B------:R0:W-:Y:S01]  /*0850*/  STL.64 [R1+0x8], R18 ;  /* 0x0000081201007387 */ /* 0x0001e20000100a00 */
[----:B------:R-:W-:Y:S01]  /*0860*/  IADD3 R4, P2, R4, R2, RZ ;  /* 0x0000000204047210 */ /* 0x000fe20007f5e0ff */
[----:B------:R-:W-:-:S05]  /*0870*/  IMAD R10, R0, 0xf0, RZ ;  /* 0x000000f0000a7824 */ /* 0x000fca00078e02ff */
[-C--:B------:R-:W-:Y:S02]  /*0880*/  IADD3 R6, P5, R10, R2.reuse, RZ ;  /* 0x000000020a067210 */ /* 0x080fe40007fbe0ff */
[----:B0-----:R-:W-:Y:S01]  /*0890*/  IADD3 R18, P3, R25, R2, RZ ;  /* 0x0000000219127210 */ /* 0x001fe20007f7e0ff */
[C---:B------:R-:W-:Y:S02]  /*08a0*/  IMAD R25, R0.reuse, 0x78, RZ ;  /* 0x0000007800197824 */ /* 0x040fe400078e02ff */
[----:B------:R-:W-:-:S03]  /*08b0*/  IMAD R29, R0, 0x41, RZ ;  /* 0x00000041001d7824 */ /* 0x000fc600078e02ff */
[-C--:B------:R-:W-:Y:S02]  /*08c0*/  LEA.HI.X.SX32 R7, R25, R3.reuse, 0x1, P5 ;  /* 0x0000000319077211 */ /* 0x080fe400028f0eff */
[-C--:B------:R-:W-:Y:S02]  /*08d0*/  LEA.HI.X.SX32 R29, R29, R3.reuse, 0x1, P0 ;  /* 0x000000031d1d7211 */ /* 0x080fe400000f0eff */
[-C--:B--2---:R-:W-:Y:S02]  /*08e0*/  IADD3 R16, P6, R8, R2.reuse, RZ ;  /* 0x0000000208107210 */ /* 0x084fe40007fde0ff */
[----:B------:R-:W-:Y:S02]  /*08f0*/  IADD3 R12, P1, R9, R2, RZ ;  /* 0x00000002090c7210 */ /* 0x000fe40007f3e0ff */
[-C--:B------:R-:W-:Y:S02]  /*0900*/  LEA.HI.X.SX32 R17, R22, R3.reuse, 0x1, P6 ;  /* 0x0000000316117211 */ /* 0x080fe400030f0eff */
[----:B------:R-:W-:-:S03]  /*0910*/  LEA.HI.X.SX32 R13, R8, R3, 0x1, P1 ;  /* 0x00000003080d7211 */ /* 0x000fc600008f0eff */
[----:B------:R0:W-:Y:S01]  /*0920*/  STL.64 [R1+0x190], R16 ;  /* 0x0001901001007387 */ /* 0x0001e20000100a00 */
[----:B------:R-:W-:-:S03]  /*0930*/  LEA.HI.X.SX32 R5, R9, R3, 0x1, P2 ;  /* 0x0000000309057211 */ /* 0x000fc600010f0eff */
[----:B------:R1:W-:Y:S01]  /*0940*/  STL.64 [R1+0xf0], R12 ;  /* 0x0000f00c01007387 */ /* 0x0003e20000100a00 */
[----:B0-----:R-:W-:-:S05]  /*0950*/  IMAD R17, R0, 0xd2, RZ ;  /* 0x000000d200117824 */ /* 0x001fca00078e02ff */
[----:B-1----:R-:W-:Y:S01]  /*0960*/  IADD3 R12, P2, R17, R2, RZ ;  /* 0x00000002110c7210 */ /* 0x002fe20007f5e0ff */
[C---:B------:R-:W-:Y:S02]  /*0970*/  IMAD R17, R0.reuse, 0xe2, RZ ;  /* 0x000000e200117824 */ /* 0x040fe400078e02ff */
[----:B------:R-:W-:-:S03]  /*0980*/  IMAD R16, R0, 0x51, RZ ;  /* 0x0000005100107824 */ /* 0x000fc600078e02ff */
[----:B------:R-:W-:Y:S01]  /*0990*/  IADD3 R8, P5, R17, R2, RZ ;  /* 0x0000000211087210 */ /* 0x000fe20007fbe0ff */
[----:B------:R-:W-:Y:S01]  /*09a0*/  IMAD R17, R0, 0x49, RZ ;  /* 0x0000004900117824 */ /* 0x000fe200078e02ff */
[----:B------:R-:W-:Y:S01]  /*09b0*/  STL.64 [R1+0x1190], R4 ;  /* 0x0011900401007387 */ /* 0x000fe20000100a00 */
[----:B------:R-:W-:-:S03]  /*09c0*/  LEA.HI.X.SX32 R19, R16, R3, 0x1, P3 ;  /* 0x0000000310137211 */ /* 0x000fc600018f0eff */
[----:B------:R-:W-:Y:S01]  /*09d0*/  LEA.HI.X.SX32 R15, R17, R3, 0x1, P4 ;  /* 0x00000003110f7211 */ /* 0x000fe200020f0eff */
[----:B------:R-:W-:Y:S04]  /*09e0*/  STL.64 [R1+0x1198], R6 ;  /* 0x0011980601007387 */ /* 0x000fe80000100a00 */
[----:B------:R0:W-:Y:S04]  /*09f0*/  STL.64 [R1+0xc0], R28 ;  /* 0x0000c01c01007387 */ /* 0x0001e80000100a00 */
[----:B0-----:R-:W2:Y:S04]  /*0a00*/  LDL.LU.64 R28, [R1+0x1210] ;  /* 0x00121000011c7983 */ /* 0x001ea80000300a00 */
[----:B------:R-:W-:Y:S04]  /*0a10*/  STL.64 [R1+0xa0], R14 ;  /* 0x0000a00e01007387 */ /* 0x000fe80000100a00 */
[----:B------:R0:W-:Y:S04]  /*0a20*/  STL.64 [R1+0x78], R18 ;  /* 0x0000781201007387 */ /* 0x0001e80000100a00 */
[----:B0-----:R-:W3:Y:S01]  /*0a30*/  LDL.LU.64 R18, [R1+0x1208] ;  /* 0x0012080001127983 */ /* 0x001ee20000300a00 */
[----:B------:R-:W-:-:S02]  /*0a40*/  IMAD R27, R0, 0xb2, RZ ;  /* 0x000000b2001b7824 */ /* 0x000fc400078e02ff */
[C---:B------:R-:W-:Y:S02]  /*0a50*/  IMAD R23, R0.reuse, 0xc2, RZ ;  /* 0x000000c200177824 */ /* 0x040fe400078e02ff */
[C---:B------:R-:W-:Y:S01]  /*0a60*/  IMAD R17, R0.reuse, 0x59, RZ ;  /* 0x0000005900117824 */ /* 0x040fe200078e02ff */
[-C--:B------:R-:W-:Y:S01]  /*0a70*/  IADD3 R20, P6, R27, R2.reuse, RZ ;  /* 0x000000021b147210 */ /* 0x080fe20007fde0ff */
[C---:B------:R-:W-:Y:S01]  /*0a80*/  IMAD R16, R0.reuse, 0x94, RZ ;  /* 0x0000009400107824 */ /* 0x040fe200078e02ff */
[-C--:B------:R-:W-:Y:S01]  /*0a90*/  IADD3 R22, P1, R23, R2.reuse, RZ ;  /* 0x0000000217167210 */ /* 0x080fe20007f3e0ff */
[----:B------:R-:W-:Y:S01]  /*0aa0*/  IMAD R27, R0, 0x61, RZ ;  /* 0x00000061001b7824 */ /* 0x000fe200078e02ff */
[-C--:B------:R-:W-:Y:S02]  /*0ab0*/  LEA.HI.X.SX32 R21, R17, R3.reuse, 0x1, P6 ;  /* 0x0000000311157211 */ /* 0x080fe400030f0eff */
[----:B------:R-:W-:Y:S02]  /*0ac0*/  IADD3 R6, P6, R16, R2, RZ ;  /* 0x0000000210067210 */ /* 0x000fe40007fde0ff */
[----:B------:R-:W-:Y:S01]  /*0ad0*/  LEA.HI.X.SX32 R23, R27, R3, 0x1, P1 ;  /* 0x000000031b177211 */ /* 0x000fe200008f0eff */
[----:B------:R-:W-:-:S02]  /*0ae0*/  IMAD R17, R0, 0xa4, RZ ;  /* 0x000000a400117824 */ /* 0x000fc400078e02ff */
[----:B------:R-:W-:-:S03]  /*0af0*/  IMAD R16, R0, 0x69, RZ ;  /* 0x0000006900107824 */ /* 0x000fc600078e02ff */
[----:B------:R-:W-:Y:S01]  /*0b00*/  IADD3 R4, P1, R17, R2, RZ ;  /* 0x0000000211047210 */ /* 0x000fe20007f3e0ff */
[----:B------:R-:W-:Y:S01]  /*0b10*/  IMAD R17, R0, 0x71, RZ ;  /* 0x0000007100117824 */ /* 0x000fe200078e02ff */
[----:B------:R-:W-:Y:S01]  /*0b20*/  LEA.HI.X.SX32 R13, R16, R3, 0x1, P2 ;  /* 0x00000003100d7211 */ /* 0x000fe200010f0eff */
[----:B------:R-:W-:-:S03]  /*0b30*/  IMAD R26, R0, 0x22, RZ ;  /* 0x00000022001a7824 */ /* 0x000fc600078e02ff */
[----:B------:R-:W-:Y:S02]  /*0b40*/  LEA.HI.X.SX32 R9, R17, R3, 0x1, P5 ;  /* 0x0000000311097211 */ /* 0x000fe400028f0eff */
[----:B---3--:R-:W-:-:S05]  /*0b50*/  IADD3 R18, P3, R18, R2, RZ ;  /* 0x0000000212127210 */ /* 0x008fca0007f7e0ff */
[----:B------:R0:W-:Y:S04]  /*0b60*/  STL [R1+0xb8], R18 ;  /* 0x0000b81201007387 */ /* 0x0001e80000100800 */
[----:B0-----:R-:W3:Y:S04]  /*0b70*/  LDL.LU.64 R18, [R1+0x1200] ;  /* 0x0012000001127983 */ /* 0x001ee80000300a00 */
[----:B------:R0:W-:Y:S04]  /*0b80*/  STL.64 [R1+0x50], R20 ;  /* 0x0000501401007387 */ /* 0x0001e80000100a00 */
[----:B0-----:R-:W4:Y:S04]  /*0b90*/  LDL.LU.64 R20, [R1+0x11f8] ;  /* 0x0011f80001147983 */ /* 0x001f280000300a00 */
[----:B------:R-:W-:Y:S04]  /*0ba0*/  STL [R1+0x98], R6 ;  /* 0x0000980601007387 */ /* 0x000fe80000100800 */
[----:B------:R0:W-:Y:S04]  /*0bb0*/  STL.64 [R1+0x28], R22 ;  /* 0x0000281601007387 */ /* 0x0001e80000100a00 */
[----:B0-----:R-:W5:Y:S01]  /*0bc0*/  LDL.LU.64 R22, [R1+0x11f0] ;  /* 0x0011f00001167983 */ /* 0x001f620000300a00 */
[----:B------:R-:W-:-:S03]  /*0bd0*/  IADD3 R6, P2, R26, R2, RZ ;  /* 0x000000021a067210 */ /* 0x000fc60007f5e0ff */
[----:B------:R-:W-:Y:S04]  /*0be0*/  STL [R1+0x70], R4 ;  /* 0x0000700401007387 */ /* 0x000fe80000100800 */
[----:B------:R0:W-:Y:S04]  /*0bf0*/  STL [R1+0x11e8], R26 ;  /* 0x0011e81a01007387 */ /* 0x0001e80000100800 */
[----:B------:R2:W-:Y:S04]  /*0c00*/  STL.64 [R1], R12 ;  /* 0x0000000c01007387 */ /* 0x0005e80000100a00 */
[----:B0-----:R0:W3:Y:S04]  /*0c10*/  LDL.64 R26, [R1+0x98] ;  /* 0x00009800011a7983 */ /* 0x0010e80000100a00 */
[----:B------:R-:W-:Y:S04]  /*0c20*/  STL.64 [R1+0x1180], R8 ;  /* 0x0011800801007387 */ /* 0x000fe80000100a00 */
[----:B------:R1:W-:Y:S01]  /*0c30*/  STL [R1+0x11ec], R9 ;  /* 0x0011ec0901007387 */ /* 0x0003e20000100800 */
[----:B--2---:R-:W-:-:S03]  /*0c40*/  IADD3 R12, P5, R29, R2, RZ ;  /* 0x000000021d0c7210 */ /* 0x004fc60007fbe0ff */
[----:B-1----:R0:W2:Y:S04]  /*0c50*/  LDL.64 R8, [R1+0xb8] ;  /* 0x0000b80001087983 */ /* 0x0020a80000100a00 */
[----:B------:R1:W-:Y:S04]  /*0c60*/  STL.64 [R1+0x11e0], R28 ;  /* 0x0011e01c01007387 */ /* 0x0003e80000100a00 */
[----:B-1----:R0:W2:Y:S01]  /*0c70*/  LDL.64 R28, [R1+0x70] ;  /* 0x00007000011c7983 */ /* 0x0020a20000100a00 */
[C---:B------:R-:W-:Y:S02]  /*0c80*/  IMAD R10, R0.reuse, 0xf2, RZ ;  /* 0x000000f2000a7824 */ /* 0x040fe400078e02ff */
[----:B------:R-:W-:-:S02]  /*0c90*/  IMAD R17, R0, 0x79, RZ ;  /* 0x0000007900117824 */ /* 0x000fc400078e02ff */
[----:B------:R-:W-:Y:S01]  /*0ca0*/  IMAD R16, R0, 0x11, RZ ;  /* 0x0000001100107824 */ /* 0x000fe200078e02ff */
[-C--:B------:R-:W-:Y:S02]  /*0cb0*/  IADD3 R10, P0, R10, R2.reuse, RZ ;  /* 0x000000020a0a7210 */ /* 0x080fe40007f1e0ff */
[----:B------:R-:W-:Y:S02]  /*0cc0*/  IADD3 R14, P4, R11, R2, RZ ;  /* 0x000000020b0e7210 */ /* 0x000fe40007f9e0ff */
[-C--:B------:R-:W-:Y:S01]  /*0cd0*/  LEA.HI.X.SX32 R11, R17, R3.reuse, 0x1, P0 ;  /* 0x00000003110b7211 */ /* 0x080fe200000f0eff */
[----:B------:R-:W-:Y:S01]  /*0ce0*/  IMAD R17, R0, 0x19, RZ ;  /* 0x0000001900117824 */ /* 0x000fe200078e02ff */
[-C--:B------:R-:W-:Y:S01]  /*0cf0*/  LEA.HI.X.SX32 R7, R16, R3.reuse, 0x1, P2 ;  /* 0x0000000310077211 */ /* 0x080fe200010f0eff */
[C---:B------:R-:W-:Y:S02]  /*0d00*/  IMAD R16, R0.reuse, 0x21, RZ ;  /* 0x0000002100107824 */ /* 0x040fe400078e02ff */
[----:B------:R-:W-:Y:S01]  /*0d10*/  STL.64 [R1+0x1188], R10 ;  /* 0x0011880a01007387 */ /* 0x000fe20000100a00 */
[----:B------:R-:W-:Y:S01]  /*0d20*/  LEA.HI.X.SX32 R13, R17, R3, 0x1, P5 ;  /* 0x00000003110d7211 */ /* 0x000fe200028f0eff */
[----:B------:R-:W-:-:S02]  /*0d30*/  IMAD R17, R0, 0x29, RZ ;  /* 0x0000002900117824 */ /* 0x000fc400078e02ff */
[----:B------:R-:W-:Y:S04]  /*0d40*/  STL [R1+0x11d0], R11 ;  /* 0x0011d00b01007387 */ /* 0x000fe80000100800 */
[----:B------:R5:W-:Y:S01]  /*0d50*/  STL.64 [R1+0x1d0], R6 ;  /* 0x0001d00601007387 */ /* 0x000be20000100a00 */
[----:B------:R-:W-:-:S03]  /*0d60*/  IMAD R24, R0, 0x72, RZ ;  /* 0x0000007200187824 */ /* 0x000fc600078e02ff */
[----:B------:R1:W-:Y:S01]  /*0d70*/  STL.64 [R1+0x1a8], R12 ;  /* 0x0001a80c01007387 */ /* 0x0003e20000100a00 */
[----:B----4-:R-:W-:-:S04]  /*0d80*/  IADD3 R4, P0, R21, R2, RZ ;  /* 0x0000000215047210 */ /* 0x010fc80007f1e0ff */
[----:B------:R-:W-:Y:S01]  /*0d90*/  LEA.HI.X.SX32 R5, R16, R3, 0x1, P0 ;  /* 0x0000000310057211 */ /* 0x000fe200000f0eff */
[----:B------:R-:W-:-:S04]  /*0da0*/  IMAD R16, R0, 0x31, RZ ;  /* 0x0000003100107824 */ /* 0x000fc800078e02ff */
[----:B------:R4:W-:Y:S01]  /*0db0*/  STL.64 [R1+0x178], R4 ;  /* 0x0001780401007387 */ /* 0x0009e20000100a00 */
[-C--:B-----5:R-:W-:Y:S02]  /*0dc0*/  IADD3 R6, P2, R22, R2.reuse, RZ ;  /* 0x0000000216067210 */ /* 0x0a0fe40007f5e0ff */
[-C--:B-1----:R-:W-:Y:S02]  /*0dd0*/  IADD3 R12, P5, R23, R2.reuse, RZ ;  /* 0x00000002170c7210 */ /* 0x082fe40007fbe0ff */
[-C--:B------:R-:W-:Y:S01]  /*0de0*/  LEA.HI.X.SX32 R7, R17, R3.reuse, 0x1, P2 ;  /* 0x0000000311077211 */ /* 0x080fe200010f0eff */
[----:B------:R-:W-:Y:S01]  /*0df0*/  IMAD R17, R0, 0x39, RZ ;  /* 0x0000003900117824 */ /* 0x000fe200078e02ff */
[----:B----4-:R-:W-:Y:S02]  /*0e00*/  IADD3 R4, P0, R24, R2, RZ ;  /* 0x0000000218047210 */ /* 0x010fe40007f1e0ff */
[-C--:B------:R-:W-:Y:S01]  /*0e10*/  LEA.HI.X.SX32 R13, R16, R3.reuse, 0x1, P5 ;  /* 0x00000003100d7211 */ /* 0x080fe200028f0eff */
[----:B------:R1:W-:Y:S01]  /*0e20*/  STL.64 [R1+0x150], R6 ;  /* 0x0001500601007387 */ /* 0x0003e20000100a00 */
[----:B------:R-:W-:Y:S01]  /*0e30*/  LEA.HI.X.SX32 R5, R17, R3, 0x1, P0 ;  /* 0x0000000311057211 */ /* 0x000fe200000f0eff */
[----:B------:R-:W-:-:S02]  /*0e40*/  IMAD R16, R0, 0xb4, RZ ;  /* 0x000000b400107824 */ /* 0x000fc400078e02ff */
[----:B------:R3:W-:Y:S01]  /*0e50*/  STL.64 [R1+0x120], R12 ;  /* 0x0001200c01007387 */ /* 0x0007e20000100a00 */
[----:B------:R-:W-:Y:S01]  /*0e60*/  IMAD R17, R0, 0xd, RZ ;  /* 0x0000000d00117824 */ /* 0x000fe200078e02ff */
[----:B-1----:R-:W-:-:S04]  /*0e70*/  IADD3 R6, P2, R20, R2, RZ ;  /* 0x0000000214067210 */ /* 0x002fc80007f5e0ff */
[-C--:B------:R-:W-:Y:S02]  /*0e80*/  LEA.HI.X.SX32 R7, R0, R3.reuse, 0x1, P2 ;  /* 0x0000000300077211 */ /* 0x080fe400010f0eff */
[-C--:B---3--:R-:W-:Y:S01]  /*0e90*/  IADD3 R12, P5, R18, R2.reuse, RZ ;  /* 0x00000002120c7210 */ /* 0x088fe20007fbe0ff */
[----:B------:R1:W-:Y:S03]  /*0ea0*/  STL.64 [R1+0xe8], R4 ;  /* 0x0000e80401007387 */ /* 0x0003e60000100a00 */
[-C--:B------:R-:W-:Y:S01]  /*0eb0*/  LEA.HI.X.SX32 R13, R17, R3.reuse, 0x1, P5 ;  /* 0x00000003110d7211 */ /* 0x080fe200028f0eff */
[----:B------:R3:W-:Y:S01]  /*0ec0*/  STL.64 [R1+0x228], R6 ;  /* 0x0002280601007387 */ /* 0x0007e20000100a00 */
[C---:B------:R-:W-:Y:S02]  /*0ed0*/  LEA.HI.X.SX32 R15, R19.reuse, R3, 0x1, P4 ;  /* 0x00000003130f7211 */ /* 0x040fe400020f0eff */
[----:B-1----:R-:W-:-:S02]  /*0ee0*/  IADD3 R4, P0, R19, R2, RZ ;  /* 0x0000000213047210 */ /* 0x002fc40007f1e0ff */
[-C--:B---3--:R-:W-:Y:S02]  /*0ef0*/  IADD3 R6, P2, R16, R2.reuse, RZ ;  /* 0x0000000210067210 */ /* 0x088fe40007f5e0ff */
[----:B------:R-:W-:Y:S02]  /*0f00*/  LEA R16, P5, R0, R2, 0x2 ;  /* 0x0000000200107211 */ /* 0x000fe400078a10ff */
[-C--:B------:R-:W-:Y:S02]  /*0f10*/  LEA.HI.X.SX32 R5, R18, R3.reuse, 0x1, P0 ;  /* 0x0000000312057211 */ /* 0x080fe400000f0eff */
[-C--:B------:R-:W-:Y:S01]  /*0f20*/  LEA.HI.X.SX32 R17, R20, R3.reuse, 0x1, P5 ;  /* 0x0000000314117211 */ /* 0x080fe200028f0eff */
[----:B------:R-:W-:Y:S01]  /*0f30*/  STL.64 [R1+0x1e8], R12 ;  /* 0x0001e80c01007387 */ /* 0x000fe20000100a00 */
[----:B--2---:R-:W-:Y:S01]  /*0f40*/  LEA.HI.X.SX32 R9, R21, R3, 0x1, P3 ;  /* 0x0000000315097211 */ /* 0x004fe200018f0eff */
[C---:B------:R-:W-:Y:S02]  /*0f50*/  IMAD R27, R0.reuse, 0x4a, RZ ;  /* 0x0000004a001b7824 */ /* 0x040fe400078e02ff */
[----:B------:R-:W-:Y:S01]  /*0f60*/  STL.64 [R1+0x1a0], R4 ;  /* 0x0001a00401007387 */ /* 0x000fe20000100a00 */
[----:B------:R-:W-:-:S03]  /*0f70*/  IMAD R29, R0, 0x86, RZ ;  /* 0x00000086001d7824 */ /* 0x000fc600078e02ff */
[----:B------:R-:W-:Y:S04]  /*0f80*/  STL.64 [R1+0x108], R14 ;  /* 0x0001080e01007387 */ /* 0x000fe80000100a00 */
[----:B------:R-:W-:Y:S01]  /*0f90*/  STL.64 [R1+0x220], R16 ;  /* 0x0002201001007387 */ /* 0x000fe20000100a00 */
[----:B------:R-:W-:-:S03]  /*0fa0*/  LEA.HI.X.SX32 R27, R27, R3, 0x1, P6 ;  /* 0x000000031b1b7211 */ /* 0x000fc600030f0eff */
[----:B------:R1:W-:Y:S01]  /*0fb0*/  STL [R1+0xbc], R9 ;  /* 0x0000bc0901007387 */ /* 0x0003e20000100800 */
[----:B------:R-:W-:Y:S02]  /*0fc0*/  IADD3 R18, P6, R29, R2, RZ ;  /* 0x000000021d127210 */ /* 0x000fe40007fde0ff */
[----:B------:R-:W-:Y:S01]  /*0fd0*/  LEA.HI.X.SX32 R29, R22, R3, 0x1, P1 ;  /* 0x00000003161d7211 */ /* 0x000fe200008f0eff */
[----:B-1----:R-:W2:Y:S04]  /*0fe0*/  LDL.LU R9, [R1+0x11ec] ;  /* 0x0011ec0001097983 */ /* 0x002ea80000300800 */
[----:B------:R-:W-:Y:S04]  /*0ff0*/  STL [R1+0x9c], R27 ;  /* 0x00009c1b01007387 */ /* 0x000fe80000100800 */
[----:B------:R-:W3:Y:S04]  /*1000*/  LDL.LU R26, [R1+0x11e8] ;  /* 0x0011e800011a7983 */ /* 0x000ee80000300800 */
[----:B------:R1:W-:Y:S04]  /*1010*/  STL [R1+0x74], R29 ;  /* 0x0000741d01007387 */ /* 0x0003e80000100800 */
[----:B-1----:R-:W4:Y:S01]  /*1020*/  LDL.LU.64 R28, [R1+0x11e0] ;  /* 0x0011e000011c7983 */ /* 0x002f220000300a00 */
[----:B------:R-:W-:-:S02]  /*1030*/  IMAD R27, R0, 0x96, RZ ;  /* 0x00000096001b7824 */ /* 0x000fc400078e02ff */
[C---:B------:R-:W-:Y:S02]  /*1040*/  IMAD R8, R0.reuse, 0x5a, RZ ;  /* 0x0000005a00087824 */ /* 0x040fe400078e02ff */
[----:B------:R-:W-:Y:S01]  /*1050*/  IMAD R12, R0, 0xc4, RZ ;  /* 0x000000c4000c7824 */ /* 0x000fe200078e02ff */
[-C--:B------:R-:W-:Y:S02]  /*1060*/  IADD3 R20, P1, R27, R2.reuse, RZ ;  /* 0x000000021b147210 */ /* 0x080fe40007f3e0ff */
[-C--:B------:R-:W-:Y:S01]  /*1070*/  LEA.HI.X.SX32 R7, R8, R3.reuse, 0x1, P2 ;  /* 0x0000000308077211 */ /* 0x080fe200010f0eff */
[----:B------:R-:W-:Y:S01]  /*1080*/  STL [R1+0xb0], R18 ;  /* 0x0000b01201007387 */ /* 0x000fe20000100800 */
[----:B------:R-:W-:Y:S01]  /*1090*/  IADD3 R4, P0, R12, R2, RZ ;  /* 0x000000020c047210 */ /* 0x000fe20007f1e0ff */
[C---:B------:R-:W-:Y:S02]  /*10a0*/  IMAD R27, R0.reuse, 0xb6, RZ ;  /* 0x000000b6001b7824 */ /* 0x040fe400078e02ff */
[C---:B------:R-:W-:Y:S01]  /*10b0*/  IMAD R13, R0.reuse, 0xd4, RZ ;  /* 0x000000d4000d7824 */ /* 0x040fe200078e02ff */
[----:B------:R-:W-:Y:S01]  /*10c0*/  STL [R1+0x90], R20 ;  /* 0x0000901401007387 */ /* 0x000fe20000100800 */
[----:B------:R-:W-:Y:S01]  /*10d0*/  IMAD R15, R0, 0xe4, RZ ;  /* 0x000000e4000f7824 */ /* 0x000fe200078e02ff */
[----:B------:R-:W-:-:S02]  /*10e0*/  LEA.HI.X.SX32 R5, R23, R3, 0x1, P0 ;  /* 0x0000000317057211 */ /* 0x000fc400000f0eff */
[----:B------:R-:W-:Y:S01]  /*10f0*/  STL.64 [R1+0x11d8], R18 ;  /* 0x0011d81201007387 */ /* 0x000fe20000100a00 */
[C---:B------:R-:W-:Y:S01]  /*1100*/  IMAD R17, R0.reuse, 0xf4, RZ ;  /* 0x000000f400117824 */ /* 0x040fe200078e02ff */
[-C--:B------:R-:W-:Y:S02]  /*1110*/  IADD3 R22, P0, R27, R2.reuse, RZ ;  /* 0x000000021b167210 */ /* 0x080fe40007f1e0ff */
[----:B------:R1:W-:Y:S01]  /*1120*/  STL.64 [R1+0x48], R6 ;  /* 0x0000480601007387 */ /* 0x0003e20000100a00 */
[-C--:B------:R-:W-:Y:S01]  /*1130*/  IADD3 R12, P4, R13, R2.reuse, RZ ;  /* 0x000000020d0c7210 */ /* 0x080fe20007f9e0ff */
[C---:B------:R-:W-:Y:S01]  /*1140*/  IMAD R27, R0.reuse, 0x44, RZ ;  /* 0x00000044001b7824 */ /* 0x040fe200078e02ff */
[-C--:B------:R-:W-:Y:S02]  /*1150*/  IADD3 R14, P5, R15, R2.reuse, RZ ;  /* 0x000000020f0e7210 */ /* 0x080fe40007fbe0ff */
[----:B------:R-:W-:Y:S01]  /*1160*/  IADD3 R16, P3, R17, R2, RZ ;  /* 0x0000000211107210 */ /* 0x000fe20007f7e0ff */
[----:B-1----:R-:W-:-:S02]  /*1170*/  IMAD R6, R0, 0xa6, RZ ;  /* 0x000000a600067824 */ /* 0x002fc400078e02ff */
[----:B------:R-:W-:-:S03]  /*1180*/  IMAD R7, R0, 0x6a, RZ ;  /* 0x0000006a00077824 */ /* 0x000fc600078e02ff */
[-C--:B------:R-:W-:Y:S02]  /*1190*/  IADD3 R10, P2, R6, R2.reuse, RZ ;  /* 0x00000002060a7210 */ /* 0x080fe40007f5e0ff */
[-C--:B------:R-:W-:Y:S02]  /*11a0*/  LEA.HI.X.SX32 R13, R7, R3.reuse, 0x1, P4 ;  /* 0x00000003070d7211 */ /* 0x080fe400020f0eff */
[----:B------:R-:W-:Y:S02]  /*11b0*/  IADD3 R18, P4, R27, R2, RZ ;  /* 0x000000021b127210 */ /* 0x000fe40007f9e0ff */
[-C--:B------:R-:W-:Y:S01]  /*11c0*/  LEA.HI.X.SX32 R15, R24, R3.reuse, 0x1, P5 ;  /* 0x00000003180f7211 */ /* 0x080fe200028f0eff */
[----:B------:R-:W-:Y:S01]  /*11d0*/  IMAD R6, R0, 0x15, RZ ;  /* 0x0000001500067824 */ /* 0x000fe200078e02ff */
[----:B--2---:R-:W-:Y:S04]  /*11e0*/  STL.64 [R1+0x11a8], R8 ;  /* 0x0011a80801007387 */ /* 0x004fe80000100a00 */
[----:B------:R1:W-:Y:S04]  /*11f0*/  STL.64 [R1+0x20], R4 ;  /* 0x0000200401007387 */ /* 0x0003e80000100a00 */
[----:B------:R-:W-:Y:S01]  /*1200*/  STL [R1+0x68], R10 ;  /* 0x0000680a01007387 */ /* 0x000fe20000100800 */
[----:B---3--:R-:W-:Y:S01]  /*1210*/  LEA.HI.X.SX32 R19, R26, R3, 0x1, P4 ;  /* 0x000000031a137211 */ /* 0x008fe200020f0eff */
[----:B-1----:R-:W-:-:S02]  /*1220*/  IMAD R5, R0, 0x7a, RZ ;  /* 0x0000007a00057824 */ /* 0x002fc400078e02ff */
[----:B------:R-:W-:Y:S03]  /*1230*/  STL.64 [R1+0x1128], R12 ;  /* 0x0011280c01007387 */ /* 0x000fe60000100a00 */
[----:B------:R-:W-:Y:S01]  /*1240*/  LEA.HI.X.SX32 R17, R5, R3, 0x1, P3 ;  /* 0x0000000305117211 */ /* 0x000fe200018f0eff */
[----:B------:R-:W-:Y:S01]  /*1250*/  STL [R1+0x40], R22 ;  /* 0x0000401601007387 */ /* 0x000fe20000100800 */
[----:B----4-:R-:W-:-:S03]  /*1260*/  IADD3 R20, P5, R28, R2, RZ ;  /* 0x000000021c147210 */ /* 0x010fc60007fbe0ff */
[----:B------:R1:W-:Y:S01]  /*1270*/  STL.64 [R1+0x1130], R14 ;  /* 0x0011300e01007387 */ /* 0x0003e20000100a00 */
[----:B------:R-:W-:-:S03]  /*1280*/  LEA.HI.X.SX32 R21, R6, R3, 0x1, P5 ;  /* 0x0000000306157211 */ /* 0x000fc600028f0eff */
[----:B------:R-:W-:Y:S01]  /*1290*/  STL.64 [R1+0x1138], R16 ;  /* 0x0011381001007387 */ /* 0x000fe20000100a00 */
[----:B------:R-:W-:-:S03]  /*12a0*/  IMAD R4, R0, 0x74, RZ ;  /* 0x0000007400047824 */ /* 0x000fc600078e02ff */
[----:B------:R2:W-:Y:S01]  /*12b0*/  STL.64 [R1+0x170], R18 ;  /* 0x0001701201007387 */ /* 0x0005e20000100a00 */
[C---:B-1----:R-:W-:Y:S02]  /*12c0*/  IMAD R15, R0.reuse, 0x54, RZ ;  /* 0x00000054000f7824 */ /* 0x042fe400078e02ff */
[----:B------:R-:W-:-:S03]  /*12d0*/  IMAD R14, R0, 0x64, RZ ;  /* 0x00000064000e7824 */ /* 0x000fc600078e02ff */
[-C--:B------:R-:W-:Y:S01]  /*12e0*/  IADD3 R8, P3, R15, R2.reuse, RZ ;  /* 0x000000020f087210 */ /* 0x080fe20007f7e0ff */
[----:B--2---:R-:W2:Y:S04]  /*12f0*/  LDL.LU.64 R18, [R1+0x11d8] ;  /* 0x0011d80001127983 */ /* 0x004ea80000300a00 */
[----:B------:R1:W-:Y:S02]  /*1300*/  STL.64 [R1+0x11c0], R14 ;  /* 0x0011c00e01007387 */ /* 0x0003e40000100a00 */
[----:B-1----:R-:W-:Y:S02]  /*1310*/  IMAD.MOV.U32 R15, RZ, RZ, R11 ;  /* 0x000000ffff0f7224 */ /* 0x002fe400078e000b */
[----:B------:R-:W3:Y:S04]  /*1320*/  LDL.LU R11, [R1+0x11d0] ;  /* 0x0011d000010b7983 */ /* 0x000ee80000300800 */
[----:B------:R1:W-:Y:S04]  /*1330*/  STL.64 [R1+0x1c0], R20 ;  /* 0x0001c01401007387 */ /* 0x0003e80000100a00 */
[----:B------:R4:W-:Y:S01]  /*1340*/  STL.64 [R1+0x11b0], R4 ;  /* 0x0011b00401007387 */ /* 0x0009e20000100a00 */
[----:B-1----:R-:W-:-:S03]  /*1350*/  IADD3 R20, P5, R4, R2, RZ ;  /* 0x0000000204147210 */ /* 0x002fc60007fbe0ff */
[----:B----4-:R0:W4:Y:S01]  /*1360*/  LDL.64 R4, [R1+0x90] ;  /* 0x0000900001047983 */ /* 0x0101220000100a00 */
[----:B------:R-:W-:Y:S01]  /*1370*/  MOV R26, R22 ;  /* 0x00000016001a7202 */ /* 0x000fe20000000f00 */
[----:B------:R-:W-:Y:S01]  /*1380*/  IMAD R6, R0, 0xc6, RZ ;  /* 0x000000c600067824 */ /* 0x000fe200078e02ff */
[----:B------:R-:W-:Y:S01]  /*1390*/  IADD3 R22, P4, R14, R2, RZ ;  /* 0x000000020e167210 */ /* 0x000fe20007f9e0ff */
[----:B------:R-:W-:Y:S01]  /*13a0*/  IMAD R16, R0, 0x3a, RZ ;  /* 0x0000003a00107824 */ /* 0x000fe200078e02ff */
[-C--:B------:R-:W-:Y:S01]  /*13b0*/  LEA.HI.X.SX32 R9, R28, R3.reuse, 0x1, P3 ;  /* 0x000000031c097211 */ /* 0x080fe200018f0eff */
[----:B------:R-:W-:Y:S01]  /*13c0*/  IMAD.MOV.U32 R27, RZ, RZ, R23 ;  /* 0x000000ffff1b7224 */ /* 0x000fe200078e0017 */
[-C--:B------:R-:W-:Y:S02]  /*13d0*/  LEA.HI.X.SX32 R23, R29, R3.reuse, 0x1, P4 ;  /* 0x000000031d177211 */ /* 0x080fe400020f0eff */
[----:B------:R-:W-:Y:S01]  /*13e0*/  MOV R14, R10 ;  /* 0x0000000a000e7202 */ /* 0x000fe20000000f00 */
[----:B------:R1:W-:Y:S01]  /*13f0*/  STL.64 [R1+0x148], R8 ;  /* 0x0001480801007387 */ /* 0x0003e20000100a00 */
[----:B------:R-:W-:Y:S01]  /*1400*/  IMAD R10, R0, 0xd6, RZ ;  /* 0x000000d6000a7824 */ /* 0x000fe200078e02ff */
[----:B------:R-:W-:-:S02]  /*1410*/  LEA.HI.X.SX32 R21, R16, R3, 0x1, P5 ;  /* 0x0000000310157211 */ /* 0x000fc400028f0eff */
[----:B------:R5:W-:Y:S04]  /*1420*/  STL.64 [R1+0x118], R22 ;  /* 0x0001181601007387 */ /* 0x000be80000100a00 */
[----:B------:R-:W-:Y:S01]  /*1430*/  STL.64 [R1+0x11b8], R16 ;  /* 0x0011b81001007387 */ /* 0x000fe20000100a00 */
[-C--:B-1----:R-:W-:Y:S01]  /*1440*/  IADD3 R8, P3, R6, R2.reuse, RZ ;  /* 0x0000000206087210 */ /* 0x082fe20007f7e0ff */
[C---:B------:R-:W-:Y:S02]  /*1450*/  IMAD R6, R0.reuse, 0xe6, RZ ;  /* 0x000000e600067824 */ /* 0x040fe400078e02ff */
[----:B------:R1:W-:Y:S01]  /*1460*/  STL.64 [R1+0xe0], R20 ;  /* 0x0000e01401007387 */ /* 0x0003e20000100a00 */
[----:B-----5:R-:W-:Y:S02]  /*1470*/  IMAD R23, R0, 0x43, RZ ;  /* 0x0000004300177824 */ /* 0x020fe400078e02ff */
[----:B-1----:R-:W-:Y:S01]  /*1480*/  IADD3 R20, P5, R6, R2, RZ ;  /* 0x0000000206147210 */ /* 0x002fe20007fbe0ff */
[----:B------:R-:W-:-:S02]  /*1490*/  IMAD R6, R0, 0x18, RZ ;  /* 0x0000001800067824 */ /* 0x000fc400078e02ff */
[C---:B------:R-:W-:Y:S02]  /*14a0*/  IMAD R12, R0.reuse, 0x53, RZ ;  /* 0x00000053000c7824 */ /* 0x040fe400078e02ff */
[----:B------:R-:W-:-:S03]  /*14b0*/  IMAD R22, R0, 0xf6, RZ ;  /* 0x000000f600167824 */ /* 0x000fc600078e02ff */
[-C--:B------:R-:W-:Y:S01]  /*14c0*/  LEA.HI.X.SX32 R15, R12, R3.reuse, 0x1, P2 ;  /* 0x000000030c0f7211 */ /* 0x080fe200010f0eff */
[----:B------:R-:W-:Y:S01]  /*14d0*/  IMAD R12, R0, 0xc, RZ ;  /* 0x0000000c000c7824 */ /* 0x000fe200078e02ff */
[----:B--2---:R-:W-:Y:S02]  /*14e0*/  MOV R28, R18 ;  /* 0x00000012001c7202 */ /* 0x004fe40000000f00 */
[----:B------:R-:W-:Y:S01]  /*14f0*/  IADD3 R18, P4, R10, R2, RZ ;  /* 0x000000020a127210 */ /* 0x000fe20007f9e0ff */
[----:B------:R-:W-:Y:S02]  /*1500*/  IMAD R10, R0, 0x4b, RZ ;  /* 0x0000004b000a7824 */ /* 0x000fe400078e02ff */
[----:B------:R-:W-:Y:S01]  /*1510*/  IMAD.MOV.U32 R29, RZ, RZ, R19 ;  /* 0x000000ffff1d7224 */ /* 0x000fe200078e0013 */
[----:B------:R-:W-:-:S05]  /*1520*/  LEA.HI.X.SX32 R29, R23, R3, 0x1, P6 ;  /* 0x00000003171d7211 */ /* 0x000fca00030f0eff */
[----:B------:R-:W-:Y:S01]  /*1530*/  STL [R1+0xb4], R29 ;  /* 0x0000b41d01007387 */ /* 0x000fe20000100800 */
[-C--:B------:R-:W-:Y:S02]  /*1540*/  IADD3 R22, P6, R22, R2.reuse, RZ ;  /* 0x0000000216167210 */ /* 0x080fe40007fde0ff */
[----:B----4-:R-:W-:Y:S02]  /*1550*/  LEA.HI.X.SX32 R5, R10, R3, 0x1, P1 ;  /* 0x000000030a057211 */ /* 0x010fe400008f0eff */
[----:B------:R-:W-:Y:S01]  /*1560*/  IADD3 R16, P1, R6, R2, RZ ;  /* 0x0000000206107210 */ /* 0x000fe20007f3e0ff */
[----:B------:R-:W-:-:S05]  /*1570*/  IMAD R6, R0, 0x5b, RZ ;  /* 0x0000005b00067824 */ /* 0x000fca00078e02ff */
[-C--:B------:R-:W-:Y:S01]  /*1580*/  LEA.HI.X.SX32 R27, R6, R3.reuse, 0x1, P0 ;  /* 0x00000003061b7211 */ /* 0x080fe200000f0eff */
[----:B------:R-:W-:Y:S01]  /*1590*/  IMAD R6, R0, 0x63, RZ ;  /* 0x0000006300067824 */ /* 0x000fe200078e02ff */
[----:B------:R-:W-:Y:S04]  /*15a0*/  STL [R1+0x94], R5 ;  /* 0x0000940501007387 */ /* 0x000fe80000100800 */
[----:B------:R-:W-:Y:S01]  /*15b0*/  LEA.HI.X.SX32 R9, R6, R3, 0x1, P3 ;  /* 0x0000000306097211 */ /* 0x000fe200018f0eff */
[C---:B------:R-:W-:Y:S01]  /*15c0*/  IMAD R6, R0.reuse, 0x73, RZ ;  /* 0x0000007300067824 */ /* 0x040fe200078e02ff */
[----:B------:R-:W-:Y:S01]  /*15d0*/  STL [R1+0x11cc], R16 ;  /* 0x0011cc1001007387 */ /* 0x000fe20000100800 */
[----:B------:R-:W-:Y:S01]  /*15e0*/  IADD3 R14, P0, R25, R2, RZ ;  /* 0x00000002190e7210 */ /* 0x000fe20007f1e0ff */
[----:B------:R-:W-:-:S02]  /*15f0*/  IMAD R10, R0, 0x58, RZ ;  /* 0x00000058000a7824 */ /* 0x000fc400078e02ff */
[----:B------:R-:W-:Y:S01]  /*1600*/  STL [R1+0x6c], R15 ;  /* 0x00006c0f01007387 */ /* 0x000fe20000100800 */
[----:B------:R-:W-:Y:S01]  /*1610*/  IMAD R25, R0, 0x6b, RZ ;  /* 0x0000006b00197824 */ /* 0x000fe200078e02ff */
[----:B------:R-:W-:Y:S01]  /*1620*/  LEA.HI.X.SX32 R21, R6, R3, 0x1, P5 ;  /* 0x0000000306157211 */ /* 0x000fe200028f0eff */
[----:B------:R-:W-:Y:S01]  /*1630*/  IMAD R6, R0, 0x7b, RZ ;  /* 0x0000007b00067824 */ /* 0x000fe200078e02ff */
[----:B------:R1:W-:Y:S01]  /*1640*/  STL [R1+0x44], R27 ;  /* 0x0000441b01007387 */ /* 0x0003e20000100800 */
[----:B------:R-:W-:-:S03]  /*1650*/  IADD3 R4, P2, R10, R2, RZ ;  /* 0x000000020a047210 */ /* 0x000fc60007f5e0ff */
[----:B------:R2:W-:Y:S01]  /*1660*/  STL.64 [R1+0x18], R8 ;  /* 0x0000180801007387 */ /* 0x0005e20000100a00 */
[-C--:B------:R-:W-:Y:S01]  /*1670*/  LEA.HI.X.SX32 R19, R25, R3.reuse, 0x1, P4 ;  /* 0x0000000319137211 */ /* 0x080fe200020f0eff */
[----:B-1----:R-:W-:Y:S01]  /*1680*/  IMAD R27, R0, 0x88, RZ ;  /* 0x00000088001b7824 */ /* 0x002fe200078e02ff */
[----:B------:R-:W-:Y:S01]  /*1690*/  LEA.HI.X.SX32 R23, R6, R3, 0x1, P6 ;  /* 0x0000000306177211 */ /* 0x000fe200030f0eff */
[C---:B------:R-:W-:Y:S02]  /*16a0*/  IMAD R6, R0.reuse, 0x3, RZ ;  /* 0x0000000300067824 */ /* 0x040fe400078e02ff */
[C---:B--2---:R-:W-:Y:S01]  /*16b0*/  IMAD R8, R0.reuse, 0x6, RZ ;  /* 0x0000000600087824 */ /* 0x044fe200078e02ff */
[-C--:B------:R-:W-:Y:S01]  /*16c0*/  IADD3 R10, P3, R27, R2.reuse, RZ ;  /* 0x000000021b0a7210 */ /* 0x080fe20007f7e0ff */
[----:B------:R-:W-:Y:S01]  /*16d0*/  IMAD R25, R0, 0x16, RZ ;  /* 0x0000001600197824 */ /* 0x000fe200078e02ff */
[----:B------:R1:W-:Y:S02]  /*16e0*/  STL.64 [R1+0x1140], R18 ;  /* 0x0011401201007387 */ /* 0x0003e40000100a00 */
[----:B------:R-:W-:-:S02]  /*16f0*/  IADD3 R26, P4, R8, R2, RZ ;  /* 0x00000002081a7210 */ /* 0x000fc40007f9e0ff */
[----:B------:R-:W-:Y:S02]  /*1700*/  STL [R1+0xa8], R10 ;  /* 0x0000a80a01007387 */ /* 0x000fe40000100800 */
[----:B------:R-:W-:Y:S01]  /*1710*/  LEA.HI.X.SX32 R27, R6, R3, 0x1, P4 ;  /* 0x00000003061b7211 */ /* 0x000fe200020f0eff */
[C---:B------:R-:W-:Y:S01]  /*1720*/  IMAD R6, R0.reuse, 0xb, RZ ;  /* 0x0000000b00067824 */ /* 0x040fe200078e02ff */
[----:B------:R2:W-:Y:S01]  /*1730*/  STL.64 [R1+0x1148], R20 ;  /* 0x0011481401007387 */ /* 0x0005e20000100a00 */
[C---:B------:R-:W-:Y:S02]  /*1740*/  IMAD R29, R0.reuse, 0x26, RZ ;  /* 0x00000026001d7824 */ /* 0x040fe400078e02ff */
[----:B-1----:R-:W-:Y:S01]  /*1750*/  IMAD R18, R0, 0x36, RZ ;  /* 0x0000003600127824 */ /* 0x002fe200078e02ff */
[----:B--2---:R-:W-:Y:S02]  /*1760*/  MOV R20, R10 ;  /* 0x0000000a00147202 */ /* 0x004fe40000000f00 */
[-C--:B------:R-:W-:Y:S01]  /*1770*/  IADD3 R10, P5, R25, R2.reuse, RZ ;  /* 0x00000002190a7210 */ /* 0x080fe20007fbe0ff */
[----:B---3--:R-:W-:Y:S01]  /*1780*/  IMAD.MOV.U32 R21, RZ, RZ, R11 ;  /* 0x000000ffff157224 */ /* 0x008fe200078e000b */
[----:B------:R-:W-:-:S02]  /*1790*/  IADD3 R16, P6, R29, R2, RZ ;  /* 0x000000021d107210 */ /* 0x000fc40007fde0ff */
[-C--:B------:R-:W-:Y:S01]  /*17a0*/  LEA.HI.X.SX32 R11, R6, R3.reuse, 0x1, P5 ;  /* 0x00000003060b7211 */ /* 0x080fe200028f0eff */
[----:B------:R-:W-:Y:S01]  /*17b0*/  IMAD R6, R0, 0x13, RZ ;  /* 0x0000001300067824 */ /* 0x000fe200078e02ff */
[----:B------:R1:W-:Y:S04]  /*17c0*/  STL.64 [R1+0x1150], R22 ;  /* 0x0011501601007387 */ /* 0x0003e80000100a00 */
[----:B------:R-:W-:Y:S01]  /*17d0*/  STL [R1+0x11c8], R18 ;  /* 0x0011c81201007387 */ /* 0x000fe20000100800 */
[----:B------:R-:W-:Y:S01]  /*17e0*/  LEA.HI.X.SX32 R17, R6, R3, 0x1, P6 ;  /* 0x0000000306117211 */ /* 0x000fe200030f0eff */
[----:B------:R-:W-:Y:S02]  /*17f0*/  IMAD R6, R0, 0x1b, RZ ;  /* 0x0000001b00067824 */ /* 0x000fe400078e02ff */
[----:B------:R2:W-:Y:S01]  /*1800*/  STL.64 [R1+0x218], R26 ;  /* 0x0002181a01007387 */ /* 0x0005e20000100a00 */
[----:B-1----:R-:W-:-:S03]  /*1810*/  IADD3 R22, P4, R18, R2, RZ ;  /* 0x0000000212167210 */ /* 0x002fc60007f9e0ff */
[----:B------:R1:W-:Y:S01]  /*1820*/  STL.64 [R1+0x1f8], R10 ;  /* 0x0001f80a01007387 */ /* 0x0003e20000100a00 */
[----:B------:R-:W-:Y:S01]  /*1830*/  IMAD R9, R0, 0x23, RZ ;  /* 0x0000002300097824 */ /* 0x000fe200078e02ff */
[----:B------:R-:W-:Y:S01]  /*1840*/  LEA.HI.X.SX32 R23, R6, R3, 0x1, P4 ;  /* 0x0000000306177211 */ /* 0x000fe200020f0eff */
[C---:B--2---:R-:W-:Y:S01]  /*1850*/  IMAD R27, R0.reuse, 0x46, RZ ;  /* 0x00000046001b7824 */ /* 0x044fe200078e02ff */
[----:B------:R2:W-:Y:S01]  /*1860*/  STL.64 [R1+0x1c8], R16 ;  /* 0x0001c81001007387 */ /* 0x0005e20000100a00 */
[----:B-1----:R-:W-:-:S03]  /*1870*/  IMAD R10, R0, 0x56, RZ ;  /* 0x00000056000a7824 */ /* 0x002fc600078e02ff */
[-C--:B------:R-:W-:Y:S01]  /*1880*/  IADD3 R26, P5, R27, R2.reuse, RZ ;  /* 0x000000021b1a7210 */ /* 0x080fe20007fbe0ff */
[----:B------:R-:W-:Y:S02]  /*1890*/  IMAD R6, R0, 0x2b, RZ ;  /* 0x0000002b00067824 */ /* 0x000fe400078e02ff */
[----:B------:R-:W-:Y:S01]  /*18a0*/  IMAD.MOV.U32 R19, RZ, RZ, R21 ;  /* 0x000000ffff137224 */ /* 0x000fe200078e0015 */
[-C--:B------:R-:W-:Y:S02]  /*18b0*/  LEA.HI.X.SX32 R27, R9, R3.reuse, 0x1, P5 ;  /* 0x00000003091b7211 */ /* 0x080fe400028f0eff */
[----:B--2---:R-:W-:Y:S01]  /*18c0*/  IADD3 R16, P6, R10, R2, RZ ;  /* 0x000000020a107210 */ /* 0x004fe20007fde0ff */
[C---:B------:R-:W-:Y:S02]  /*18d0*/  IMAD R21, R0.reuse, 0x66, RZ ;  /* 0x0000006600157824 */ /* 0x040fe400078e02ff */
[----:B------:R-:W-:Y:S01]  /*18e0*/  IMAD R11, R0, 0x76, RZ ;  /* 0x00000076000b7824 */ /* 0x000fe200078e02ff */
[----:B------:R-:W-:Y:S01]  /*18f0*/  LEA.HI.X.SX32 R17, R6, R3, 0x1, P6 ;  /* 0x0000000306117211 */ /* 0x000fe200030f0eff */
[----:B------:R1:W-:Y:S01]  /*1900*/  STL.64 [R1+0x198], R22 ;  /* 0x0001981601007387 */ /* 0x0003e20000100a00 */
[----:B------:R-:W-:-:S02]  /*1910*/  IMAD R28, R0, 0x33, RZ ;  /* 0x00000033001c7824 */ /* 0x000fc400078e02ff */
[----:B------:R-:W-:Y:S01]  /*1920*/  IMAD R6, R0, 0x3b, RZ ;  /* 0x0000003b00067824 */ /* 0x000fe200078e02ff */
[----:B------:R2:W-:Y:S04]  /*1930*/  STL.64 [R1+0x168], R26 ;  /* 0x0001681a01007387 */ /* 0x0005e80000100a00 */
[----:B------:R3:W-:Y:S01]  /*1940*/  STL.64 [R1+0x140], R16 ;  /* 0x0001401001007387 */ /* 0x0007e20000100a00 */
[-C--:B-1----:R-:W-:Y:S02]  /*1950*/  IADD3 R22, P4, R21, R2.reuse, RZ ;  /* 0x0000000215167210 */ /* 0x082fe40007f9e0ff */
[----:B--2---:R-:W-:Y:S02]  /*1960*/  IADD3 R26, P5, R11, R2, RZ ;  /* 0x000000020b1a7210 */ /* 0x004fe40007fbe0ff */
[----:B------:R-:W-:-:S02]  /*1970*/  LEA.HI.X.SX32 R23, R28, R3, 0x1, P4 ;  /* 0x000000031c177211 */ /* 0x000fc400020f0eff */
[----:B---3--:R-:W-:Y:S02]  /*1980*/  IADD3 R16, P6, R12, R2, RZ ;  /* 0x000000020c107210 */ /* 0x008fe40007fde0ff */
[-C--:B------:R-:W-:Y:S02]  /*1990*/  LEA.HI.X.SX32 R27, R6, R3.reuse, 0x1, P5 ;  /* 0x00000003061b7211 */ /* 0x080fe400028f0eff */
[-C--:B------:R-:W-:Y:S01]  /*19a0*/  LEA.HI.X.SX32 R17, R8, R3.reuse, 0x1, P6 ;  /* 0x0000000308117211 */ /* 0x080fe200030f0eff */
[----:B------:R-:W-:Y:S04]  /*19b0*/  STL.64 [R1+0x110], R22 ;  /* 0x0001101601007387 */ /* 0x000fe80000100a00 */
[----:B------:R-:W-:Y:S04]  /*19c0*/  STL.64 [R1+0xd8], R26 ;  /* 0x0000d81a01007387 */ /* 0x000fe80000100a00 */
[----:B------:R1:W-:Y:S04]  /*19d0*/  STL.64 [R1+0x208], R16 ;  /* 0x0002081001007387 */ /* 0x0003e80000100a00 */
[----:B-1----:R-:W2:Y:S01]  /*19e0*/  LDL.LU R16, [R1+0x11cc] ;  /* 0x0011cc0001107983 */ /* 0x002ea20000300800 */
[----:B------:R-:W-:Y:S01]  /*19f0*/  IMAD R24, R0, 0x2c, RZ ;  /* 0x0000002c00187824 */ /* 0x000fe200078e02ff */
[----:B------:R-:W-:Y:S01]  /*1a00*/  LEA.HI.X.SX32 R17, R12, R3, 0x1, P1 ;  /* 0x000000030c117211 */ /* 0x000fe200008f0eff */
[----:B------:R-:W-:-:S03]  /*1a10*/  IMAD R6, R0, 0xb8, RZ ;  /* 0x000000b800067824 */ /* 0x000fc600078e02ff */
[----:B------:R-:W-:-:S04]  /*1a20*/  IADD3 R26, P5, R24, R2, RZ ;  /* 0x00000002181a7210 */ /* 0x000fc80007fbe0ff */
[-C--:B------:R-:W-:Y:S02]  /*1a30*/  LEA.HI.X.SX32 R27, R25, R3.reuse, 0x1, P5 ;  /* 0x00000003191b7211 */ /* 0x080fe400028f0eff */
[----:B------:R-:W-:Y:S02]  /*1a40*/  LEA.HI.X.SX32 R5, R24, R3, 0x1, P2 ;  /* 0x0000000318057211 */ /* 0x000fe400010f0eff */
[C---:B------:R-:W-:Y:S01]  /*1a50*/  SHF.L.U32 R24, R0.reuse, 0x2, RZ ;  /* 0x0000000200187819 */ /* 0x040fe200000006ff */
[----:B------:R-:W-:Y:S01]  /*1a60*/  IMAD R12, R0, 0x4c, RZ ;  /* 0x0000004c000c7824 */ /* 0x000fe200078e02ff */
[----:B------:R-:W-:Y:S01]  /*1a70*/  MOV R18, R20 ;  /* 0x0000001400127202 */ /* 0x000fe20000000f00 */
[----:B--2---:R1:W-:Y:S04]  /*1a80*/  STL.64 [R1+0x1f0], R16 ;  /* 0x0001f01001007387 */ /* 0x0043e80000100a00 */
[----:B------:R2:W-:Y:S01]  /*1a90*/  STL.64 [R1+0x1b8], R26 ;  /* 0x0001b81a01007387 */ /* 0x0005e20000100a00 */
[-C--:B-1----:R-:W-:Y:S01]  /*1aa0*/  IADD3 R16, P1, R6, R2.reuse, RZ ;  /* 0x0000000206107210 */ /* 0x082fe20007f3e0ff */
[C---:B------:R-:W-:Y:S01]  /*1ab0*/  IMAD R6, R0.reuse, 0x3c, RZ ;  /* 0x0000003c00067824 */ /* 0x040fe200078e02ff */
[----:B--2---:R-:W-:-:S04]  /*1ac0*/  LEA R26, P5, R0, R2, 0x3 ;  /* 0x00000002001a7211 */ /* 0x004fc800078a18ff */
[-C--:B------:R-:W-:Y:S02]  /*1ad0*/  LEA.HI.X.SX32 R15, R6, R3.reuse, 0x1, P0 ;  /* 0x00000003060f7211 */ /* 0x080fe400000f0eff */
[----:B------:R-:W-:Y:S01]  /*1ae0*/  LEA.HI.X.SX32 R27, R24, R3, 0x1, P5 ;  /* 0x00000003181b7211 */ /* 0x000fe200028f0eff */
[----:B------:R-:W-:Y:S04]  /*1af0*/  STL.64 [R1+0x138], R4 ;  /* 0x0001380401007387 */ /* 0x000fe80000100a00 */
[----:B------:R1:W-:Y:S04]  /*1b00*/  STL.64 [R1+0xd0], R14 ;  /* 0x0000d00e01007387 */ /* 0x0003e80000100a00 */
[----:B------:R2:W-:Y:S01]  /*1b10*/  STL.64 [R1+0x210], R26 ;  /* 0x0002101a01007387 */ /* 0x0005e20000100a00 */
[----:B-1----:R-:W-:Y:S01]  /*1b20*/  IADD3 R14, P0, R12, R2, RZ ;  /* 0x000000020c0e7210 */ /* 0x002fe20007f1e0ff */
[----:B--2---:R-:W-:-:S03]  /*1b30*/  IMAD R26, R0, 0x44, RZ ;  /* 0x00000044001a7824 */ /* 0x004fc600078e02ff */
[-C--:B------:R-:W-:Y:S02]  /*1b40*/  LEA.HI.X.SX32 R15, R29, R3.reuse, 0x1, P0 ;  /* 0x000000031d0f7211 */ /* 0x080fe400000f0eff */
[----:B------:R-:W-:-:S05]  /*1b50*/  LEA.HI.X.SX32 R19, R26, R3, 0x1, P3 ;  /* 0x000000031a137211 */ /* 0x000fca00018f0eff */
[----:B------:R-:W-:Y:S04]  /*1b60*/  STL [R1+0xac], R19 ;  /* 0x0000ac1301007387 */ /* 0x000fe80000100800 */
[----:B------:R-:W2:Y:S04]  /*1b70*/  LDL.LU R18, [R1+0x11c8] ;  /* 0x0011c80001127983 */ /* 0x000ea80000300800 */
[----:B------:R1:W-:Y:S04]  /*1b80*/  STL.64 [R1+0x158], R14 ;  /* 0x0001580e01007387 */ /* 0x0003e80000100a00 */
[----:B-1----:R-:W3:Y:S01]  /*1b90*/  LDL.LU.64 R14, [R1+0x11c0] ;  /* 0x0011c000010e7983 */ /* 0x002ee20000300a00 */
[----:B------:R-:W-:-:S05]  /*1ba0*/  IMAD R9, R0, 0x98, RZ ;  /* 0x0000009800097824 */ /* 0x000fca00078e02ff */
[----:B------:R-:W-:Y:S01]  /*1bb0*/  IADD3 R22, P4, R9, R2, RZ ;  /* 0x0000000209167210 */ /* 0x000fe20007f9e0ff */
[C---:B------:R-:W-:Y:S02]  /*1bc0*/  IMAD R9, R0.reuse, 0xa8, RZ ;  /* 0x000000a800097824 */ /* 0x040fe400078e02ff */
[----:B------:R-:W-:-:S03]  /*1bd0*/  IMAD R25, R0, 0xc8, RZ ;  /* 0x000000c800197824 */ /* 0x000fc600078e02ff */
[-C--:B------:R-:W-:Y:S02]  /*1be0*/  IADD3 R8, P6, R9, R2.reuse, RZ ;  /* 0x0000000209087210 */ /* 0x080fe40007fde0ff */
[-C--:B------:R-:W-:Y:S01]  /*1bf0*/  LEA.HI.X.SX32 R23, R12, R3.reuse, 0x1, P4 ;  /* 0x000000030c177211 */ /* 0x080fe200020f0eff */
[C---:B------:R-:W-:Y:S02]  /*1c00*/  IMAD R19, R0.reuse, 0x6c, RZ ;  /* 0x0000006c00137824 */ /* 0x040fe400078e02ff */
[----:B------:R-:W-:Y:S01]  /*1c10*/  IMAD R12, R0, 0x5c, RZ ;  /* 0x0000005c000c7824 */ /* 0x000fe200078e02ff */
[----:B------:R-:W-:Y:S01]  /*1c20*/  IADD3 R4, P2, R25, R2, RZ ;  /* 0x0000000219047210 */ /* 0x000fe20007f5e0ff */
[----:B------:R-:W-:Y:S03]  /*1c30*/  STL.64 [R1+0x88], R22 ;  /* 0x0000881601007387 */ /* 0x000fe60000100a00 */
[----:B------:R-:W-:-:S02]  /*1c40*/  LEA.HI.X.SX32 R17, R12, R3, 0x1, P1 ;  /* 0x000000030c117211 */ /* 0x000fc400008f0eff */
[-C--:B---3--:R-:W-:Y:S02]  /*1c50*/  LEA.HI.X.SX32 R9, R15, R3.reuse, 0x1, P6 ;  /* 0x000000030f097211 */ /* 0x088fe400030f0eff */
[----:B------:R-:W-:-:S03]  /*1c60*/  LEA.HI.X.SX32 R5, R14, R3, 0x1, P2 ;  /* 0x000000030e057211 */ /* 0x000fc600010f0eff */
[----:B------:R1:W-:Y:S04]  /*1c70*/  STL.64 [R1+0x60], R8 ;  /* 0x0000600801007387 */ /* 0x0003e80000100a00 */
[----:B------:R3:W-:Y:S01]  /*1c80*/  STL.64 [R1+0x38], R16 ;  /* 0x0000381001007387 */ /* 0x0007e20000100a00 */
[----:B-1----:R-:W-:-:S04]  /*1c90*/  IADD3 R8, P6, R19, R2, RZ ;  /* 0x0000000213087210 */ /* 0x002fc80007fde0ff */
[----:B--2---:R-:W-:Y:S01]  /*1ca0*/  LEA.HI.X.SX32 R9, R18, R3, 0x1, P6 ;  /* 0x0000000312097211 */ /* 0x004fe200030f0eff */
[----:B---3--:R-:W2:Y:S04]  /*1cb0*/  LDL.LU.64 R16, [R1+0x11b8] ;  /* 0x0011b80001107983 */ /* 0x008ea80000300a00 */
[----:B------:R1:W-:Y:S04]  /*1cc0*/  STL.64 [R1+0x10], R4 ;  /* 0x0000100401007387 */ /* 0x0003e80000100a00 */
[----:B-1----:R-:W3:Y:S04]  /*1cd0*/  LDL.LU.64 R4, [R1+0x11b0] ;  /* 0x0011b00001047983 */ /* 0x002ee80000300a00 */
[----:B------:R1:W-:Y:S04]  /*1ce0*/  STL.64 [R1+0xf8], R8 ;  /* 0x0000f80801007387 */ /* 0x0003e80000100a00 */
[----:B-1----:R-:W4:Y:S01]  /*1cf0*/  LDL.LU.64 R8, [R1+0x11a8] ;  /* 0x0011a80001087983 */ /* 0x002f220000300a00 */
[----:B------:R-:W-:-:S02]  /*1d00*/  IMAD R25, R0, 0xd8, RZ ;  /* 0x000000d800197824 */ /* 0x000fc400078e02ff */
[----:B------:R-:W-:-:S03]  /*1d10*/  IMAD R27, R0, 0xe8, RZ ;  /* 0x000000e8001b7824 */ /* 0x000fc600078e02ff */
[-C--:B------:R-:W-:Y:S01]  /*1d20*/  IADD3 R24, P5, R25, R2.reuse, RZ ;  /* 0x0000000219187210 */ /* 0x080fe20007fbe0ff */
[----:B------:R-:W-:Y:S01]  /*1d30*/  IMAD R20, R0, 0x1c, RZ ;  /* 0x0000001c00147824 */ /* 0x000fe200078e02ff */
[-C--:B------:R-:W-:Y:S02]  /*1d40*/  IADD3 R26, P3, R27, R2.reuse, RZ ;  /* 0x000000021b1a7210 */ /* 0x080fe40007f7e0ff */
[----:B------:R-:W-:Y:S02]  /*1d50*/  LEA.HI.X.SX32 R25, R19, R3, 0x1, P5 ;  /* 0x0000000313197211 */ /* 0x000fe400028f0eff */
[-C--:B------:R-:W-:Y:S01]  /*1d60*/  IADD3 R22, P4, R20, R2.reuse, RZ ;  /* 0x0000000214167210 */ /* 0x080fe20007f9e0ff */
[C---:B------:R-:W-:Y:S02]  /*1d70*/  IMAD R20, R0.reuse, 0xe, RZ ;  /* 0x0000000e00147824 */ /* 0x040fe400078e02ff */
[C---:B------:R-:W-:Y:S01]  /*1d80*/  IMAD R28, R0.reuse, 0xf8, RZ ;  /* 0x000000f8001c7824 */ /* 0x040fe200078e02ff */
[----:B------:R-:W-:Y:S01]  /*1d90*/  IADD3 R18, P5, R7, R2, RZ ;  /* 0x0000000207127210 */ /* 0x000fe20007fbe0ff */
[----:B------:R-:W-:-:S02]  /*1da0*/  IMAD R15, R0, 0x4a, RZ ;  /* 0x0000004a000f7824 */ /* 0x000fc400078e02ff */
[----:B------:R-:W-:Y:S01]  /*1db0*/  IMAD R7, R0, 0x7c, RZ ;  /* 0x0000007c00077824 */ /* 0x000fe200078e02ff */
[-C--:B------:R-:W-:Y:S02]  /*1dc0*/  IADD3 R28, P0, R28, R2.reuse, RZ ;  /* 0x000000021c1c7210 */ /* 0x080fe40007f1e0ff */
[-C--:B------:R-:W-:Y:S02]  /*1dd0*/  LEA.HI.X.SX32 R23, R20, R3.reuse, 0x1, P4 ;  /* 0x0000000314177211 */ /* 0x080fe400020f0eff */
[-C--:B------:R-:W-:Y:S02]  /*1de0*/  IADD3 R14, P2, R15, R2.reuse, RZ ;  /* 0x000000020f0e7210 */ /* 0x080fe40007f5e0ff */
[----:B------:R-:W-:Y:S02]  /*1df0*/  LEA.HI.X.SX32 R29, R7, R3, 0x1, P0 ;  /* 0x00000003071d7211 */ /* 0x000fe400000f0eff */
[----:B--2---:R-:W-:-:S05]  /*1e00*/  IADD3 R16, P1, R16, R2, RZ ;  /* 0x0000000210107210 */ /* 0x004fca0007f3e0ff */
[----:B------:R-:W-:Y:S04]  /*1e10*/  STL [R1+0x188], R16 ;  /* 0x0001881001007387 */ /* 0x000fe80000100800 */
[----:B------:R1:W-:Y:S01]  /*1e20*/  STL.64 [R1+0x10e8], R24 ;  /* 0x0010e81801007387 */ /* 0x0003e20000100a00 */
[----:B---3--:R-:W-:Y:S01]  /*1e30*/  LEA.HI.X.SX32 R27, R4, R3, 0x1, P3 ;  /* 0x00000003041b7211 */ /* 0x008fe200018f0eff */
[----:B------:R-:W-:Y:S01]  /*1e40*/  IMAD R4, R0, 0x7, RZ ;  /* 0x0000000700047824 */ /* 0x000fe200078e02ff */
[----:B----4-:R-:W-:-:S05]  /*1e50*/  IADD3 R8, P6, R8, R2, RZ ;  /* 0x0000000208087210 */ /* 0x010fca0007fde0ff */
[----:B------:R-:W-:Y:S04]  /*1e60*/  STL [R1+0x130], R8 ;  /* 0x0001300801007387 */ /* 0x000fe80000100800 */
[----:B------:R2:W-:Y:S01]  /*1e70*/  STL.64 [R1+0x10f0], R26 ;  /* 0x0010f01a01007387 */ /* 0x0005e20000100a00 */
[----:B-1----:R-:W-:Y:S01]  /*1e80*/  MOV R25, R17 ;  /* 0x0000001100197202 */ /* 0x002fe20000000f00 */
[----:B--2---:R-:W-:Y:S01]  /*1e90*/  IMAD.MOV.U32 R26, RZ, RZ, R8 ;  /* 0x000000ffff1a7224 */ /* 0x004fe200078e0008 */
[-C--:B------:R-:W-:Y:S01]  /*1ea0*/  IADD3 R8, P3, R20, R2.reuse, RZ ;  /* 0x0000000214087210 */ /* 0x080fe20007f7e0ff */
[----:B------:R-:W-:Y:S01]  /*1eb0*/  IMAD R20, R0, 0x1d, RZ ;  /* 0x0000001d00147824 */ /* 0x000fe200078e02ff */
[----:B------:R-:W-:Y:S02]  /*1ec0*/  MOV R27, R9 ;  /* 0x00000009001b7202 */ /* 0x000fe40000000f00 */
[-C--:B------:R-:W-:Y:S01]  /*1ed0*/  LEA.HI.X.SX32 R9, R4, R3.reuse, 0x1, P3 ;  /* 0x0000000304097211 */ /* 0x080fe200018f0eff */
[----:B------:R-:W-:Y:S01]  /*1ee0*/  IMAD R4, R0, 0x25, RZ ;  /* 0x0000002500047824 */ /* 0x000fe200078e02ff */
[-C--:B------:R-:W-:Y:S01]  /*1ef0*/  LEA.HI.X.SX32 R25, R20, R3.reuse, 0x1, P1 ;  /* 0x0000000314197211 */ /* 0x080fe200008f0eff */
[----:B------:R-:W-:Y:S03]  /*1f00*/  STL.64 [R1+0x10f8], R28 ;  /* 0x0010f81c01007387 */ /* 0x000fe60000100a00 */
[----:B------:R-:W-:Y:S01]  /*1f10*/  LEA.HI.X.SX32 R15, R4, R3, 0x1, P2 ;  /* 0x00000003040f7211 */ /* 0x000fe200010f0eff */
[----:B------:R1:W-:Y:S04]  /*1f20*/  STL.64 [R1+0x1e0], R22 ;  /* 0x0001e01601007387 */ /* 0x0003e80000100a00 */
[----:B------:R-:W-:Y:S04]  /*1f30*/  STL.64 [R1+0x200], R8 ;  /* 0x0002000801007387 */ /* 0x000fe80000100a00 */
[----:B------:R2:W-:Y:S04]  /*1f40*/  STL [R1+0x18c], R25 ;  /* 0x00018c1901007387 */ /* 0x0005e80000100800 */
[----:B------:R3:W-:Y:S01]  /*1f50*/  STL.64 [R1+0x160], R14 ;  /* 0x0001600e01007387 */ /* 0x0007e20000100a00 */
[----:B-1----:R-:W-:Y:S01]  /*1f60*/  IADD3 R22, P4, R6, R2, RZ ;  /* 0x0000000206167210 */ /* 0x002fe20007f9e0ff */
[----:B------:R-:W-:-:S02]  /*1f70*/  IMAD R6, R0, 0x9a, RZ ;  /* 0x0000009a00067824 */ /* 0x000fc400078e02ff */
[C---:B--2---:R-:W-:Y:S02]  /*1f80*/  IMAD R25, R0.reuse, 0x35, RZ ;  /* 0x0000003500197824 */ /* 0x044fe400078e02ff */
[----:B---3--:R-:W-:Y:S01]  /*1f90*/  IMAD R14, R0, 0x2d, RZ ;  /* 0x0000002d000e7824 */ /* 0x008fe200078e02ff */
[-C--:B------:R-:W-:Y:S01]  /*1fa0*/  IADD3 R28, P1, R6, R2.reuse, RZ ;  /* 0x00000002061c7210 */ /* 0x080fe20007f3e0ff */
[----:B------:R-:W-:Y:S01]  /*1fb0*/  IMAD.MOV.U32 R24, RZ, RZ, R16 ;  /* 0x000000ffff187224 */ /* 0x000fe200078e0010 */
[-C--:B------:R-:W-:Y:S02]  /*1fc0*/  LEA.HI.X.SX32 R19, R25, R3.reuse, 0x1, P5 ;  /* 0x0000000319137211 */ /* 0x080fe400028f0eff */
[----:B------:R-:W-:Y:S01]  /*1fd0*/  LEA.HI.X.SX32 R27, R14, R3, 0x1, P6 ;  /* 0x000000030e1b7211 */ /* 0x000fe200030f0eff */
[C---:B------:R-:W-:Y:S01]  /*1fe0*/  IMAD R6, R0.reuse, 0x1e, RZ ;  /* 0x0000001e00067824 */ /* 0x040fe200078e02ff */
[----:B------:R-:W-:Y:S01]  /*1ff0*/  IADD3 R16, P0, R5, R2, RZ ;  /* 0x0000000205107210 */ /* 0x000fe20007f1e0ff */
[----:B------:R-:W-:-:S02]  /*2000*/  IMAD R5, R0, 0x8a, RZ ;  /* 0x0000008a00057824 */ /* 0x000fc400078e02ff */
[----:B------:R-:W-:Y:S01]  /*2010*/  STL [R1+0x134], R27 ;  /* 0x0001341b01007387 */ /* 0x000fe20000100800 */
[----:B------:R-:W-:Y:S01]  /*2020*/  IMAD R20, R0, 0x3d, RZ ;  /* 0x0000003d00147824 */ /* 0x000fe200078e02ff */
[-C--:B------:R-:W-:Y:S02]  /*2030*/  LEA.HI.X.SX32 R23, R6, R3.reuse, 0x1, P4 ;  /* 0x0000000306177211 */ /* 0x080fe400020f0eff */
[----:B------:R1:W-:Y:S01]  /*2040*/  STL.64 [R1+0x100], R18 ;  /* 0x0001001201007387 */ /* 0x0003e20000100a00 */
[-C--:B------:R-:W-:Y:S02]  /*2050*/  IADD3 R8, P3, R5, R2.reuse, RZ ;  /* 0x0000000205087210 */ /* 0x080fe40007f7e0ff */
[----:B------:R-:W-:Y:S01]  /*2060*/  LEA.HI.X.SX32 R17, R20, R3, 0x1, P0 ;  /* 0x0000000314117211 */ /* 0x000fe200000f0eff */
[----:B------:R-:W-:Y:S01]  /*2070*/  IMAD R20, R0, 0xf, RZ ;  /* 0x0000000f00147824 */ /* 0x000fe200078e02ff */
[----:B-1----:R-:W-:Y:S01]  /*2080*/  IADD3 R18, P5, R6, R2, RZ ;  /* 0x0000000206127210 */ /* 0x002fe20007fbe0ff */
[----:B------:R-:W-:-:S05]  /*2090*/  IMAD R6, R0, 0x45, RZ ;  /* 0x0000004500067824 */ /* 0x000fca00078e02ff */
[-C--:B------:R-:W-:Y:S01]  /*20a0*/  LEA.HI.X.SX32 R9, R6, R3.reuse, 0x1, P3 ;  /* 0x0000000306097211 */ /* 0x080fe200018f0eff */
[----:B------:R-:W-:Y:S01]  /*20b0*/  IMAD R6, R0, 0x4d, RZ ;  /* 0x0000004d00067824 */ /* 0x000fe200078e02ff */
[-C--:B------:R-:W-:Y:S01]  /*20c0*/  LEA.HI.X.SX32 R19, R20, R3.reuse, 0x1, P5 ;  /* 0x0000000314137211 */ /* 0x080fe200028f0eff */
[----:B------:R-:W-:Y:S03]  /*20d0*/  STL.64 [R1+0xc8], R16 ;  /* 0x0000c81001007387 */ /* 0x000fe60000100a00 */
[----:B------:R-:W-:Y:S01]  /*20e0*/  LEA.HI.X.SX32 R29, R6, R3, 0x1, P1 ;  /* 0x00000003061d7211 */ /* 0x000fe200008f0eff */
[----:B------:R-:W-:Y:S04]  /*20f0*/  STL.64 [R1+0x180], R22 ;  /* 0x0001801601007387 */ /* 0x000fe80000100a00 */
[----:B------:R-:W-:Y:S04]  /*2100*/  STL.64 [R1+0x1d8], R18 ;  /* 0x0001d81201007387 */ /* 0x000fe80000100a00 */
[----:B------:R-:W-:Y:S04]  /*2110*/  STL.64 [R1+0x230], R8 ;  /* 0x0002300801007387 */ /* 0x000fe80000100a00 */
[----:B------:R1:W-:Y:S02]  /*2120*/  STL.64 [R1+0x238], R28 ;  /* 0x0002381c01007387 */ /* 0x0003e40000100a00 */
[----:B-1----:R-:W-:-:S06]  /*2130*/  MOV R29, R13 ;  /* 0x0000000d001d7202 */ /* 0x002fcc0000000f00 */
[----:B------:R-:W2:Y:S01]  /*2140*/  LDG.E.U16 R29, [R2.64] ;  /* 0x00000006021d7981 */ /* 0x000ea2000c1e1500 */
[----:B------:R-:W-:Y:S01]  /*2150*/  IMAD R5, R0, 0xaa, RZ ;  /* 0x000000aa00057824 */ /* 0x000fe200078e02ff */
[-C--:B------:R-:W-:Y:S01]  /*2160*/  IADD3 R16, P0, R12, R2.reuse, RZ ;  /* 0x000000020c107210 */ /* 0x080fe20007f1e0ff */
[C---:B------:R-:W-:Y:S02]  /*2170*/  IMAD R12, R0.reuse, 0xfe, RZ ;  /* 0x000000fe000c7824 */ /* 0x040fe400078e02ff */
[C---:B------:R-:W-:Y:S01]  /*2180*/  IMAD R9, R0.reuse, 0x55, RZ ;  /* 0x0000005500097824 */ /* 0x040fe200078e02ff */
[-C--:B------:R-:W-:Y:S01]  /*2190*/  IADD3 R4, P2, R5, R2.reuse, RZ ;  /* 0x0000000205047210 */ /* 0x080fe20007f5e0ff */
[----:B------:R-:W-:Y:S01]  /*21a0*/  IMAD R15, R0, 0xba, RZ ;  /* 0x000000ba000f7824 */ /* 0x000fe200078e02ff */
[----:B------:R-:W-:Y:S01]  /*21b0*/  IADD3 R24, P5, R12, R2, RZ ;  /* 0x000000020c187210 */ /* 0x000fe20007fbe0ff */
[----:B------:R-:W-:Y:S01]  /*21c0*/  IMAD R12, R0, 0x5d, RZ ;  /* 0x0000005d000c7824 */ /* 0x000fe200078e02ff */
[----:B------:R-:W-:-:S02]  /*21d0*/  LEA.HI.X.SX32 R5, R9, R3, 0x1, P2 ;  /* 0x0000000309057211 */ /* 0x000fc400010f0eff */
[-C--:B------:R-:W-:Y:S01]  /*21e0*/  IADD3 R14, P6, R15, R2.reuse, RZ ;  /* 0x000000020f0e7210 */ /* 0x080fe20007fde0ff */
[----:B------:R-:W-:Y:S02]  /*21f0*/  IMAD R19, R0, 0x2e, RZ ;  /* 0x0000002e00137824 */ /* 0x000fe400078e02ff */
[----:B------:R1:W-:Y:S01]  /*2200*/  STL.64 [R1+0x240], R4 ;  /* 0x0002400401007387 */ /* 0x0003e20000100a00 */
[----:B------:R-:W-:Y:S01]  /*2210*/  LEA.HI.X.SX32 R15, R12, R3, 0x1, P6 ;  /* 0x000000030c0f7211 */ /* 0x000fe200030f0eff */
[----:B------:R-:W-:Y:S01]  /*2220*/  IMAD R12, R0, 0x17, RZ ;  /* 0x00000017000c7824 */ /* 0x000fe200078e02ff */
[----:B------:R-:W-:-:S03]  /*2230*/  IADD3 R8, P2, R19, R2, RZ ;  /* 0x0000000213087210 */ /* 0x000fc60007f5e0ff */
[----:B------:R3:W-:Y:S01]  /*2240*/  STL.64 [R1+0x248], R14 ;  /* 0x0002480e01007387 */ /* 0x0007e20000100a00 */
[C---:B-1----:R-:W-:Y:S01]  /*2250*/  IMAD R5, R0.reuse, 0xea, RZ ;  /* 0x000000ea00057824 */ /* 0x042fe200078e02ff */
[----:B------:R-:W-:Y:S01]  /*2260*/  LEA.HI.X.SX32 R17, R19, R3, 0x1, P0 ;  /* 0x0000000313117211 */ /* 0x000fe200000f0eff */
[----:B------:R-:W-:-:S03]  /*2270*/  IMAD R4, R0, 0x3e, RZ ;  /* 0x0000003e00047824 */ /* 0x000fc600078e02ff */
[-C--:B---3--:R-:W-:Y:S01]  /*2280*/  IADD3 R14, P6, R5, R2.reuse, RZ ;  /* 0x00000002050e7210 */ /* 0x088fe20007fde0ff */
[----:B------:R-:W-:Y:S01]  /*2290*/  IMAD R5, R0, 0xfa, RZ ;  /* 0x000000fa00057824 */ /* 0x000fe200078e02ff */
[-C--:B------:R-:W-:Y:S01]  /*22a0*/  LEA.HI.X.SX32 R9, R12, R3.reuse, 0x1, P2 ;  /* 0x000000030c097211 */ /* 0x080fe200010f0eff */
[----:B------:R1:W-:Y:S01]  /*22b0*/  STL.64 [R1+0x250], R16 ;  /* 0x0002501001007387 */ /* 0x0003e20000100a00 */
[-C--:B------:R-:W-:Y:S02]  /*22c0*/  IADD3 R26, P4, R7, R2.reuse, RZ ;  /* 0x00000002071a7210 */ /* 0x080fe40007f9e0ff */
[-C--:B------:R-:W-:Y:S01]  /*22d0*/  IADD3 R18, P2, R5, R2.reuse, RZ ;  /* 0x0000000205127210 */ /* 0x080fe20007f5e0ff */
[----:B------:R-:W-:Y:S01]  /*22e0*/  IMAD R5, R0, 0x1f, RZ ;  /* 0x0000001f00057824 */ /* 0x000fe200078e02ff */
[C---:B------:R-:W-:Y:S02]  /*22f0*/  LEA.HI.X.SX32 R27, R4.reuse, R3, 0x1, P4 ;  /* 0x00000003041b7211 */ /* 0x040fe400020f0eff */
[----:B-1----:R-:W-:Y:S01]  /*2300*/  IADD3 R16, P0, R4, R2, RZ ;  /* 0x0000000204107210 */ /* 0x002fe20007f1e0ff */
[----:B------:R-:W-:-:S03]  /*2310*/  IMAD R4, R0, 0x9c, RZ ;  /* 0x0000009c00047824 */ /* 0x000fc600078e02ff */
[----:B------:R-:W-:Y:S01]  /*2320*/  LEA.HI.X.SX32 R17, R5, R3, 0x1, P0 ;  /* 0x0000000305117211 */ /* 0x000fe200000f0eff */
[----:B------:R-:W-:Y:S01]  /*2330*/  IMAD R7, R0, 0xca, RZ ;  /* 0x000000ca00077824 */ /* 0x000fe200078e02ff */
[----:B------:R-:W-:Y:S04]  /*2340*/  STL.64 [R1+0x258], R8 ;  /* 0x0002580801007387 */ /* 0x000fe80000100a00 */
[----:B------:R-:W-:Y:S01]  /*2350*/  STL.64 [R1+0x260], R26 ;  /* 0x0002601a01007387 */ /* 0x000fe20000100a00 */
[----:B------:R-:W-:-:S03]  /*2360*/  IADD3 R22, P3, R7, R2, RZ ;  /* 0x0000000207167210 */ /* 0x000fc60007f7e0ff */
[----:B------:R1:W-:Y:S01]  /*2370*/  STL.64 [R1+0x268], R16 ;  /* 0x0002681001007387 */ /* 0x0003e20000100a00 */
[C---:B------:R-:W-:Y:S02]  /*2380*/  IMAD R7, R0.reuse, 0xda, RZ ;  /* 0x000000da00077824 */ /* 0x040fe400078e02ff */
[----:B------:R-:W-:Y:S01]  /*2390*/  IMAD R5, R0, 0x7f, RZ ;  /* 0x0000007f00057824 */ /* 0x000fe200078e02ff */
[-C--:B-1----:R-:W-:Y:S01]  /*23a0*/  IADD3 R16, P0, R4, R2.reuse, RZ ;  /* 0x0000000204107210 */ /* 0x082fe20007f1e0ff */
[----:B------:R-:W-:Y:S01]  /*23b0*/  IMAD R4, R0, 0x65, RZ ;  /* 0x0000006500047824 */ /* 0x000fe200078e02ff */
[----:B------:R-:W-:-:S04]  /*23c0*/  IADD3 R6, P1, R7, R2, RZ ;  /* 0x0000000207067210 */ /* 0x000fc80007f3e0ff */
[-C--:B------:R-:W-:Y:S01]  /*23d0*/  LEA.HI.X.SX32 R23, R4, R3.reuse, 0x1, P3 ;  /* 0x0000000304177211 */ /* 0x080fe200018f0eff */
[----:B------:R-:W-:Y:S01]  /*23e0*/  IMAD R4, R0, 0x6d, RZ ;  /* 0x0000006d00047824 */ /* 0x000fe200078e02ff */
[----:B------:R-:W-:-:S04]  /*23f0*/  LEA.HI.X.SX32 R25, R5, R3, 0x1, P5 ;  /* 0x0000000305197211 */ /* 0x000fc800028f0eff */
[----:B------:R-:W-:Y:S01]  /*2400*/  LEA.HI.X.SX32 R7, R4, R3, 0x1, P1 ;  /* 0x0000000304077211 */ /* 0x000fe200008f0eff */
[----:B------:R1:W-:Y:S01]  /*2410*/  STL.64 [R1+0x270], R24 ;  /* 0x0002701801007387 */ /* 0x0003e20000100a00 */
[----:B------:R-:W-:-:S03]  /*2420*/  IMAD R20, R0, 0x75, RZ ;  /* 0x0000007500147824 */ /* 0x000fc600078e02ff */
[----:B------:R-:W-:Y:S01]  /*2430*/  STL.64 [R1+0x278], R22 ;  /* 0x0002781601007387 */ /* 0x000fe20000100a00 */
[----:B------:R-:W-:-:S03]  /*2440*/  IMAD R12, R0, 0xac, RZ ;  /* 0x000000ac000c7824 */ /* 0x000fc600078e02ff */
[----:B------:R3:W-:Y:S01]  /*2450*/  STL.64 [R1+0x280], R6 ;  /* 0x0002800601007387 */ /* 0x0007e20000100a00 */
[----:B------:R-:W-:Y:S01]  /*2460*/  IMAD R9, R0, 0x8c, RZ ;  /* 0x0000008c00097824 */ /* 0x000fe200078e02ff */
[----:B------:R-:W-:Y:S01]  /*2470*/  LEA.HI.X.SX32 R15, R20, R3, 0x1, P6 ;  /* 0x00000003140f7211 */ /* 0x000fe200030f0eff */
[----:B------:R-:W-:Y:S01]  /*2480*/  IMAD R27, R0, 0x46, RZ ;  /* 0x00000046001b7824 */ /* 0x000fe200078e02ff */
[-C--:B-1----:R-:W-:Y:S01]  /*2490*/  IADD3 R24, P5, R12, R2.reuse, RZ ;  /* 0x000000020c187210 */ /* 0x082fe20007fbe0ff */
[C---:B------:R-:W-:Y:S02]  /*24a0*/  IMAD R12, R0.reuse, 0x4e, RZ ;  /* 0x0000004e000c7824 */ /* 0x040fe400078e02ff */
[C---:B---3--:R-:W-:Y:S01]  /*24b0*/  IMAD R6, R0.reuse, 0x7d, RZ ;  /* 0x0000007d00067824 */ /* 0x048fe200078e02ff */
[----:B------:R-:W-:Y:S01]  /*24c0*/  IADD3 R8, P4, R9, R2, RZ ;  /* 0x0000000209087210 */ /* 0x000fe20007f9e0ff */
[----:B------:R-:W-:-:S03]  /*24d0*/  IMAD R7, R0, 0xdc, RZ ;  /* 0x000000dc00077824 */ /* 0x000fc600078e02ff */
[-C--:B------:R-:W-:Y:S01]  /*24e0*/  LEA.HI.X.SX32 R19, R6, R3.reuse, 0x1, P2 ;  /* 0x0000000306137211 */ /* 0x080fe200010f0eff */
[----:B------:R1:W-:Y:S01]  /*24f0*/  STL.64 [R1+0x288], R14 ;  /* 0x0002880e01007387 */ /* 0x0003e20000100a00 */
[----:B------:R-:W-:Y:S01]  /*2500*/  IMAD R20, R0, 0x27, RZ ;  /* 0x0000002700147824 */ /* 0x000fe200078e02ff */
[-C--:B------:R-:W-:Y:S02]  /*2510*/  LEA.HI.X.SX32 R9, R27, R3.reuse, 0x1, P4 ;  /* 0x000000031b097211 */ /* 0x080fe400020f0eff */
[----:B------:R3:W-:Y:S01]  /*2520*/  STL.64 [R1+0x290], R18 ;  /* 0x0002901201007387 */ /* 0x0007e20000100a00 */
[----:B------:R-:W-:-:S03]  /*2530*/  LEA.HI.X.SX32 R17, R12, R3, 0x1, P0 ;  /* 0x000000030c117211 */ /* 0x000fc600000f0eff */
[----:B------:R4:W-:Y:S01]  /*2540*/  STL.64 [R1+0x298], R8 ;  /* 0x0002980801007387 */ /* 0x0009e20000100a00 */
[-C--:B-1----:R-:W-:Y:S02]  /*2550*/  IADD3 R14, P6, R12, R2.reuse, RZ ;  /* 0x000000020c0e7210 */ /* 0x082fe40007fde0ff */
[----:B---3--:R-:W-:Y:S01]  /*2560*/  IADD3 R18, P2, R7, R2, RZ ;  /* 0x0000000207127210 */ /* 0x008fe20007f5e0ff */
[----:B------:R-:W-:Y:S01]  /*2570*/  IMAD R7, R0, 0xec, RZ ;  /* 0x000000ec00077824 */ /* 0x000fe200078e02ff */
[----:B------:R-:W-:Y:S01]  /*2580*/  LEA.HI.X.SX32 R15, R20, R3, 0x1, P6 ;  /* 0x00000003140f7211 */ /* 0x000fe200030f0eff */
[----:B------:R-:W-:-:S03]  /*2590*/  IMAD R5, R0, 0xbc, RZ ;  /* 0x000000bc00057824 */ /* 0x000fc600078e02ff */
[-C--:B----4-:R-:W-:Y:S01]  /*25a0*/  IADD3 R8, P4, R7, R2.reuse, RZ ;  /* 0x0000000207087210 */ /* 0x090fe20007f9e0ff */
[C---:B------:R-:W-:Y:S01]  /*25b0*/  IMAD R7, R0.reuse, 0xfc, RZ ;  /* 0x000000fc00077824 */ /* 0x040fe200078e02ff */
[----:B------:R1:W-:Y:S01]  /*25c0*/  STL.64 [R1+0x2a0], R14 ;  /* 0x0002a00e01007387 */ /* 0x0003e20000100a00 */
[C---:B------:R-:W-:Y:S01]  /*25d0*/  IMAD R6, R0.reuse, 0x5e, RZ ;  /* 0x0000005e00067824 */ /* 0x040fe200078e02ff */
[-C--:B------:R-:W-:Y:S02]  /*25e0*/  IADD3 R22, P3, R5, R2.reuse, RZ ;  /* 0x0000000205167210 */ /* 0x080fe40007f7e0ff */
[----:B------:R3:W-:Y:S01]  /*25f0*/  STL.64 [R1+0x2a8], R16 ;  /* 0x0002a81001007387 */ /* 0x0007e20000100a00 */
[----:B------:R-:W-:Y:S01]  /*2600*/  IMAD R5, R0, 0xcc, RZ ;  /* 0x000000cc00057824 */ /* 0x000fe200078e02ff */
[----:B------:R-:W-:Y:S01]  /*2610*/  LEA.HI.X.SX32 R25, R10, R3, 0x1, P5 ;  /* 0x000000030a197211 */ /* 0x000fe200028f0eff */
[----:B------:R-:W-:Y:S01]  /*2620*/  IMAD R12, R0, 0x8e, RZ ;  /* 0x0000008e000c7824 */ /* 0x000fe200078e02ff */
[----:B-1----:R-:W-:-:S02]  /*2630*/  IADD3 R14, P6, R6, R2, RZ ;  /* 0x00000002060e7210 */ /* 0x002fc40007fde0ff */
[-C--:B---3--:R-:W-:Y:S01]  /*2640*/  IADD3 R16, P0, R7, R2.reuse, RZ ;  /* 0x0000000207107210 */ /* 0x088fe20007f1e0ff */
[C---:B------:R-:W-:Y:S01]  /*2650*/  IMAD R7, R0.reuse, 0x2f, RZ ;  /* 0x0000002f00077824 */ /* 0x040fe200078e02ff */
[----:B------:R-:W-:Y:S01]  /*2660*/  IADD3 R4, P1, R5, R2, RZ ;  /* 0x0000000205047210 */ /* 0x000fe20007f3e0ff */
[----:B------:R-:W-:-:S03]  /*2670*/  IMAD R10, R0, 0x9e, RZ ;  /* 0x0000009e000a7824 */ /* 0x000fc600078e02ff */
[-C--:B------:R-:W-:Y:S01]  /*2680*/  LEA.HI.X.SX32 R15, R7, R3.reuse, 0x1, P6 ;  /* 0x00000003070f7211 */ /* 0x080fe200030f0eff */
[----:B------:R-:W-:Y:S01]  /*2690*/  STL.64 [R1+0x2b0], R24 ;  /* 0x0002b01801007387 */ /* 0x000fe20000100a00 */
[-C--:B------:R-:W-:Y:S02]  /*26a0*/  IADD3 R12, P5, R12, R2.reuse, RZ ;  /* 0x000000020c0c7210 */ /* 0x080fe40007fbe0ff */
[-C--:B------:R-:W-:Y:S01]  /*26b0*/  LEA.HI.X.SX32 R23, R6, R3.reuse, 0x1, P3 ;  /* 0x0000000306177211 */ /* 0x080fe200018f0eff */
[----:B------:R1:W-:Y:S01]  /*26c0*/  STL.64 [R1+0x2b8], R14 ;  /* 0x0002b80e01007387 */ /* 0x0003e20000100a00 */
[----:B------:R-:W-:Y:S01]  /*26d0*/  LEA.HI.X.SX32 R5, R21, R3, 0x1, P1 ;  /* 0x0000000315057211 */ /* 0x000fe200008f0eff */
[----:B------:R-:W-:Y:S02]  /*26e0*/  IMAD R7, R0, 0xae, RZ ;  /* 0x000000ae00077824 */ /* 0x000fe400078e02ff */
[----:B------:R-:W-:Y:S04]  /*26f0*/  STL [R1+0x2f8], R12 ;  /* 0x0002f80c01007387 */ /* 0x000fe80000100800 */
[----:B------:R-:W-:Y:S01]  /*2700*/  STL.64 [R1+0x2c0], R22 ;  /* 0x0002c01601007387 */ /* 0x000fe20000100a00 */
[----:B-1----:R-:W-:Y:S01]  /*2710*/  IADD3 R14, P6, R10, R2, RZ ;  /* 0x000000020a0e7210 */ /* 0x002fe20007fde0ff */
[----:B------:R-:W-:-:S02]  /*2720*/  IMAD R10, R0, 0x6e, RZ ;  /* 0x0000006e000a7824 */ /* 0x000fc400078e02ff */
[----:B------:R1:W-:Y:S01]  /*2730*/  STL.64 [R1+0x2c8], R4 ;  /* 0x0002c80401007387 */ /* 0x0003e20000100a00 */
[-C--:B------:R-:W-:Y:S01]  /*2740*/  IADD3 R6, P3, R7, R2.reuse, RZ ;  /* 0x0000000207067210 */ /* 0x080fe20007f7e0ff */
[----:B------:R-:W-:Y:S01]  /*2750*/  IMAD R7, R0, 0xce, RZ ;  /* 0x000000ce00077824 */ /* 0x000fe200078e02ff */
[CC--:B------:R-:W-:Y:S02]  /*2760*/  IADD3 R20, P1, R10.reuse, R2.reuse, RZ ;  /* 0x000000020a147210 */ /* 0x0c0fe40007f3e0ff */
[----:B------:R-:W-:Y:S01]  /*2770*/  LEA.HI.X.SX32 R19, R10, R3, 0x1, P2 ;  /* 0x000000030a137211 */ /* 0x000fe200010f0eff */
[C---:B-1----:R-:W-:Y:S01]  /*2780*/  IMAD R5, R0.reuse, 0x37, RZ ;  /* 0x0000003700057824 */ /* 0x042fe200078e02ff */
[----:B------:R-:W-:Y:S01]  /*2790*/  IADD3 R28, P2, R7, R2, RZ ;  /* 0x00000002071c7210 */ /* 0x000fe20007f5e0ff */
[----:B------:R-:W-:-:S03]  /*27a0*/  IMAD R7, R0, 0x7e, RZ ;  /* 0x0000007e00077824 */ /* 0x000fc600078e02ff */
[-C--:B------:R-:W-:Y:S01]  /*27b0*/  LEA.HI.X.SX32 R21, R5, R3.reuse, 0x1, P1 ;  /* 0x0000000305157211 */ /* 0x080fe200008f0eff */
[----:B------:R-:W-:Y:S01]  /*27c0*/  IMAD R13, R0, 0x3f, RZ ;  /* 0x0000003f000d7824 */ /* 0x000fe200078e02ff */
[----:B------:R-:W-:-:S03]  /*27d0*/  LEA.HI.X.SX32 R9, R11, R3, 0x1, P4 ;  /* 0x000000030b097211 */ /* 0x000fc600020f0eff */
[----:B------:R-:W-:Y:S04]  /*27e0*/  STL.64 [R1+0x2d0], R20 ;  /* 0x0002d01401007387 */ /* 0x000fe80000100a00 */
[----:B------:R-:W-:Y:S04]  /*27f0*/  STL [R1+0x11a0], R28 ;  /* 0x0011a01c01007387 */ /* 0x000fe80000100800 */
[----:B------:R1:W-:Y:S01]  /*2800*/  STL.64 [R1+0x2d8], R18 ;  /* 0x0002d81201007387 */ /* 0x0003e20000100a00 */
[----:B------:R-:W-:-:S03]  /*2810*/  LEA.HI.X.SX32 R17, R7, R3, 0x1, P0 ;  /* 0x0000000307117211 */ /* 0x000fc600000f0eff */
[----:B------:R-:W3:Y:S04]  /*2820*/  LDL.LU.64 R24, [R1+0x80] ;  /* 0x0000800001187983 */ /* 0x000ee80000300a00 */
[----:B------:R-:W4:Y:S01]  /*2830*/  LDL.LU.64 R22, [R1+0x58] ;  /* 0x0000580001167983 */ /* 0x000f220000300a00 */
[----:B-1----:R-:W-:-:S03]  /*2840*/  IADD3 R18, P4, R7, R2, RZ ;  /* 0x0000000207127210 */ /* 0x002fc60007f9e0ff */
[----:B------:R-:W5:Y:S01]  /*2850*/  LDL.LU.64 R10, [R1+0x1b0] ;  /* 0x0001b000010a7983 */ /* 0x000f620000300a00 */
[----:B------:R-:W-:-:S03]  /*2860*/  LEA.HI.X.SX32 R19, R13, R3, 0x1, P4 ;  /* 0x000000030d137211 */ /* 0x000fc600020f0eff */
[----:B------:R1:W-:Y:S01]  /*2870*/  STL.64 [R1+0x2e0], R8 ;  /* 0x0002e00801007387 */ /* 0x0003e20000100a00 */
[----:B------:R-:W-:Y:S02]  /*2880*/  IMAD R27, R0, 0x47, RZ ;  /* 0x00000047001b7824 */ /* 0x000fe400078e02ff */
[----:B------:R-:W-:Y:S01]  /*2890*/  IMAD.MOV.U32 R28, RZ, RZ, R12 ;  /* 0x000000ffff1c7224 */ /* 0x000fe200078e000c */
[----:B-1----:R-:W4:Y:S04]  /*28a0*/  LDL.LU.64 R8, [R1+0x128] ;  /* 0x0001280001087983 */ /* 0x002f280000300a00 */
[----:B------:R-:W5:Y:S04]  /*28b0*/  LDL.LU.64 R20, [R1+0x30] ;  /* 0x0000300001147983 */ /* 0x000f680000300a00 */
[----:B------:R1:W-:Y:S04]  /*28c0*/  STL.64 [R1+0x2f0], R18 ;  /* 0x0002f01201007387 */ /* 0x0003e80000100a00 */
[----:B-1----:R-:W5:Y:S04]  /*28d0*/  LDL.LU.64 R18, [R1+0x8] ;  /* 0x0000080001127983 */ /* 0x002f680000300a00 */
[----:B------:R1:W-:Y:S04]  /*28e0*/  STL.64 [R1+0x2e8], R16 ;  /* 0x0002e81001007387 */ /* 0x0003e80000100a00 */
[----:B-1----:R-:W5:Y:S04]  /*28f0*/  LDL.LU.64 R16, [R1+0x190] ;  /* 0x0001900001107983 */ /* 0x002f680000300a00 */
[----:B--2---:R1:W-:Y:S02]  /*2900*/  STL [R1+0x3ac], R29 ;  /* 0x0003ac1d01007387 */ /* 0x0043e40000100800 */
[----:B-1----:R-:W-:-:S05]  /*2910*/  LEA.HI.X.SX32 R29, R27, R3, 0x1, P5 ;  /* 0x000000031b1d7211 */ /* 0x002fca00028f0eff */
[----:B------:R1:W-:Y:S04]  /*2920*/  STL [R1+0x2fc], R29 ;  /* 0x0002fc1d01007387 */ /* 0x0003e80000100800 */
[----:B------:R-:W2:Y:S01]  /*2930*/  LDL.LU R28, [R1+0x11a0] ;  /* 0x0011a000011c7983 */ /* 0x000ea20000300800 */
[C---:B------:R-:W-:Y:S02]  /*2940*/  IMAD R5, R0.reuse, 0xee, RZ ;  /* 0x000000ee00057824 */ /* 0x040fe400078e02ff */
[C---:B------:R-:W-:Y:S02]  /*2950*/  IMAD R4, R0.reuse, 0xbe, RZ ;  /* 0x000000be00047824 */ /* 0x040fe400078e02ff */
[C---:B------:R-:W-:Y:S02]  /*2960*/  IMAD R12, R0.reuse, 0xde, RZ ;  /* 0x000000de000c7824 */ /* 0x040fe400078e02ff */
[C---:B------:R-:W-:Y:S01]  /*2970*/  IMAD R15, R0.reuse, 0x4f, RZ ;  /* 0x0000004f000f7824 */ /* 0x040fe200078e02ff */
[-C--:B------:R-:W-:Y:S01]  /*2980*/  IADD3 R26, P0, R5, R2.reuse, RZ ;  /* 0x00000002051a7210 */ /* 0x080fe20007f1e0ff */
[----:B------:R-:W-:Y:S01]  /*2990*/  IMAD R7, R0, 0x57, RZ ;  /* 0x0000005700077824 */ /* 0x000fe200078e02ff */
[-C--:B------:R-:W-:Y:S01]  /*29a0*/  IADD3 R4, P1, R4, R2.reuse, RZ ;  /* 0x0000000204047210 */ /* 0x080fe20007f3e0ff */
[----:B------:R-:W-:Y:S01]  /*29b0*/  IMAD R5, R0, 0x5f, RZ ;  /* 0x0000005f00057824 */ /* 0x000fe200078e02ff */
[----:B------:R-:W-:Y:S01]  /*29c0*/  IADD3 R12, P4, R12, R2, RZ ;  /* 0x000000020c0c7210 */ /* 0x000fe20007f9e0ff */
[C---:B------:R-:W-:Y:S01]  /*29d0*/  IMAD R13, R0.reuse, 0x67, RZ ;  /* 0x00000067000d7824 */ /* 0x040fe200078e02ff */
[-C--:B------:R-:W-:Y:S01]  /*29e0*/  LEA.HI.X.SX32 R15, R15, R3.reuse, 0x1, P6 ;  /* 0x000000030f0f7211 */ /* 0x080fe200030f0eff */
[C---:B------:R-:W-:Y:S01]  /*29f0*/  IMAD R2, R0.reuse, 0x6f, RZ ;  /* 0x0000006f00027824 */ /* 0x040fe200078e02ff */
[-C--:B------:R-:W-:Y:S01]  /*2a00*/  LEA.HI.X.SX32 R7, R7, R3.reuse, 0x1, P3 ;  /* 0x0000000307077211 */ /* 0x080fe200018f0eff */
[----:B------:R-:W-:Y:S01]  /*2a10*/  IMAD R0, R0, 0x77, RZ ;  /* 0x0000007700007824 */ /* 0x000fe200078e02ff */
[-C--:B------:R-:W-:Y:S01]  /*2a20*/  LEA.HI.X.SX32 R5, R5, R3.reuse, 0x1, P1 ;  /* 0x0000000305057211 */ /* 0x080fe200008f0eff */
[----:B------:R0:W-:Y:S01]  /*2a30*/  STL.64 [R1+0x300], R14 ;  /* 0x0003000e01007387 */ /* 0x0001e20000100a00 */
[----:B-1----:R-:W-:-:S02]  /*2a40*/  LEA.HI.X.SX32 R29, R13, R3, 0x1, P2 ;  /* 0x000000030d1d7211 */ /* 0x002fc400010f0eff */
[-C--:B------:R-:W-:Y:S02]  /*2a50*/  LEA.HI.X.SX32 R13, R2, R3.reuse, 0x1, P4 ;  /* 0x00000003020d7211 */ /* 0x080fe400020f0eff */
[----:B------:R-:W-:Y:S01]  /*2a60*/  LEA.HI.X.SX32 R27, R0, R3, 0x1, P0 ;  /* 0x00000003001b7211 */ /* 0x000fe200000f0eff */
[----:B0-----:R-:W2:Y:S04]  /*2a70*/  LDL.LU.64 R14, [R1+0xf0] ;  /* 0x0000f000010e7983 */ /* 0x001ea80000300a00 */
[----:B------:R0:W-:Y:S04]  /*2a80*/  STL.64 [R1+0x308], R6 ;  /* 0x0003080601007387 */ /* 0x0001e80000100a00 */
[----:B0-----:R-:W2:Y:S04]  /*2a90*/  LDL.LU.64 R6, [R1+0x1198] ;  /* 0x0011980001067983 */ /* 0x001ea80000300a00 */
[----:B------:R0:W-:Y:S04]  /*2aa0*/  STL.64 [R1+0x310], R4 ;  /* 0x0003100401007387 */ /* 0x0001e80000100a00 */
[----:B0-----:R-:W2:Y:S04]  /*2ab0*/  LDL.LU.64 R4, [R1+0x1190] ;  /* 0x0011900001047983 */ /* 0x001ea80000300a00 */
[----:B------:R0:W-:Y:S04]  /*2ac0*/  STL.64 [R1+0x320], R12 ;  /* 0x0003200c01007387 */ /* 0x0001e80000100a00 */
[----:B0-----:R-:W2:Y:S04]  /*2ad0*/  LDL.LU.64 R12, [R1+0xc0] ;  /* 0x0000c000010c7983 */ /* 0x001ea80000300a00 */
[----:B---3--:R0:W3:Y:S04]  /*2ae0*/  LDG.E.U16 R3, [R24.64] ;  /* 0x0000000618037981 */ /* 0x0080e8000c1e1500 */
[----:B----4-:R1:W4:Y:S04]  /*2af0*/  LDG.E.U16 R0, [R8.64] ;  /* 0x0000000608007981 */ /* 0x010328000c1e1500 */
[----:B-----5:R-:W5:Y:S04]  /*2b00*/  LDG.E.U16 R21, [R20.64] ;  /* 0x0000000614157981 */ /* 0x020f68000c1e1500 */
[----:B------:R-:W3:Y:S04]  /*2b10*/  LDG.E.U16 R19, [R18.64] ;  /* 0x0000000612137981 */ /* 0x000ee8000c1e1500 */
[----:B------:R0:W3:Y:S04]  /*2b20*/  LDG.E.U16 R16, [R16.64] ;  /* 0x0000000610107981 */ /* 0x0000e8000c1e1500 */
[----:B--2---:R2:W-:Y:S04]  /*2b30*/  STL.64 [R1+0x318], R28 ;  /* 0x0003181c01007387 */ /* 0x0045e80000100a00 */
[----:B------:R0:W-:Y:S04]  /*2b40*/  STL.64 [R1+0x328], R26 ;  /* 0x0003281a01007387 */ /* 0x0001e80000100a00 */
[----:B--2---:R2:W3:Y:S04]  /*2b50*/  LDG.E.U16 R29, [R10.64] ;  /* 0x000000060a1d7981 */ /* 0x0044e8000c1e1500 */
[----:B------:R0:W3:Y:S04]  /*2b60*/  LDG.E.U16 R28, [R22.64] ;  /* 0x00000006161c7981 */ /* 0x0000e8000c1e1500 */
[----:B--2---:R-:W2:Y:S04]  /*2b70*/  LDL.LU.64 R10, [R1+0xa0] ;  /* 0x0000a000010a7983 */ /* 0x004ea80000300a00 */
[----:B-1----:R-:W2:Y:S04]  /*2b80*/  LDL.LU.64 R8, [R1+0x78] ;  /* 0x0000780001087983 */ /* 0x002ea80000300a00 */
[----:B0-----:R-:W2:Y:S04]  /*2b90*/  LDL.LU.64 R26, [R1+0x28] ;  /* 0x00002800011a7983 */ /* 0x001ea80000300a00 */
[----:B------:R-:W3:Y:S04]  /*2ba0*/  LDL.LU.64 R24, [R1] ;  /* 0x0000000001187983 */ /* 0x000ee80000300a00 */
[----:B------:R-:W3:Y:S04]  /*2bb0*/  LDL.LU.64 R22, [R1+0xe8] ;  /* 0x0000e80001167983 */ /* 0x000ee80000300a00 */
[----:B------:R0:W4:Y:S04]  /*2bc0*/  LDG.E.U16 R17, [R14.64] ;  /* 0x000000060e117981 */ /* 0x000128000c1e1500 */
[----:B0-----:R0:W4:Y:S04]  /*2bd0*/  LDG.E.U16 R15, [R6.64] ;  /* 0x00000006060f7981 */ /* 0x001128000c1e1500 */
[----:B------:R1:W4:Y:S04]  /*2be0*/  LDG.E.U16 R14, [R4.64] ;  /* 0x00000006040e7981 */ /* 0x000328000c1e1500 */
[----:B--2---:R-:W2:Y:S04]  /*2bf0*/  LDG.E.U16 R27, [R26.64] ;  /* 0x000000061a1b7981 */ /* 0x004ea8000c1e1500 */
[----:B---3--:R3:W-:Y:S04]  /*2c00*/  STL.64 [R1+0x1158], R22 ;  /* 0x0011581601007387 */ /* 0x0087e80000100a00 */
[----:B---3--:R-:W3:Y:S04]  /*2c10*/  LDL.LU.64 R22, [R1+0x120] ;  /* 0x0001200001167983 */ /* 0x008ee80000300a00 */
        /* <DEDUP_REMOVED lines=8> */
[----:B------:R0:W-:Y:S04]  /*2ca0*/  STL [R1+0x378], R3 ;  /* 0x0003780301007387 */ /* 0x0001e80000100800 */
[----:B0-----:R-:W2:Y:S04]  /*2cb0*/  LDL.LU.64 R2, [R1+0x108] ;  /* 0x0001080001027983 */ /* 0x001ea80000300a00 */
[----:B------:R-:W-:Y:S04]  /*2cc0*/  STL [R1+0x370], R29 ;  /* 0x0003701d01007387 */ /* 0x000fe80000100800 */
[----:B------:R0:W-:Y:S04]  /*2cd0*/  STL [R1+0x374], R28 ;  /* 0x0003741c01007387 */ /* 0x0001e80000100800 */
[----:B0-----:R-:W3:Y:S04]  /*2ce0*/  LDL.LU.64 R28, [R1+0x220] ;  /* 0x00022000011c7983 */ /* 0x001ee80000300a00 */
[----:B-1----:R-:W3:Y:S04]  /*2cf0*/  LDL.LU.64 R4, [R1+0x1a0] ;  /* 0x0001a00001047983 */ /* 0x002ee80000300a00 */
[----:B------:R-:W3:Y:S04]  /*2d00*/  LDL.LU.64 R6, [R1+0x50] ;  /* 0x0000500001067983 */ /* 0x000ee80000300a00 */
[----:B----4-:R0:W-:Y:S04]  /*2d10*/  STL [R1+0x36c], R0 ;  /* 0x00036c0001007387 */ /* 0x0101e80000100800 */
[----:B0-----:R0:W4:Y:S04]  /*2d20*/  LDG.E.U16 R0, [R12.64] ;  /* 0x000000060c007981 */ /* 0x001128000c1e1500 */
[----:B-----5:R1:W-:Y:S04]  /*2d30*/  STL [R1+0x368], R21 ;  /* 0x0003681501007387 */ /* 0x0203e80000100800 */
[----:B-1----:R-:W5:Y:S04]  /*2d40*/  LDL.LU.64 R20, [R1+0xb8] ;  /* 0x0000b80001147983 */ /* 0x002f680000300a00 */
[----:B------:R1:W-:Y:S04]  /*2d50*/  STL [R1+0x364], R19 ;  /* 0x0003641301007387 */ /* 0x0003e80000100800 */
[----:B-1----:R-:W5:Y:S04]  /*2d60*/  LDL.LU.64 R18, [R1+0x98] ;  /* 0x0000980001127983 */ /* 0x002f680000300a00 */
[----:B------:R-:W-:Y:S04]  /*2d70*/  STL [R1+0x35c], R17 ;  /* 0x00035c1101007387 */ /* 0x000fe80000100800 */
[----:B------:R1:W-:Y:S04]  /*2d80*/  STL [R1+0x360], R16 ;  /* 0x0003601001007387 */ /* 0x0003e80000100800 */
[----:B-1----:R-:W5:Y:S04]  /*2d90*/  LDL.LU.64 R16, [R1+0x70] ;  /* 0x0000700001107983 */ /* 0x002f680000300a00 */
[----:B------:R-:W-:Y:S04]  /*2da0*/  STL [R1+0x354], R15 ;  /* 0x0003540f01007387 */ /* 0x000fe80000100800 */
[----:B------:R1:W-:Y:S04]  /*2db0*/  STL [R1+0x358], R14 ;  /* 0x0003580e01007387 */ /* 0x0003e80000100800 */
[----:B-1----:R-:W5:Y:S04]  /*2dc0*/  LDL.LU.64 R14, [R1+0x48] ;  /* 0x00004800010e7983 */ /* 0x002f680000300a00 */
[----:B0-----:R-:W5:Y:S04]  /*2dd0*/  LDL.LU.64 R12, [R1+0x20] ;  /* 0x00002000010c7983 */ /* 0x001f680000300a00 */
[----:B--2---:R-:W2:Y:S04]  /*2de0*/  LDG.E.U16 R3, [R2.64] ;  /* 0x0000000602037981 */ /* 0x004ea8000c1e1500 */
[----:B---3--:R-:W3:Y:S04]  /*2df0*/  LDG.E.U16 R5, [R4.64] ;  /* 0x0000000604057981 */ /* 0x008ee8000c1e1500 */
[----:B------:R-:W2:Y:S04]  /*2e00*/  LDG.E.U16 R7, [R6.64] ;  /* 0x0000000606077981 */ /* 0x000ea8000c1e1500 */
[----:B----4-:R0:W-:Y:S04]  /*2e10*/  STL [R1+0x350], R0 ;  /* 0x0003500001007387 */ /* 0x0101e80000100800 */
[----:B0-----:R0:W4:Y:S04]  /*2e20*/  LDG.E.U16 R0, [R10.64] ;  /* 0x000000060a007981 */ /* 0x001128000c1e1500 */
[----:B0-----:R-:W2:Y:S04]  /*2e30*/  LDL.LU.64 R10, [R1+0x1188] ;  /* 0x00118800010a7983 */ /* 0x001ea80000300a00 */
[----:B----4-:R0:W-:Y:S04]  /*2e40*/  STL [R1+0x34c], R0 ;  /* 0x00034c0001007387 */ /* 0x0101e80000100800 */
[----:B0-----:R0:W4:Y:S04]  /*2e50*/  LDG.E.U16 R0, [R8.64] ;  /* 0x0000000608007981 */ /* 0x001128000c1e1500 */
[----:B0-----:R-:W2:Y:S04]  /*2e60*/  LDL.LU.64 R8, [R1+0x1180] ;  /* 0x0011800001087983 */ /* 0x001ea80000300a00 */
[----:B----4-:R0:W-:Y:S04]  /*2e70*/  STL [R1+0x348], R0 ;  /* 0x0003480001007387 */ /* 0x0101e80000100800 */
[----:B0-----:R0:W4:Y:S04]  /*2e80*/  LDG.E.U16 R0, [R24.64] ;  /* 0x0000000618007981 */ /* 0x001128000c1e1500 */
[----:B--2---:R1:W-:Y:S04]  /*2e90*/  STL [R1+0x344], R7 ;  /* 0x0003440701007387 */ /* 0x0043e80000100800 */
[----:B-1----:R-:W2:Y:S04]  /*2ea0*/  LDL.LU.64 R6, [R1+0x1c0] ;  /* 0x0001c00001067983 */ /* 0x002ea80000300a00 */
[----:B------:R1:W-:Y:S04]  /*2eb0*/  STL [R1+0x340], R27 ;  /* 0x0003401b01007387 */ /* 0x0003e80000100800 */
[----:B-1----:R-:W2:Y:S04]  /*2ec0*/  LDL.LU.64 R26, [R1+0x148] ;  /* 0x00014800011a7983 */ /* 0x002ea80000300a00 */
[----:B0-----:R-:W2:Y:S04]  /*2ed0*/  LDL.LU.64 R24, [R1+0x118] ;  /* 0x0001180001187983 */ /* 0x001ea80000300a00 */
        /* <DEDUP_REMOVED lines=8> */
[----:B--2---:R1:W2:Y:S04]  /*2f60*/  LDG.E.U16 R10, [R10.64] ;  /* 0x000000060a0a7981 */ /* 0x0042a8000c1e1500 */
[----:B0-----:R-:W2:Y:S04]  /*2f70*/  LDL.LU.64 R22, [R1+0x1178] ;  /* 0x0011780001167983 */ /* 0x001ea80000300a00 */
[----:B-1----:R0:W3:Y:S04]  /*2f80*/  LDG.E.U16 R11, [R8.64] ;  /* 0x00000006080b7981 */ /* 0x0020e8000c1e1500 */
[----:B----4-:R2:W-:Y:S04]  /*2f90*/  STL [R1+0x330], R0 ;  /* 0x0003300001007387 */ /* 0x0105e80000100800 */
[----:B--2---:R1:W2:Y:S04]  /*2fa0*/  LDG.E.U16 R0, [R22.64] ;  /* 0x0000000616007981 */ /* 0x0042a8000c1e1500 */
[----:B-1----:R-:W4:Y:S04]  /*2fb0*/  LDL.LU.64 R22, [R1+0x1170] ;  /* 0x0011700001167983 */ /* 0x002f280000300a00 */
[----:B--2---:R4:W-:Y:S04]  /*2fc0*/  STL [R1+0x1d4], R0 ;  /* 0x0001d40001007387 */ /* 0x0049e80000100800 */
[----:B----4-:R1:W2:Y:S04]  /*2fd0*/  LDG.E.U16 R0, [R22.64] ;  /* 0x0000000616007981 */ /* 0x0102a8000c1e1500 */
        /* <DEDUP_REMOVED lines=10> */
[----:B0-----:R-:W3:Y:S04]  /*3080*/  LDL.LU.64 R8, [R1+0xb0] ;  /* 0x0000b00001087983 */ /* 0x001ee80000300a00 */
[----:B--2---:R0:W-:Y:S04]  /*3090*/  STL [R1+0x1ac], R0 ;  /* 0x0001ac0001007387 */ /* 0x0041e80000100800 */
[----:B0-----:R0:W2:Y:S04]  /*30a0*/  LDG.E.U16 R0, [R28.64] ;  /* 0x000000061c007981 */ /* 0x0010a8000c1e1500 */
[----:B---3--:R-:W-:Y:S04]  /*30b0*/  STL [R1+0x194], R11 ;  /* 0x0001940b01007387 */ /* 0x008fe80000100800 */
[----:B------:R1:W-:Y:S04]  /*30c0*/  STL [R1+0x1a8], R10 ;  /* 0x0001a80a01007387 */ /* 0x0003e80000100800 */
[----:B-1----:R-:W3:Y:S04]  /*30d0*/  LDL.LU.64 R10, [R1+0x90] ;  /* 0x00009000010a7983 */ /* 0x002ee80000300a00 */
[----:B------:R1:W-:Y:S04]  /*30e0*/  STL [R1+0x190], R5 ;  /* 0x0001900501007387 */ /* 0x0003e80000100800 */
[----:B-1----:R-:W3:Y:S04]  /*30f0*/  LDL.LU.64 R4, [R1+0x68] ;  /* 0x0000680001047983 */ /* 0x002ee80000300a00 */
[----:B------:R1:W-:Y:S04]  /*3100*/  STL [R1+0x17c], R3 ;  /* 0x00017c0301007387 */ /* 0x0003e80000100800 */
[----:B-1----:R-:W3:Y:S04]  /*3110*/  LDL.LU.64 R2, [R1+0x40] ;  /* 0x0000400001027983 */ /* 0x002ee80000300a00 */
[----:B0-----:R-:W3:Y:S04]  /*3120*/  LDL.LU.64 R28, [R1+0x18] ;  /* 0x00001800011c7983 */ /* 0x001ee80000300a00 */
[----:B--2---:R5:W-:Y:S04]  /*3130*/  STL [R1+0x178], R0 ;  /* 0x0001780001007387 */ /* 0x004be80000100800 */
[----:B-----5:R0:W2:Y:S04]  /*3140*/  LDG.E.U16 R0, [R20.64] ;  /* 0x0000000614007981 */ /* 0x0200a8000c1e1500 */
[----:B0-----:R-:W5:Y:S04]  /*3150*/  LDL.LU.64 R20, [R1+0x1148] ;  /* 0x0011480001147983 */ /* 0x001f680000300a00 */
[----:B--2---:R0:W-:Y:S04]  /*3160*/  STL [R1+0x154], R0 ;  /* 0x0001540001007387 */ /* 0x0041e80000100800 */
[----:B0-----:R0:W2:Y:S04]  /*3170*/  LDG.E.U16 R0, [R18.64] ;  /* 0x0000000612007981 */ /* 0x0010a8000c1e1500 */
[----:B0-----:R-:W3:Y:S04]  /*3180*/  LDL.LU.64 R18, [R1+0x1140] ;  /* 0x0011400001127983 */ /* 0x001ee80000300a00 */
[----:B--2---:R0:W-:Y:S04]  /*3190*/  STL [R1+0x150], R0 ;  /* 0x0001500001007387 */ /* 0x0041e80000100800 */
[----:B0-----:R0:W2:Y:S04]  /*31a0*/  LDG.E.U16 R0, [R16.64] ;  /* 0x0000000610007981 */ /* 0x0010a8000c1e1500 */
[----:B0-----:R-:W3:Y:S04]  /*31b0*/  LDL.LU.64 R16, [R1+0x1138] ;  /* 0x0011380001107983 */ /* 0x001ee80000300a00 */
[----:B--2---:R0:W-:Y:S04]  /*31c0*/  STL [R1+0x12c], R0 ;  /* 0x00012c0001007387 */ /* 0x0041e80000100800 */
[----:B0-----:R0:W2:Y:S04]  /*31d0*/  LDG.E.U16 R0, [R14.64] ;  /* 0x000000060e007981 */ /* 0x0010a8000c1e1500 */
[----:B---3--:R1:W3:Y:S04]  /*31e0*/  LDG.E.U16 R16, [R16.64] ;  /* 0x0000000610107981 */ /* 0x0082e8000c1e1500 */
[----:B0-----:R-:W3:Y:S04]  /*31f0*/  LDL.LU.64 R14, [R1+0x1130] ;  /* 0x00113000010e7983 */ /* 0x001ee80000300a00 */
[----:B--2---:R0:W-:Y:S04]  /*3200*/  STL [R1+0x128], R0 ;  /* 0x0001280001007387 */ /* 0x0041e80000100800 */
[----:B0-----:R0:W2:Y:S04]  /*3210*/  LDG.E.U16 R0, [R12.64] ;  /* 0x000000060c007981 */ /* 0x0010a8000c1e1500 */
[----:B0-----:R-:W3:Y:S04]  /*3220*/  LDL.LU.64 R12, [R1+0x1128] ;  /* 0x00112800010c7983 */ /* 0x001ee80000300a00 */
[----:B--2---:R3:W-:Y:S04]  /*3230*/  STL [R1+0x124], R0 ;  /* 0x0001240001007387 */ /* 0x0047e80000100800 */
[----:B---3--:R0:W2:Y:S04]  /*3240*/  LDG.E.U16 R0, [R12.64] ;  /* 0x000000060c007981 */ /* 0x0080a8000c1e1500 */
[----:B0-----:R-:W3:Y:S04]  /*3250*/  LDL.LU.64 R12, [R1+0xe0] ;  /* 0x0000e000010c7983 */ /* 0x001ee80000300a00 */
[----:B--2---:R0:W-:Y:S04]  /*3260*/  STL [R1+0x120], R0 ;  /* 0x0001200001007387 */ /* 0x0041e80000100800 */
[----:B0-----:R0:W2:Y:S04]  /*3270*/  LDG.E.U16 R0, [R14.64] ;  /* 0x000000060e007981 */ /* 0x0010a8000c1e1500 */
[----:B---3--:R3:W4:Y:S04]  /*3280*/  LDG.E.U16 R12, [R12.64] ;  /* 0x000000060c0c7981 */ /* 0x008728000c1e1500 */
[----:B0-----:R-:W1:Y:S04]  /*3290*/  LDL.LU.64 R14, [R1+0x170] ;  /* 0x00017000010e7983 */ /* 0x001e680000300a00 */
[----:B---3--:R0:W3:Y:S04]  /*32a0*/  LDG.E.U16 R13, [R8.64] ;  /* 0x00000006080d7981 */ /* 0x0080e8000c1e1500 */
[----:B--2---:R2:W-:Y:S04]  /*32b0*/  STL [R1+0x10c], R0 ;  /* 0x00010c0001007387 */ /* 0x0045e80000100800 */
[----:B-1----:R1:W3:Y:S04]  /*32c0*/  LDG.E.U16 R17, [R14.64] ;  /* 0x000000060e117981 */ /* 0x0022e8000c1e1500 */
[----:B--2---:R2:W3:Y:S04]  /*32d0*/  LDG.E.U16 R0, [R6.64] ;  /* 0x0000000606007981 */ /* 0x0044e8000c1e1500 */
[----:B-1----:R1:W3:Y:S04]  /*32e0*/  LDG.E.U16 R14, [R26.64] ;  /* 0x000000061a0e7981 */ /* 0x0022e8000c1e1500 */
[----:B------:R0:W3:Y:S04]  /*32f0*/  LDG.E.U16 R15, [R24.64] ;  /* 0x00000006180f7981 */ /* 0x0000e8000c1e1500 */
[----:B-1----:R-:W3:Y:S04]  /*3300*/  LDL.LU.64 R26, [R1+0x218] ;  /* 0x00021800011a7983 */ /* 0x002ee80000300a00 */
[----:B0-----:R-:W3:Y:S04]  /*3310*/  LDL.LU.64 R24, [R1+0x1f8] ;  /* 0x0001f80001187983 */ /* 0x001ee80000300a00 */
[----:B--2---:R-:W2:Y:S04]  /*3320*/  LDL.LU.64 R6, [R1+0x208] ;  /* 0x0002080001067983 */ /* 0x004ea80000300a00 */
[----:B--2---:R0:W-:Y:S04]  /*3330*/  STL.64 [R1+0x1108], R6 ;  /* 0x0011080601007387 */ /* 0x0041e80000100a00 */
[----:B0-----:R-:W2:Y:S04]  /*3340*/  LDL.LU.64 R6, [R1+0x140] ;  /* 0x0001400001067983 */ /* 0x001ea80000300a00 */
[----:B--2---:R0:W-:Y:S04]  /*3350*/  STL.64 [R1+0x1110], R6 ;  /* 0x0011100601007387 */ /* 0x0041e80000100a00 */
[----:B0-----:R-:W2:Y:S04]  /*3360*/  LDL.LU.64 R6, [R1+0x168] ;  /* 0x0001680001067983 */ /* 0x001ea80000300a00 */
[----:B--2---:R0:W-:Y:S04]  /*3370*/  STL.64 [R1+0x1118], R6 ;  /* 0x0011180601007387 */ /* 0x0041e80000100a00 */
[----:B0-----:R-:W2:Y:S04]  /*3380*/  LDL.LU.64 R6, [R1+0x198] ;  /* 0x0001980001067983 */ /* 0x001ea80000300a00 */
[----:B--2---:R0:W-:Y:S04]  /*3390*/  STL.64 [R1+0x1120], R6 ;  /* 0x0011200601007387 */ /* 0x0041e80000100a00 */
[----:B0-----:R-:W2:Y:S04]  /*33a0*/  LDL.LU.64 R6, [R1+0x1c8] ;  /* 0x0001c80001067983 */ /* 0x001ea80000300a00 */
[----:B---3--:R-:W-:Y:S04]  /*33b0*/  STL [R1+0xf4], R17 ;  /* 0x0000f41101007387 */ /* 0x008fe80000100800 */
[----:B------:R0:W-:Y:S04]  /*33c0*/  STL [R1+0x108], R16 ;  /* 0x0001081001007387 */ /* 0x0001e80000100800 */
[----:B0-----:R-:W3:Y:S04]  /*33d0*/  LDL.LU.64 R16, [R1+0x1f0] ;  /* 0x0001f00001107983 */ /* 0x001ee80000300a00 */
[----:B------:R-:W2:Y:S04]  /*33e0*/  LDL.LU.64 R8, [R1+0x1b8] ;  /* 0x0001b80001087983 */ /* 0x000ea80000300a00 */
[----:B------:R0:W-:Y:S04]  /*33f0*/  STL [R1+0xf0], R0 ;  /* 0x0000f00001007387 */ /* 0x0001e80000100800 */
[----:B0-----:R0:W2:Y:S04]  /*3400*/  LDG.E.U16 R0, [R10.64] ;  /* 0x000000060a007981 */ /* 0x0010a8000c1e1500 */
[----:B------:R1:W-:Y:S04]  /*3410*/  STL [R1+0xec], R14 ;  /* 0x0000ec0e01007387 */ /* 0x0003e80000100800 */
[----:B------:R1:W-:Y:S04]  /*3420*/  STL [R1+0xe8], R15 ;  /* 0x0000e80f01007387 */ /* 0x0003e80000100800 */
[----:B----4-:R-:W-:Y:S04]  /*3430*/  STL [R1+0xe0], R12 ;  /* 0x0000e00c01007387 */ /* 0x010fe80000100800 */
[----:B0-----:R-:W4:Y:S04]  /*3440*/  LDL.LU.64 R10, [R1+0x138] ;  /* 0x00013800010a7983 */ /* 0x001f280000300a00 */
[----:B------:R0:W-:Y:S04]  /*3450*/  STL [R1+0xc4], R13 ;  /* 0x0000c40d01007387 */ /* 0x0001e80000100800 */
[----:B-1----:R1:W3:Y:S04]  /*3460*/  LDG.E.U16 R14, [R4.64] ;  /* 0x00000006040e7981 */ /* 0x0022e8000c1e1500 */
[----:B------:R1:W3:Y:S04]  /*3470*/  LDG.E.U16 R15, [R2.64] ;  /* 0x00000006020f7981 */ /* 0x0002e8000c1e1500 */
[----:B0-----:R0:W3:Y:S04]  /*3480*/  LDG.E.U16 R13, [R18.64] ;  /* 0x00000006120d7981 */ /* 0x0010e8000c1e1500 */
[----:B------:R1:W3:Y:S04]  /*3490*/  LDG.E.U16 R12, [R28.64] ;  /* 0x000000061c0c7981 */ /* 0x0002e8000c1e1500 */
[----:B0-----:R-:W3:Y:S04]  /*34a0*/  LDL.LU.64 R18, [R1+0xd8] ;  /* 0x0000d80001127983 */ /* 0x001ee80000300a00 */
[----:B--2---:R5:W-:Y:S04]  /*34b0*/  STL [R1+0xc0], R0 ;  /* 0x0000c00001007387 */ /* 0x004be80000100800 */
[----:B-----5:R0:W2:Y:S04]  /*34c0*/  LDG.E.U16 R0, [R20.64] ;  /* 0x0000000614007981 */ /* 0x0200a8000c1e1500 */
[----:B0-----:R-:W5:Y:S04]  /*34d0*/  LDL.LU.64 R20, [R1+0x110] ;  /* 0x0001100001147983 */ /* 0x001f680000300a00 */
[----:B-1----:R-:W2:Y:S04]  /*34e0*/  LDL.LU.64 R4, [R1+0xd0] ;  /* 0x0000d00001047983 */ /* 0x002ea80000300a00 */
[----:B------:R-:W2:Y:S04]  /*34f0*/  LDL.LU.64 R2, [R1+0xa8] ;  /* 0x0000a80001027983 */ /* 0x000ea80000300a00 */
[----:B-----5:R3:W5:Y:S04]  /*3500*/  LDG.E.U16 R20, [R20.64] ;  /* 0x0000000614147981 */ /* 0x020768000c1e1500 */
[----:B--2---:R0:W-:Y:S04]  /*3510*/  STL.64 [R1+0x1100], R2 ;  /* 0x0011000201007387 */ /* 0x0041e80000100a00 */
[----:B---3--:R1:W2:Y:S04]  /*3520*/  LDG.E.U16 R21, [R18.64] ;  /* 0x0000000612157981 */ /* 0x0082a8000c1e1500 */
[----:B0-----:R-:W3:Y:S04]  /*3530*/  LDL.LU.64 R2, [R1+0x210] ;  /* 0x0002100001027983 */ /* 0x001ee80000300a00 */
[----:B------:R0:W-:Y:S04]  /*3540*/  STL [R1+0xbc], R14 ;  /* 0x0000bc0e01007387 */ /* 0x0001e80000100800 */
[----:B------:R-:W2:Y:S04]  /*3550*/  LDL.LU.64 R28, [R1+0x158] ;  /* 0x00015800011c7983 */ /* 0x000ea80000300a00 */
[----:B0-----:R0:W2:Y:S04]  /*3560*/  LDG.E.U16 R14, [R22.64] ;  /* 0x00000006160e7981 */ /* 0x0010a8000c1e1500 */
[----:B0-----:R-:W2:Y:S04]  /*3570*/  LDL.LU.64 R22, [R1+0x88] ;  /* 0x0000880001167983 */ /* 0x001ea80000300a00 */
[----:B------:R0:W-:Y:S04]  /*3580*/  STL [R1+0xb8], R15 ;  /* 0x0000b80f01007387 */ /* 0x0001e80000100800 */
[----:B0-----:R0:W2:Y:S04]  /*3590*/  LDG.E.U16 R15, [R26.64] ;  /* 0x000000061a0f7981 */ /* 0x0010a8000c1e1500 */
[----:B0-----:R-:W3:Y:S04]  /*35a0*/  LDL.LU.64 R26, [R1+0x60] ;  /* 0x00006000011a7983 */ /* 0x001ee80000300a00 */
[----:B------:R-:W-:Y:S04]  /*35b0*/  STL [R1+0xb0], R13 ;  /* 0x0000b00d01007387 */ /* 0x000fe80000100800 */
[----:B------:R0:W-:Y:S04]  /*35c0*/  STL [R1+0xb4], R12 ;  /* 0x0000b40c01007387 */ /* 0x0001e80000100800 */
[----:B0-----:R-:W3:Y:S04]  /*35d0*/  LDL.LU.64 R12, [R1+0x38] ;  /* 0x00003800010c7983 */ /* 0x001ee80000300a00 */
[----:B------:R0:W-:Y:S04]  /*35e0*/  STL [R1+0xa4], R0 ;  /* 0x0000a40001007387 */ /* 0x0001e80000100800 */
[----:B0-----:R0:W3:Y:S04]  /*35f0*/  LDG.E.U16 R0, [R24.64] ;  /* 0x0000000618007981 */ /* 0x0010e8000c1e1500 */
[----:B0-----:R-:W4:Y:S04]  /*3600*/  LDL.LU.64 R24, [R1+0x10] ;  /* 0x0000100001187983 */ /* 0x001f280000300a00 */
[----:B--2---:R-:W-:Y:S04]  /*3610*/  STL [R1+0x9c], R15 ;  /* 0x00009c0f01007387 */ /* 0x004fe80000100800 */
[----:B------:R0:W-:Y:S04]  /*3620*/  STL [R1+0xa0], R14 ;  /* 0x0000a00e01007387 */ /* 0x0001e80000100800 */
[----:B0-----:R-:W2:Y:S04]  /*3630*/  LDL.LU.64 R14, [R1+0xf8] ;  /* 0x0000f800010e7983 */ /* 0x001ea80000300a00 */
[----:B---3--:R0:W-:Y:S04]  /*3640*/  STL [R1+0x98], R0 ;  /* 0x0000980001007387 */ /* 0x0081e80000100800 */
[----:B0-----:R0:W3:Y:S04]  /*3650*/  LDG.E.U16 R0, [R6.64] ;  /* 0x0000000606007981 */ /* 0x0010e8000c1e1500 */
[----:B0-----:R-:W2:Y:S04]  /*3660*/  LDL.LU.64 R6, [R1+0x1120] ;  /* 0x0011200001067983 */ /* 0x001ea80000300a00 */
[----:B---3--:R2:W-:Y:S04]  /*3670*/  STL [R1+0x94], R0 ;  /* 0x0000940001007387 */ /* 0x0085e80000100800 */
[----:B--2---:R0:W2:Y:S04]  /*3680*/  LDG.E.U16 R0, [R6.64] ;  /* 0x0000000606007981 */ /* 0x0040a8000c1e1500 */
[----:B0-----:R-:W3:Y:S04]  /*3690*/  LDL.LU.64 R6, [R1+0x1118] ;  /* 0x0011180001067983 */ /* 0x001ee80000300a00 */
[----:B--2---:R3:W-:Y:S04]  /*36a0*/  STL [R1+0x90], R0 ;  /* 0x0000900001007387 */ /* 0x0047e80000100800 */
[----:B---3--:R0:W2:Y:S04]  /*36b0*/  LDG.E.U16 R0, [R6.64] ;  /* 0x0000000606007981 */ /* 0x0080a8000c1e1500 */
[----:B0-----:R-:W3:Y:S04]  /*36c0*/  LDL.LU.64 R6, [R1+0x1110] ;  /* 0x0011100001067983 */ /* 0x001ee80000300a00 */
[----:B--2---:R3:W-:Y:S04]  /*36d0*/  STL [R1+0x84], R0 ;  /* 0x0000840001007387 */ /* 0x0047e80000100800 */
[----:B---3--:R0:W2:Y:S04]  /*36e0*/  LDG.E.U16 R0, [R6.64] ;  /* 0x0000000606007981 */ /* 0x0080a8000c1e1500 */
[----:B0-----:R-:W3:Y:S04]  /*36f0*/  LDL.LU.64 R6, [R1+0x1108] ;  /* 0x0011080001067983 */ /* 0x001ee80000300a00 */
[----:B--2---:R3:W-:Y:S04]  /*3700*/  STL [R1+0x80], R0 ;  /* 0x0000800001007387 */ /* 0x0047e80000100800 */
[----:B-1----:R-:W2:Y:S04]  /*3710*/  LDL.LU.64 R18, [R1+0x200] ;  /* 0x0002000001127983 */ /* 0x002ea80000300a00 */
[----:B---3--:R0:W3:Y:S04]  /*3720*/  LDG.E.U16 R0, [R6.64] ;  /* 0x0000000606007981 */ /* 0x0080e8000c1e1500 */
[----:B0-----:R-:W3:Y:S04]  /*3730*/  LDL.LU.64 R6, [R1+0x1e0] ;  /* 0x0001e00001067983 */ /* 0x001ee80000300a00 */
[----:B-----5:R0:W-:Y:S04]  /*3740*/  STL [R1+0x7c], R20 ;  /* 0x00007c1401007387 */ /* 0x0201e80000100800 */
[----:B------:R1:W-:Y:S04]  /*3750*/  STL [R1+0x78], R21 ;  /* 0x0000781501007387 */ /* 0x0003e80000100800 */
[----:B0-----:R0:W5:Y:S04]  /*3760*/  LDG.E.U16 R20, [R16.64] ;  /* 0x0000000610147981 */ /* 0x001168000c1e1500 */
[----:B-1----:R1:W3:Y:S04]  /*3770*/  LDG.E.U16 R21, [R8.64] ;  /* 0x0000000608157981 */ /* 0x0022e8000c1e1500 */
[----:B0-----:R-:W3:Y:S04]  /*3780*/  LDL.LU.64 R16, [R1+0x188] ;  /* 0x0001880001107983 */ /* 0x001ee80000300a00 */
[----:B-1----:R-:W3:Y:S04]  /*3790*/  LDL.LU.64 R8, [R1+0x100] ;  /* 0x0001000001087983 */ /* 0x002ee80000300a00 */
[----:B--2---:R-:W2:Y:S04]  /*37a0*/  LDG.E.U16 R19, [R18.64] ;  /* 0x0000000612137981 */ /* 0x004ea8000c1e1500 */
[----:B---3--:R0:W-:Y:S04]  /*37b0*/  STL.64 [R1+0x10e0], R8 ;  /* 0x0010e00801007387 */ /* 0x0081e80000100a00 */
[----:B0-----:R-:W3:Y:S04]  /*37c0*/  LDL.LU.64 R8, [R1+0x160] ;  /* 0x0001600001087983 */ /* 0x001ee80000300a00 */
[----:B------:R4:W-:Y:S04]  /*37d0*/  STL [R1+0x74], R0 ;  /* 0x0000740001007387 */ /* 0x0009e80000100800 */
[----:B----4-:R0:W4:Y:S04]  /*37e0*/  LDG.E.U16 R0, [R10.64] ;  /* 0x000000060a007981 */ /* 0x010128000c1e1500 */
[----:B------:R-:W-:Y:S04]  /*37f0*/  STL [R1+0x6c], R21 ;  /* 0x00006c1501007387 */ /* 0x000fe80000100800 */
[----:B-----5:R1:W-:Y:S04]  /*3800*/  STL [R1+0x70], R20 ;  /* 0x0000701401007387 */ /* 0x0203e80000100800 */
[----:B-1----:R-:W5:Y:S04]  /*3810*/  LDL.LU.64 R20, [R1+0x1d8] ;  /* 0x0001d80001147983 */ /* 0x002f680000300a00 */
[----:B0-----:R-:W2:Y:S04]  /*3820*/  LDL.LU.64 R10, [R1+0x180] ;  /* 0x00018000010a7983 */ /* 0x001ea80000300a00 */
[----:B----4-:R0:W-:Y:S04]  /*3830*/  STL [R1+0x68], R0 ;  /* 0x0000680001007387 */ /* 0x0101e80000100800 */
[----:B0-----:R0:W4:Y:S04]  /*3840*/  LDG.E.U16 R0, [R4.64] ;  /* 0x0000000604007981 */ /* 0x001128000c1e1500 */
[----:B0-----:R-:W2:Y:S04]  /*3850*/  LDL.LU.64 R4, [R1+0x230] ;  /* 0x0002300001047983 */ /* 0x001ea80000300a00 */
[----:B----4-:R0:W-:Y:S04]  /*3860*/  STL [R1+0x5c], R0 ;  /* 0x00005c0001007387 */ /* 0x0101e80000100800 */
[----:B0-----:R0:W4:Y:S04]  /*3870*/  LDG.E.U16 R0, [R2.64] ;  /* 0x0000000602007981 */ /* 0x001128000c1e1500 */
[----:B--2---:R-:W2:Y:S04]  /*3880*/  LDG.E.U16 R4, [R4.64] ;  /* 0x0000000604047981 */ /* 0x004ea8000c1e1500 */
[----:B0-----:R-:W2:Y:S04]  /*3890*/  LDL.LU.64 R2, [R1+0x1100] ;  /* 0x0011000001027983 */ /* 0x001ea80000300a00 */
[----:B----4-:R2:W-:Y:S04]  /*38a0*/  STL [R1+0x58], R0 ;  /* 0x0000580001007387 */ /* 0x0105e80000100800 */
[----:B--2---:R0:W2:Y:S04]  /*38b0*/  LDG.E.U16 R0, [R2.64] ;  /* 0x0000000602007981 */ /* 0x0040a8000c1e1500 */
[----:B0-----:R-:W4:Y:S04]  /*38c0*/  LDL.LU.64 R2, [R1+0x238] ;  /* 0x0002380001027983 */ /* 0x001f280000300a00 */
[----:B--2---:R0:W-:Y:S04]  /*38d0*/  STL [R1+0x54], R0 ;  /* 0x0000540001007387 */ /* 0x0041e80000100800 */
[----:B0-----:R0:W2:Y:S04]  /*38e0*/  LDG.E.U16 R0, [R28.64] ;  /* 0x000000061c007981 */ /* 0x0010a8000c1e1500 */
[----:B----4-:R1:W4:Y:S04]  /*38f0*/  LDG.E.U16 R3, [R2.64] ;  /* 0x0000000602037981 */ /* 0x010328000c1e1500 */
[----:B0-----:R-:W3:Y:S04]  /*3900*/  LDL.LU.64 R28, [R1+0x10f8] ;  /* 0x0010f800011c7983 */ /* 0x001ee80000300a00 */
[----:B--2---:R0:W-:Y:S04]  /*3910*/  STL [R1+0x50], R0 ;  /* 0x0000500001007387 */ /* 0x0041e80000100800 */
[----:B0-----:R0:W2:Y:S04]  /*3920*/  LDG.E.U16 R0, [R22.64] ;  /* 0x0000000616007981 */ /* 0x0010a8000c1e1500 */
[----:B0-----:R-:W1:Y:S04]  /*3930*/  LDL.LU.64 R22, [R1+0x240] ;  /* 0x0002400001167983 */ /* 0x001e680000300a00 */
[----:B--2---:R0:W-:Y:S04]  /*3940*/  STL [R1+0x4c], R0 ;  /* 0x00004c0001007387 */ /* 0x0041e80000100800 */
[----:B0-----:R0:W2:Y:S04]  /*3950*/  LDG.E.U16 R0, [R26.64] ;  /* 0x000000061a007981 */ /* 0x0010a8000c1e1500 */
[----:B-1----:R1:W3:Y:S04]  /*3960*/  LDG.E.U16 R2, [R22.64] ;  /* 0x0000000616027981 */ /* 0x0022e8000c1e1500 */
[----:B0-----:R-:W3:Y:S04]  /*3970*/  LDL.LU.64 R26, [R1+0x10f0] ;  /* 0x0010f000011a7983 */ /* 0x001ee80000300a00 */
        /* <DEDUP_REMOVED lines=9> */
[----:B------:R1:W3:Y:S04]  /*3a10*/  LDG.E.U16 R15, [R26.64] ;  /* 0x000000061a0f7981 */ /* 0x0002e8000c1e1500 */
[----:B0-----:R-:W3:Y:S04]  /*3a20*/  LDL.LU.64 R24, [R1+0x250] ;  /* 0x0002500001187983 */ /* 0x001ee80000300a00 */
[----:B-1----:R-:W3:Y:S04]  /*3a30*/  LDL.LU.64 R26, [R1+0xc8] ;  /* 0x0000c800011a7983 */ /* 0x002ee80000300a00 */
[----:B--2---:R0:W-:Y:S04]  /*3a40*/  STL [R1+0x3c], R0 ;  /* 0x00003c0001007387 */ /* 0x0041e80000100800 */
[----:B0-----:R0:W2:Y:S04]  /*3a50*/  LDG.E.U16 R0, [R28.64] ;  /* 0x000000061c007981 */ /* 0x0010a8000c1e1500 */
[----:B0-----:R-:W4:Y:S04]  /*3a60*/  LDL.LU.64 R28, [R1+0x130] ;  /* 0x00013000011c7983 */ /* 0x001f280000300a00 */
[----:B---3--:R-:W-:Y:S04]  /*3a70*/  STL [R1+0x34], R15 ;  /* 0x0000340f01007387 */ /* 0x008fe80000100800 */
[----:B------:R0:W-:Y:S04]  /*3a80*/  STL [R1+0x38], R14 ;  /* 0x0000380e01007387 */ /* 0x0001e80000100800 */
[----:B------:R-:W3:Y:S04]  /*3a90*/  LDG.E.U16 R27, [R26.64] ;  /* 0x000000061a1b7981 */ /* 0x000ee8000c1e1500 */
[----:B0-----:R-:W3:Y:S04]  /*3aa0*/  LDL.LU.64 R14, [R1+0x258] ;  /* 0x00025800010e7983 */ /* 0x001ee80000300a00 */
[----:B--2---:R0:W-:Y:S04]  /*3ab0*/  STL [R1+0x30], R0 ;  /* 0x0000300001007387 */ /* 0x0041e80000100800 */
[----:B0-----:R0:W2:Y:S04]  /*3ac0*/  LDG.E.U16 R0, [R6.64] ;  /* 0x0000000606007981 */ /* 0x0010a8000c1e1500 */
[----:B------:R1:W-:Y:S04]  /*3ad0*/  STL [R1+0x2c], R19 ;  /* 0x00002c1301007387 */ /* 0x0003e80000100800 */
[----:B----4-:R5:W4:Y:S04]  /*3ae0*/  LDG.E.U16 R28, [R28.64] ;  /* 0x000000061c1c7981 */ /* 0x010b28000c1e1500 */
[----:B-1----:R-:W3:Y:S04]  /*3af0*/  LDL.LU.64 R18, [R1+0x268] ;  /* 0x0002680001127983 */ /* 0x002ee80000300a00 */
[----:B0-----:R-:W3:Y:S04]  /*3b00*/  LDL.LU.64 R6, [R1+0x270] ;  /* 0x0002700001067983 */ /* 0x001ee80000300a00 */
[----:B-----5:R0:W5:Y:S04]  /*3b10*/  LDG.E.U16 R29, [R20.64] ;  /* 0x00000006141d7981 */ /* 0x020168000c1e1500 */
[----:B--2---:R1:W-:Y:S04]  /*3b20*/  STL [R1+0x28], R0 ;  /* 0x0000280001007387 */ /* 0x0043e80000100800 */
[----:B-1----:R1:W2:Y:S04]  /*3b30*/  LDG.E.U16 R0, [R16.64] ;  /* 0x0000000610007981 */ /* 0x0022a8000c1e1500 */
[----:B---3--:R3:W3:Y:S04]  /*3b40*/  LDG.E.U16 R6, [R6.64] ;  /* 0x0000000606067981 */ /* 0x0086e8000c1e1500 */
[----:B-1----:R-:W3:Y:S04]  /*3b50*/  LDL.LU.64 R16, [R1+0x278] ;  /* 0x0002780001107983 */ /* 0x002ee80000300a00 */
[----:B--2---:R1:W-:Y:S04]  /*3b60*/  STL [R1+0x24], R0 ;  /* 0x0000240001007387 */ /* 0x0043e80000100800 */
[----:B-1----:R1:W2:Y:S04]  /*3b70*/  LDG.E.U16 R0, [R8.64] ;  /* 0x0000000608007981 */ /* 0x0022a8000c1e1500 */
[----:B---3--:R3:W3:Y:S04]  /*3b80*/  LDG.E.U16 R7, [R16.64] ;  /* 0x0000000610077981 */ /* 0x0086e8000c1e1500 */
[----:B-1----:R-:W3:Y:S04]  /*3b90*/  LDL.LU.64 R8, [R1+0x10e0] ;  /* 0x0010e00001087983 */ /* 0x002ee80000300a00 */
[----:B--2---:R3:W-:Y:S04]  /*3ba0*/  STL [R1+0x20], R0 ;  /* 0x0000200001007387 */ /* 0x0047e80000100800 */
[----:B---3--:R1:W2:Y:S04]  /*3bb0*/  LDG.E.U16 R0, [R8.64] ;  /* 0x0000000608007981 */ /* 0x0082a8000c1e1500 */
[----:B-1----:R-:W3:Y:S04]  /*3bc0*/  LDL.LU.64 R8, [R1+0x280] ;  /* 0x0002800001087983 */ /* 0x002ee80000300a00 */
[----:B----4-:R1:W-:Y:S04]  /*3bd0*/  STL [R1+0x1c], R28 ;  /* 0x00001c1c01007387 */ /* 0x0103e80000100800 */
[----:B0-----:R-:W4:Y:S04]  /*3be0*/  LDL.LU.64 R20, [R1+0x288] ;  /* 0x0002880001147983 */ /* 0x001f280000300a00 */
[----:B------:R0:W-:Y:S04]  /*3bf0*/  STL [R1+0x108c], R4 ;  /* 0x00108c0401007387 */ /* 0x0001e80000100800 */
[----:B-1----:R1:W4:Y:S04]  /*3c00*/  LDG.E.U16 R28, [R10.64] ;  /* 0x000000060a1c7981 */ /* 0x002328000c1e1500 */
[----:B0-----:R-:W4:Y:S04]  /*3c10*/  LDL.LU.64 R4, [R1+0x260] ;  /* 0x0002600001047983 */ /* 0x001f280000300a00 */
[----:B-1----:R-:W5:Y:S04]  /*3c20*/  LDL.LU.64 R10, [R1+0x290] ;  /* 0x00029000010a7983 */ /* 0x002f680000300a00 */
[----:B------:R-:W-:Y:S04]  /*3c30*/  STL [R1+0x1090], R3 ;  /* 0x0010900301007387 */ /* 0x000fe80000100800 */
[----:B------:R-:W5:Y:S04]  /*3c40*/  LDL.LU.64 R22, [R1+0x298] ;  /* 0x0002980001167983 */ /* 0x000f680000300a00 */
[----:B------:R-:W-:Y:S04]  /*3c50*/  STL [R1+0x1094], R2 ;  /* 0x0010940201007387 */ /* 0x000fe80000100800 */
[----:B--2---:R0:W-:Y:S04]  /*3c60*/  STL [R1+0x18], R0 ;  /* 0x0000180001007387 */ /* 0x0041e80000100800 */
[----:B0-----:R0:W2:Y:S04]  /*3c70*/  LDG.E.U16 R0, [R12.64] ;  /* 0x000000060c007981 */ /* 0x0010a8000c1e1500 */
[----:B------:R1:W-:Y:S04]  /*3c80*/  STL [R1+0x14], R27 ;  /* 0x0000141b01007387 */ /* 0x0003e80000100800 */
[----:B---3--:R3:W2:Y:S04]  /*3c90*/  LDG.E.U16 R8, [R8.64] ;  /* 0x0000000608087981 */ /* 0x0086a8000c1e1500 */
[----:B-1----:R-:W2:Y:S04]  /*3ca0*/  LDL.LU.64 R26, [R1+0x2a0] ;  /* 0x0002a000011a7983 */ /* 0x002ea80000300a00 */
[----:B0-----:R-:W2:Y:S04]  /*3cb0*/  LDL.LU.64 R12, [R1+0x2a8] ;  /* 0x0002a800010c7983 */ /* 0x001ea80000300a00 */
[----:B----4-:R-:W4:Y:S04]  /*3cc0*/  LDG.E.U16 R5, [R4.64] ;  /* 0x0000000604057981 */ /* 0x010f28000c1e1500 */
[----:B---3--:R0:W3:Y:S04]  /*3cd0*/  LDG.E.U16 R9, [R20.64] ;  /* 0x0000000614097981 */ /* 0x0080e8000c1e1500 */
[----:B-----5:R1:W5:Y:S04]  /*3ce0*/  LDG.E.U16 R10, [R10.64] ;  /* 0x000000060a0a7981 */ /* 0x020368000c1e1500 */
[----:B-1----:R1:W3:Y:S04]  /*3cf0*/  LDG.E.U16 R11, [R22.64] ;  /* 0x00000006160b7981 */ /* 0x0022e8000c1e1500 */
[----:B--2---:R2:W-:Y:S04]  /*3d00*/  STL [R1+0x1098], R0 ;  /* 0x0010980001007387 */ /* 0x0045e80000100800 */
[----:B------:R0:W-:Y:S04]  /*3d10*/  STL [R1+0x10], R29 ;  /* 0x0000101d01007387 */ /* 0x0001e80000100800 */
[----:B--2---:R2:W2:Y:S04]  /*3d20*/  LDG.E.U16 R0, [R18.64] ;  /* 0x0000000612007981 */ /* 0x0044a8000c1e1500 */
[----:B0-----:R0:W2:Y:S04]  /*3d30*/  LDG.E.U16 R29, [R24.64] ;  /* 0x00000006181d7981 */ /* 0x0010a8000c1e1500 */
[----:B------:R1:W3:Y:S04]  /*3d40*/  LDG.E.U16 R12, [R12.64] ;  /* 0x000000060c0c7981 */ /* 0x0002e8000c1e1500 */
[----:B0-----:R-:W1:Y:S04]  /*3d50*/  LDL.LU.64 R24, [R1+0x2b0] ;  /* 0x0002b00001187983 */ /* 0x001e680000300a00 */
[----:B--2---:R0:W-:Y:S04]  /*3d60*/  STL [R1+0x1070], R29 ;  /* 0x0010701d01007387 */ /* 0x0041e80000100800 */
[----:B0-----:R0:W2:Y:S04]  /*3d70*/  LDG.E.U16 R29, [R14.64] ;  /* 0x000000060e1d7981 */ /* 0x0010a8000c1e1500 */
[----:B-1----:R1:W2:Y:S04]  /*3d80*/  LDG.E.U16 R13, [R24.64] ;  /* 0x00000006180d7981 */ /* 0x0022a8000c1e1500 */
[----:B0-----:R-:W2:Y:S04]  /*3d90*/  LDL.LU.64 R14, [R1+0x2b8] ;  /* 0x0002b800010e7983 */ /* 0x001ea80000300a00 */
[----:B----4-:R-:W-:Y:S04]  /*3da0*/  STL [R1+0x1074], R5 ;  /* 0x0010740501007387 */ /* 0x010fe80000100800 */
[----:B------:R-:W-:Y:S04]  /*3db0*/  STL [R1+0x1078], R6 ;  /* 0x0010780601007387 */ /* 0x000fe80000100800 */
[----:B------:R-:W4:Y:S04]  /*3dc0*/  LDL.LU.64 R16, [R1+0x2c8] ;  /* 0x0002c80001107983 */ /* 0x000f280000300a00 */
[----:B------:R0:W-:Y:S04]  /*3dd0*/  STL [R1+0x1088], R7 ;  /* 0x0010880701007387 */ /* 0x0001e80000100800 */
[----:B0-----:R-:W5:Y:S04]  /*3de0*/  LDL.LU.64 R6, [R1+0x2c0] ;  /* 0x0002c00001067983 */ /* 0x001f680000300a00 */
[----:B------:R-:W5:Y:S04]  /*3df0*/  LDL.LU.64 R18, [R1+0x2d8] ;  /* 0x0002d80001127983 */ /* 0x000f680000300a00 */
[----:B------:R-:W-:Y:S04]  /*3e00*/  STL [R1+0x8], R28 ;  /* 0x0000081c01007387 */ /* 0x000fe80000100800 */
[----:B------:R-:W5:Y:S04]  /*3e10*/  LDL.LU.64 R2, [R1+0x2e0] ;  /* 0x0002e00001027983 */ /* 0x000f680000300a00 */
[----:B------:R-:W-:Y:S04]  /*3e20*/  STL [R1+0x109c], R8 ;  /* 0x00109c0801007387 */ /* 0x000fe80000100800 */
[----:B------:R-:W5:Y:S04]  /*3e30*/  LDL.LU.64 R20, [R1+0x2e8] ;  /* 0x0002e80001147983 */ /* 0x000f680000300a00 */
[----:B---3--:R0:W-:Y:S04]  /*3e40*/  STL [R1+0x10a0], R9 ;  /* 0x0010a00901007387 */ /* 0x0081e80000100800 */
[----:B0-----:R-:W3:Y:S04]  /*3e50*/  LDL.LU.64 R8, [R1+0x2d0] ;  /* 0x0002d00001087983 */ /* 0x001ee80000300a00 */
[----:B------:R-:W3:Y:S04]  /*3e60*/  LDL.LU.64 R4, [R1+0x2f0] ;  /* 0x0002f00001047983 */ /* 0x000ee80000300a00 */
[----:B--2---:R5:W2:Y:S04]  /*3e70*/  LDG.E.U16 R14, [R14.64] ;  /* 0x000000060e0e7981 */ /* 0x004aa8000c1e1500 */
[----:B----4-:R3:W4:Y:S04]  /*3e80*/  LDG.E.U16 R16, [R16.64] ;  /* 0x0000000610107981 */ /* 0x010728000c1e1500 */
[----:B-----5:R0:W5:Y:S04]  /*3e90*/  LDG.E.U16 R15, [R6.64] ;  /* 0x00000006060f7981 */ /* 0x020168000c1e1500 */
[----:B------:R-:W-:Y:S04]  /*3ea0*/  STL [R1+0x10a4], R10 ;  /* 0x0010a40a01007387 */ /* 0x000fe80000100800 */
[----:B------:R-:W4:Y:S04]  /*3eb0*/  LDL.LU.64 R22, [R1+0x2f8] ;  /* 0x0002f80001167983 */ /* 0x000f280000300a00 */
[----:B------:R0:W-:Y:S04]  /*3ec0*/  STL [R1+0xc], R29 ;  /* 0x00000c1d01007387 */ /* 0x0001e80000100800 */
[----:B------:R1:W4:Y:S04]  /*3ed0*/  LDG.E.U16 R18, [R18.64] ;  /* 0x0000000612127981 */ /* 0x000328000c1e1500 */
[----:B------:R1:W4:Y:S04]  /*3ee0*/  LDG.E.U16 R20, [R20.64] ;  /* 0x0000000614147981 */ /* 0x000328000c1e1500 */
[----:B0-----:R-:W4:Y:S04]  /*3ef0*/  LDL.LU.64 R28, [R1+0x300] ;  /* 0x00030000011c7983 */ /* 0x001f280000300a00 */
[----:B------:R-:W-:Y:S04]  /*3f00*/  STL [R1+0x107c], R11 ;  /* 0x00107c0b01007387 */ /* 0x000fe80000100800 */
[----:B------:R0:W-:Y:S04]  /*3f10*/  STL [R1+0x4], R0 ;  /* 0x0000040001007387 */ /* 0x0001e80000100800 */
[----:B------:R-:W-:Y:S04]  /*3f20*/  STL [R1+0x1080], R12 ;  /* 0x0010800c01007387 */ /* 0x000fe80000100800 */
[----:B-1----:R-:W4:Y:S04]  /*3f30*/  LDL.LU.64 R24, [R1+0x308] ;  /* 0x0003080001187983 */ /* 0x002f280000300a00 */
[----:B0-----:R0:W4:Y:S04]  /*3f40*/  LDG.E.U16 R0, [R26.64] ;  /* 0x000000061a007981 */ /* 0x001128000c1e1500 */
[----:B------:R-:W-:Y:S04]  /*3f50*/  STL [R1+0x1084], R13 ;  /* 0x0010840d01007387 */ /* 0x000fe80000100800 */
[----:B---3--:R-:W3:Y:S04]  /*3f60*/  LDG.E.U16 R17, [R8.64] ;  /* 0x0000000608117981 */ /* 0x008ee8000c1e1500 */
[----:B0-----:R-:W3:Y:S04]  /*3f70*/  LDL.LU.64 R26, [R1+0x318] ;  /* 0x00031800011a7983 */ /* 0x001ee80000300a00 */
[----:B------:R-:W3:Y:S04]  /*3f80*/  LDG.E.U16 R19, [R2.64] ;  /* 0x0000000602137981 */ /* 0x000ee8000c1e1500 */
[----:B------:R0:W3:Y:S04]  /*3f90*/  LDG.E.U16 R21, [R4.64] ;  /* 0x0000000604157981 */ /* 0x0000e8000c1e1500 */
[----:B--2---:R-:W-:Y:S04]  /*3fa0*/  STL [R1+0x10a8], R14 ;  /* 0x0010a80e01007387 */ /* 0x004fe80000100800 */
[----:B------:R-:W2:Y:S04]  /*3fb0*/  LDL.LU.64 R10, [R1+0x320] ;  /* 0x00032000010a7983 */ /* 0x000ea80000300a00 */
[----:B------:R-:W2:Y:S04]  /*3fc0*/  LDL.LU.64 R6, [R1+0x328] ;  /* 0x0003280001067983 */ /* 0x000ea80000300a00 */
[----:B-----5:R1:W-:Y:S04]  /*3fd0*/  STL [R1+0x10ac], R15 ;  /* 0x0010ac0f01007387 */ /* 0x0203e80000100800 */
[----:B----4-:R4:W5:Y:S04]  /*3fe0*/  LDG.E.U16 R22, [R22.64] ;  /* 0x0000000616167981 */ /* 0x010968000c1e1500 */
[----:B-1----:R-:W5:Y:S04]  /*3ff0*/  LDL.LU.64 R14, [R1+0x310] ;  /* 0x00031000010e7983 */ /* 0x002f680000300a00 */
[----:B----4-:R2:W4:Y:S04]  /*4000*/  LDG.E.U16 R23, [R28.64] ;  /* 0x000000061c177981 */ /* 0x010528000c1e1500 */
[----:B------:R-:W-:Y:S04]  /*4010*/  STL [R1+0x10b0], R16 ;  /* 0x0010b01001007387 */ /* 0x000fe80000100800 */
[----:B------:R5:W4:Y:S04]  /*4020*/  LDG.E.U16 R24, [R24.64] ;  /* 0x0000000618187981 */ /* 0x000b28000c1e1500 */
[----:B---3--:R1:W3:Y:S04]  /*4030*/  LDG.E.U16 R26, [R26.64] ;  /* 0x000000061a1a7981 */ /* 0x0082e8000c1e1500 */
[----:B------:R-:W-:Y:S04]  /*4040*/  STL [R1+0x10b4], R17 ;  /* 0x0010b41101007387 */ /* 0x000fe80000100800 */
[----:B------:R-:W-:Y:S04]  /*4050*/  STL [R1+0x10b8], R18 ;  /* 0x0010b81201007387 */ /* 0x000fe80000100800 */
[----:B------:R-:W-:Y:S04]  /*4060*/  STL [R1+0x10bc], R19 ;  /* 0x0010bc1301007387 */ /* 0x000fe80000100800 */
[----:B------:R-:W3:Y:S04]  /*4070*/  LDL.LU R3, [R1+0x3a4] ;  /* 0x0003a40001037983 */ /* 0x000ee80000300800 */
[----:B------:R-:W-:Y:S04]  /*4080*/  STL [R1+0x10c0], R20 ;  /* 0x0010c01401007387 */ /* 0x000fe80000100800 */
[----:B0-----:R-:W3:Y:S04]  /*4090*/  LDL.LU R4, [R1+0x3ac] ;  /* 0x0003ac0001047983 */ /* 0x001ee80000300800 */
[----:B------:R-:W0:Y:S04]  /*40a0*/  S2R R2, SR_TID.X ;  /* 0x0000000000027919 */ /* 0x000e280000002100 */
[----:B--2---:R0:W2:Y:S04]  /*40b0*/  LDG.E.U16 R28, [R6.64] ;  /* 0x00000006061c7981 */ /* 0x0040a8000c1e1500 */
[----:B-----5:R-:W5:Y:S04]  /*40c0*/  LDG.E.U16 R25, [R14.64] ;  /* 0x000000060e197981 */ /* 0x020f68000c1e1500 */
[----:B------:R-:W-:Y:S04]  /*40d0*/  STL [R1+0x10c4], R21 ;  /* 0x0010c41501007387 */ /* 0x000fe80000100800 */
[----:B------:R-:W-:Y:S04]  /*40e0*/  STL [R1+0x10c8], R22 ;  /* 0x0010c81601007387 */ /* 0x000fe80000100800 */
[----:B------:R0:W-:Y:S04]  /*40f0*/  STL [R1], R0 ;  /* 0x0000000001007387 */ /* 0x0001e80000100800 */
[----:B------:R-:W2:Y:S04]  /*4100*/  LDL.LU R12, [R1+0x398] ;  /* 0x00039800010c7983 */ /* 0x000ea80000300800 */
[----:B------:R-:W2:Y:S04]  /*4110*/  LDL.LU R8, [R1+0x38c] ;  /* 0x00038c0001087983 */ /* 0x000ea80000300800 */
[----:B------:R-:W2:Y:S04]  /*4120*/  LDL.LU R5, [R1+0x380] ;  /* 0x0003800001057983 */ /* 0x000ea80000300800 */
[----:B------:R-:W2:Y:S01]  /*4130*/  LDL.LU R29, [R1+0x37c] ;  /* 0x00037c00011d7983 */ /* 0x000ea20000300800 */
[----:B0-----:R-:W-:-:S03]  /*4140*/  LOP3.LUT R7, R2, 0x7f, RZ, 0xc0, !PT ;  /* 0x0000007f02077812 */ /* 0x001fc600078ec0ff */
[----:B----4-:R0:W-:Y:S04]  /*4150*/  STL [R1+0x10cc], R23 ;  /* 0x0010cc1701007387 */ /* 0x0101e80000100800 */
[----:B------:R-:W-:Y:S04]  /*4160*/  STL [R1+0x10d0], R24 ;  /* 0x0010d01801007387 */ /* 0x000fe80000100800 */
[----:B-1----:R1:W4:Y:S02]  /*4170*/  LDG.E.U16 R27, [R10.64] ;  /* 0x000000060a1b7981 */ /* 0x002324000c1e1500 */
[----:B-1----:R-:W-:-:S05]  /*4180*/  IMAD.SHL.U32 R11, R7, 0x2, RZ ;  /* 0x00000002070b7824 */ /* 0x002fca00078e00ff */
[----:B---3--:R1:W-:Y:S04]  /*4190*/  STS.U16 [R11+0x800], R3 ;  /* 0x000800030b007388 */ /* 0x0083e80000000400 */
[----:B------:R3:W-:Y:S04]  /*41a0*/  STS.U16 [R11], R4 ;  /* 0x000000040b007388 */ /* 0x0007e80000000400 */
[----:B-----5:R-:W-:Y:S04]  /*41b0*/  STL [R1+0x10d4], R25 ;  /* 0x0010d41901007387 */ /* 0x020fe80000100800 */
[----:B------:R-:W-:Y:S04]  /*41c0*/  STL [R1+0x10d8], R26 ;  /* 0x0010d81a01007387 */ /* 0x000fe80000100800 */
[----:B------:R-:W5:Y:S04]  /*41d0*/  LDL.LU R0, [R1+0x384] ;  /* 0x0003840001007983 */ /* 0x000f680000300800 */
[----:B0-----:R-:W4:Y:S04]  /*41e0*/  LDL.LU R23, [R1+0x378] ;  /* 0x0003780001177983 */ /* 0x001f280000300800 */
[----:B------:R-:W4:Y:S04]  /*41f0*/  LDL.LU R22, [R1+0x374] ;  /* 0x0003740001167983 */ /* 0x000f280000300800 */
[----:B------:R-:W4:Y:S04]  /*4200*/  LDL.LU R21, [R1+0x370] ;  /* 0x0003700001157983 */ /* 0x000f280000300800 */
[----:B------:R-:W4:Y:S04]  /*4210*/  LDL.LU R20, [R1+0x36c] ;  /* 0x00036c0001147983 */ /* 0x000f280000300800 */
[----:B------:R-:W4:Y:S04]  /*4220*/  LDL.LU R10, [R1+0x368] ;  /* 0x00036800010a7983 */ /* 0x000f280000300800 */
[----:B------:R-:W4:Y:S04]  /*4230*/  LDL.LU R19, [R1+0x364] ;  /* 0x0003640001137983 */ /* 0x000f280000300800 */
[----:B------:R-:W4:Y:S04]  /*4240*/  LDL.LU R18, [R1+0x35c] ;  /* 0x00035c0001127983 */ /* 0x000f280000300800 */
[----:B------:R-:W4:Y:S04]  /*4250*/  LDL.LU R2, [R1+0x358] ;  /* 0x0003580001027983 */ /* 0x000f280000300800 */
[----:B-1----:R-:W4:Y:S04]  /*4260*/  LDL.LU R3, [R1+0x354] ;  /* 0x0003540001037983 */ /* 0x002f280000300800 */
[----:B------:R-:W4:Y:S04]  /*4270*/  LDL.LU R17, [R1+0x3a0] ;  /* 0x0003a00001117983 */ /* 0x000f280000300800 */
[----:B------:R-:W4:Y:S04]  /*4280*/  LDL.LU R9, [R1+0x350] ;  /* 0x0003500001097983 */ /* 0x000f280000300800 */
[----:B------:R-:W4:Y:S04]  /*4290*/  LDL.LU R6, [R1+0x34c] ;  /* 0x00034c0001067983 */ /* 0x000f280000300800 */
[----:B---3--:R-:W3:Y:S04]  /*42a0*/  LDL.LU R4, [R1+0x348] ;  /* 0x0003480001047983 */ /* 0x008ee80000300800 */
[----:B--2---:R-:W-:Y:S04]  /*42b0*/  STS.U16 [R11+0x1000], R12 ;  /* 0x0010000c0b007388 */ /* 0x004fe80000000400 */
[----:B------:R-:W-:Y:S04]  /*42c0*/  STS.U16 [R11+0x2000], R8 ;  /* 0x002000080b007388 */ /* 0x000fe80000000400 */
[----:B------:R0:W-:Y:S04]  /*42d0*/  STS.U16 [R11+0x4000], R5 ;  /* 0x004000050b007388 */ /* 0x0001e80000000400 */
[----:B------:R1:W-:Y:S04]  /*42e0*/  STS.U16 [R11+0x4800], R29 ;  /* 0x0048001d0b007388 */ /* 0x0003e80000000400 */
[----:B0-----:R-:W2:Y:S04]  /*42f0*/  LDL.LU R5, [R1+0x344] ;  /* 0x0003440001057983 */ /* 0x001ea80000300800 */
[----:B------:R-:W2:Y:S04]  /*4300*/  LDL.LU R16, [R1+0x340] ;  /* 0x0003400001107983 */ /* 0x000ea80000300800 */
[----:B------:R-:W2:Y:S04]  /*4310*/  LDL.LU R15, [R1+0x33c] ;  /* 0x00033c00010f7983 */ /* 0x000ea80000300800 */
[----:B------:R-:W2:Y:S04]  /*4320*/  LDL.LU R14, [R1+0x338] ;  /* 0x00033800010e7983 */ /* 0x000ea80000300800 */
[----:B------:R-:W2:Y:S04]  /*4330*/  LDL.LU R13, [R1+0x334] ;  /* 0x00033400010d7983 */ /* 0x000ea80000300800 */
[----:B------:R-:W2:Y:S04]  /*4340*/  LDL.LU R12, [R1+0x330] ;  /* 0x00033000010c7983 */ /* 0x000ea80000300800 */
[----:B------:R-:W2:Y:S04]  /*4350*/  LDL.LU R8, [R1+0x1d4] ;  /* 0x0001d40001087983 */ /* 0x000ea80000300800 */
[----:B-1----:R-:W2:Y:S04]  /*4360*/  LDL.LU R29, [R1+0x1d0] ;  /* 0x0001d000011d7983 */ /* 0x002ea80000300800 */
[----:B-----5:R0:W-:Y:S04]  /*4370*/  STS.U16 [R11+0x2800], R0 ;  /* 0x002800000b007388 */ /* 0x0201e80000000400 */
[----:B----4-:R-:W-:Y:S04]  /*4380*/  STS.U16 [R11+0x5000], R23 ;  /* 0x005000170b007388 */ /* 0x010fe80000000400 */
[----:B------:R-:W-:Y:S04]  /*4390*/  STS.U16 [R11+0x5800], R22 ;  /* 0x005800160b007388 */ /* 0x000fe80000000400 */
[----:B------:R-:W-:Y:S04]  /*43a0*/  STS.U16 [R11+0x1800], R21 ;  /* 0x001800150b007388 */ /* 0x000fe80000000400 */
[----:B------:R-:W-:Y:S04]  /*43b0*/  STS.U16 [R11+0x3000], R20 ;  /* 0x003000140b007388 */ /* 0x000fe80000000400 */
[----:B------:R1:W-:Y:S04]  /*43c0*/  STS.U16 [R11+0x6000], R10 ;  /* 0x0060000a0b007388 */ /* 0x0003e80000000400 */
[----:B0-----:R-:W4:Y:S04]  /*43d0*/  LDL.LU R0, [R1+0x1b4] ;  /* 0x0001b40001007983 */ /* 0x001f280000300800 */
[----:B------:R-:W-:Y:S01]  /*43e0*/  STS.U16 [R11+0x6800], R19 ;  /* 0x006800130b007388 */ /* 0x000fe20000000400 */
[----:B-1----:R-:W-:-:S03]  /*43f0*/  LOP3.LUT R10, R11, 0x10, RZ, 0x3c, !PT ;  /* 0x000000100b0a7812 */ /* 0x002fc600078e3cff */
[----:B------:R-:W-:Y:S04]  /*4400*/  STS.U16 [R11+0x3800], R18 ;  /* 0x003800120b007388 */ /* 0x000fe80000000400 */
[----:B------:R0:W-:Y:S04]  /*4410*/  STS.U16 [R11+0x7000], R2 ;  /* 0x007000020b007388 */ /* 0x0001e80000000400 */
[----:B------:R1:W-:Y:S04]  /*4420*/  STS.U16 [R11+0x7800], R3 ;  /* 0x007800030b007388 */ /* 0x0003e80000000400 */
[----:B------:R-:W-:Y:S04]  /*4430*/  STS.U16 [R10+0x900], R17 ;  /* 0x000900110a007388 */ /* 0x000fe80000000400 */
[----:B0-----:R-:W5:Y:S04]  /*4440*/  LDL.LU R2, [R1+0x1b0] ;  /* 0x0001b00001027983 */ /* 0x001f680000300800 */
[----:B-1----:R-:W5:Y:S04]  /*4450*/  LDL.LU R3, [R1+0x1ac] ;  /* 0x0001ac0001037983 */ /* 0x002f680000300800 */
[----:B------:R0:W-:Y:S04]  /*4460*/  STS.U16 [R10+0x4100], R9 ;  /* 0x004100090a007388 */ /* 0x0001e80000000400 */
[----:B------:R1:W-:Y:S04]  /*4470*/  STS.U16 [R10+0x4900], R6 ;  /* 0x004900060a007388 */ /* 0x0003e80000000400 */
[----:B---3--:R3:W-:Y:S04]  /*4480*/  STS.U16 [R10+0x5100], R4 ;  /* 0x005100040a007388 */ /* 0x0087e80000000400 */
[----:B0-----:R-:W5:Y:S04]  /*4490*/  LDL.LU R9, [R1+0x1a8] ;  /* 0x0001a80001097983 */ /* 0x001f680000300800 */
[----:B-1----:R-:W5:Y:S04]  /*44a0*/  LDL.LU R6, [R1+0x39c] ;  /* 0x00039c0001067983 */ /* 0x002f680000300800 */
[----:B---3--:R-:W3:Y:S04]  /*44b0*/  LDL.LU R4, [R1+0x394] ;  /* 0x0003940001047983 */ /* 0x008ee80000300800 */
[----:B--2---:R0:W-:Y:S04]  /*44c0*/  STS.U16 [R10+0x5900], R5 ;  /* 0x005900050a007388 */ /* 0x0041e80000000400 */
[----:B------:R-:W-:Y:S04]  /*44d0*/  STS.U16 [R10+0x6100], R16 ;  /* 0x006100100a007388 */ /* 0x000fe80000000400 */
[----:B------:R-:W-:Y:S04]  /*44e0*/  STS.U16 [R10+0x6900], R15 ;  /* 0x0069000f0a007388 */ /* 0x000fe80000000400 */
[----:B0-----:R-:W2:Y:S04]  /*44f0*/  LDL.LU R5, [R1+0x190] ;  /* 0x0001900001057983 */ /* 0x001ea80000300800 */
[----:B------:R-:W2:Y:S04]  /*4500*/  LDL.LU R26, [R1+0x178] ;  /* 0x00017800011a7983 */ /* 0x000ea80000300800 */
[----:B------:R-:W2:Y:S04]  /*4510*/  LDL.LU R25, [R1+0x154] ;  /* 0x0001540001197983 */ /* 0x000ea80000300800 */
[----:B------:R-:W-:Y:S04]  /*4520*/  STS.U16 [R10+0x7100], R14 ;  /* 0x0071000e0a007388 */ /* 0x000fe80000000400 */
[----:B------:R-:W2:Y:S04]  /*4530*/  LDL.LU R24, [R1+0x150] ;  /* 0x0001500001187983 */ /* 0x000ea80000300800 */
[----:B------:R-:W-:Y:S04]  /*4540*/  STS.U16 [R10+0x7900], R13 ;  /* 0x0079000d0a007388 */ /* 0x000fe80000000400 */
[----:B------:R-:W2:Y:S04]  /*4550*/  LDL.LU R23, [R1+0x12c] ;  /* 0x00012c0001177983 */ /* 0x000ea80000300800 */
[----:B------:R-:W-:Y:S04]  /*4560*/  STS.U16 [R10+0x1100], R12 ;  /* 0x0011000c0a007388 */ /* 0x000fe80000000400 */
[----:B------:R-:W2:Y:S04]  /*4570*/  LDL.LU R22, [R1+0x128] ;  /* 0x0001280001167983 */ /* 0x000ea80000300800 */
[----:B------:R0:W-:Y:S04]  /*4580*/  STS.U16 [R10+0x1900], R8 ;  /* 0x001900080a007388 */ /* 0x0001e80000000400 */
[----:B------:R-:W2:Y:S04]  /*4590*/  LDL.LU R21, [R1+0x124] ;  /* 0x0001240001157983 */ /* 0x000ea80000300800 */
[----:B------:R-:W-:Y:S04]  /*45a0*/  STS.U16 [R10+0x2100], R29 ;  /* 0x0021001d0a007388 */ /* 0x000fe80000000400 */
[----:B------:R-:W2:Y:S01]  /*45b0*/  LDL.LU R20, [R1+0x120] ;  /* 0x0001200001147983 */ /* 0x000ea20000300800 */
[----:B0-----:R-:W-:-:S03]  /*45c0*/  LOP3.LUT R8, R11, 0x20, RZ, 0x3c, !PT ;  /* 0x000000200b087812 */ /* 0x001fc600078e3cff */
[----:B------:R-:W2:Y:S04]  /*45d0*/  LDL.LU R19, [R1+0x10c] ;  /* 0x00010c0001137983 */ /* 0x000ea80000300800 */
[----:B----4-:R0:W-:Y:S04]  /*45e0*/  STS.U16 [R10+0x2900], R0 ;  /* 0x002900000a007388 */ /* 0x0101e80000000400 */
[----:B0-----:R-:W4:Y:S04]  /*45f0*/  LDL.LU R0, [R1+0x108] ;  /* 0x0001080001007983 */ /* 0x001f280000300800 */
[----:B------:R-:W4:Y:S04]  /*4600*/  LDL.LU R18, [R1+0xf4] ;  /* 0x0000f40001127983 */ /* 0x000f280000300800 */
[----:B------:R-:W4:Y:S04]  /*4610*/  LDL.LU R29, [R1+0xec] ;  /* 0x0000ec00011d7983 */ /* 0x000f280000300800 */
[----:B------:R-:W4:Y:S04]  /*4620*/  LDL.LU R17, [R1+0xe8] ;  /* 0x0000e80001117983 */ /* 0x000f280000300800 */
[----:B-----5:R0:W-:Y:S04]  /*4630*/  STS.U16 [R10+0x3100], R2 ;  /* 0x003100020a007388 */ /* 0x0201e80000000400 */
[----:B------:R1:W-:Y:S04]  /*4640*/  STS.U16 [R10+0x3900], R3 ;  /* 0x003900030a007388 */ /* 0x0003e80000000400 */
[----:B0-----:R-:W5:Y:S04]  /*4650*/  LDL.LU R2, [R1+0xe0] ;  /* 0x0000e00001027983 */ /* 0x001f680000300800 */
[----:B-1----:R-:W5:Y:S04]  /*4660*/  LDL.LU R3, [R1+0xc4] ;  /* 0x0000c40001037983 */ /* 0x002f680000300800 */
[----:B------:R-:W-:Y:S04]  /*4670*/  STS.U16 [R10+0x100], R9 ;  /* 0x000100090a007388 */ /* 0x000fe80000000400 */
[----:B------:R-:W-:Y:S04]  /*4680*/  STS.U16 [R8+0xa00], R6 ;  /* 0x000a000608007388 */ /* 0x000fe80000000400 */
[----:B---3--:R0:W-:Y:S04]  /*4690*/  STS.U16 [R8+0x1200], R4 ;  /* 0x0012000408007388 */ /* 0x0081e80000000400 */
[----:B0-----:R-:W3:Y:S04]  /*46a0*/  LDL.LU R4, [R1+0xc0] ;  /* 0x0000c00001047983 */ /* 0x001ee80000300800 */
[----:B------:R-:W3:Y:S04]  /*46b0*/  LDL.LU R16, [R1+0xbc] ;  /* 0x0000bc0001107983 */ /* 0x000ee80000300800 */
[----:B--2---:R0:W-:Y:S04]  /*46c0*/  STS.U16 [R8+0x1a00], R5 ;  /* 0x001a000508007388 */ /* 0x0041e80000000400 */
[----:B------:R-:W-:Y:S04]  /*46d0*/  STS.U16 [R8+0x200], R26 ;  /* 0x0002001a08007388 */ /* 0x000fe80000000400 */
[----:B------:R-:W-:Y:S04]  /*46e0*/  STS.U16 [R8+0x4200], R25 ;  /* 0x0042001908007388 */ /* 0x000fe80000000400 */
[----:B------:R-:W2:Y:S04]  /*46f0*/  LDL.LU R15, [R1+0xb8] ;  /* 0x0000b800010f7983 */ /* 0x000ea80000300800 */
        /* <DEDUP_REMOVED lines=9> */
[----:B------:R-:W-:Y:S04]  /*4790*/  STS.U16 [R8+0x7200], R19 ;  /* 0x0072001308007388 */ /* 0x000fe80000000400 */
[----:B------:R-:W2:Y:S04]  /*47a0*/  LDL.LU R9, [R1+0x9c] ;  /* 0x00009c0001097983 */ /* 0x000ea80000300800 */
[----:B------:R-:W2:Y:S04]  /*47b0*/  LDL.LU R6, [R1+0x98] ;  /* 0x0000980001067983 */ /* 0x000ea80000300800 */
[----:B0-----:R-:W2:Y:S04]  /*47c0*/  LDL.LU R5, [R1+0x94] ;  /* 0x0000940001057983 */ /* 0x001ea80000300800 */
[----:B----4-:R0:W-:Y:S04]  /*47d0*/  STS.U16 [R8+0x7a00], R0 ;  /* 0x007a000008007388 */ /* 0x0101e80000000400 */
[----:B------:R-:W-:Y:S04]  /*47e0*/  STS.U16 [R8+0x2200], R18 ;  /* 0x0022001208007388 */ /* 0x000fe80000000400 */
[----:B------:R1:W-:Y:S01]  /*47f0*/  STS.U16 [R8+0x2a00], R29 ;  /* 0x002a001d08007388 */ /* 0x0003e20000000400 */
[----:B0-----:R-:W-:-:S03]  /*4800*/  LOP3.LUT R0, R11, 0x30, RZ, 0x3c, !PT ;  /* 0x000000300b007812 */ /* 0x001fc600078e3cff */
[----:B------:R-:W-:Y:S04]  /*4810*/  STS.U16 [R8+0x3200], R17 ;  /* 0x0032001108007388 */ /* 0x000fe80000000400 */
[----:B-1----:R-:W4:Y:S04]  /*4820*/  LDL.LU R29, [R1+0x90] ;  /* 0x00009000011d7983 */ /* 0x002f280000300800 */
[----:B-----5:R0:W-:Y:S04]  /*4830*/  STS.U16 [R8+0x3a00], R2 ;  /* 0x003a000208007388 */ /* 0x0201e80000000400 */
[----:B------:R1:W-:Y:S04]  /*4840*/  STS.U16 [R0+0x4300], R3 ;  /* 0x0043000300007388 */ /* 0x0003e80000000400 */
[----:B0-----:R-:W5:Y:S04]  /*4850*/  LDL.LU R8, [R1+0x84] ;  /* 0x0000840001087983 */ /* 0x001f680000300800 */
[----:B------:R-:W5:Y:S04]  /*4860*/  LDL.LU R2, [R1+0x80] ;  /* 0x0000800001027983 */ /* 0x000f680000300800 */
[----:B-1----:R-:W5:Y:S04]  /*4870*/  LDL.LU R3, [R1+0x7c] ;  /* 0x00007c0001037983 */ /* 0x002f680000300800 */
[----:B---3--:R0:W-:Y:S04]  /*4880*/  STS.U16 [R0+0x4b00], R4 ;  /* 0x004b000400007388 */ /* 0x0081e80000000400 */
[----:B0-----:R-:W3:Y:S04]  /*4890*/  LDL.LU R4, [R1+0x78] ;  /* 0x0000780001047983 */ /* 0x001ee80000300800 */
[----:B------:R-:W3:Y:S04]  /*48a0*/  LDL.LU R26, [R1+0x390] ;  /* 0x00039000011a7983 */ /* 0x000ee80000300800 */
[----:B------:R-:W3:Y:S04]  /*48b0*/  LDL.LU R25, [R1+0x360] ;  /* 0x0003600001197983 */ /* 0x000ee80000300800 */
[----:B------:R-:W3:Y:S04]  /*48c0*/  LDL.LU R24, [R1+0x388] ;  /* 0x0003880001187983 */ /* 0x000ee80000300800 */
[----:B------:R-:W3:Y:S04]  /*48d0*/  LDL.LU R23, [R1+0x17c] ;  /* 0x00017c0001177983 */ /* 0x000ee80000300800 */
[----:B------:R-:W3:Y:S04]  /*48e0*/  LDL.LU R22, [R1+0x70] ;  /* 0x0000700001167983 */ /* 0x000ee80000300800 */
[----:B------:R-:W-:Y:S04]  /*48f0*/  STS.U16 [R0+0x5300], R16 ;  /* 0x0053001000007388 */ /* 0x000fe80000000400 */
[----:B------:R-:W3:Y:S04]  /*4900*/  LDL.LU R21, [R1+0x68] ;  /* 0x0000680001157983 */ /* 0x000ee80000300800 */
[----:B--2---:R-:W-:Y:S04]  /*4910*/  STS.U16 [R0+0x5b00], R15 ;  /* 0x005b000f00007388 */ /* 0x004fe80000000400 */
[----:B------:R-:W2:Y:S04]  /*4920*/  LDL.LU R20, [R1+0x5c] ;  /* 0x00005c0001147983 */ /* 0x000ea80000300800 */
[----:B------:R-:W-:Y:S04]  /*4930*/  STS.U16 [R0+0x6300], R14 ;  /* 0x0063000e00007388 */ /* 0x000fe80000000400 */
[----:B------:R-:W2:Y:S04]  /*4940*/  LDL.LU R19, [R1+0x58] ;  /* 0x0000580001137983 */ /* 0x000ea80000300800 */
[----:B------:R0:W-:Y:S04]  /*4950*/  STS.U16 [R0+0x6b00], R13 ;  /* 0x006b000d00007388 */ /* 0x0001e80000000400 */
[----:B------:R-:W2:Y:S04]  /*4960*/  LDL.LU R18, [R1+0x54] ;  /* 0x0000540001127983 */ /* 0x000ea80000300800 */
[----:B------:R1:W-:Y:S04]  /*4970*/  STS.U16 [R0+0x7300], R12 ;  /* 0x0073000c00007388 */ /* 0x0003e80000000400 */
[----:B------:R-:W2:Y:S04]  /*4980*/  LDL.LU R17, [R1+0x4c] ;  /* 0x00004c0001117983 */ /* 0x000ea80000300800 */
[----:B------:R-:W-:Y:S04]  /*4990*/  STS.U16 [R0+0x7b00], R10 ;  /* 0x007b000a00007388 */ /* 0x000fe80000000400 */
[----:B0-----:R-:W2:Y:S04]  /*49a0*/  LDL.LU R13, [R1+0x48] ;  /* 0x00004800010d7983 */ /* 0x001ea80000300800 */
[----:B------:R-:W-:Y:S04]  /*49b0*/  STS.U16 [R0+0x300], R9 ;  /* 0x0003000900007388 */ /* 0x000fe80000000400 */
[----:B-1----:R-:W2:Y:S04]  /*49c0*/  LDL.LU R12, [R1+0x44] ;  /* 0x00004400010c7983 */ /* 0x002ea80000300800 */
[----:B------:R0:W-:Y:S04]  /*49d0*/  STS.U16 [R0+0xb00], R6 ;  /* 0x000b000600007388 */ /* 0x0001e80000000400 */
[----:B------:R1:W-:Y:S04]  /*49e0*/  STS.U16 [R0+0x1300], R5 ;  /* 0x0013000500007388 */ /* 0x0003e80000000400 */
[----:B0-----:R-:W2:Y:S04]  /*49f0*/  LDL.LU R6, [R1+0x40] ;  /* 0x0000400001067983 */ /* 0x001ea80000300800 */
[----:B-1----:R-:W2:Y:S04]  /*4a00*/  LDL.LU R5, [R1+0x38] ;  /* 0x0000380001057983 */ /* 0x002ea80000300800 */
[----:B----4-:R0:W-:Y:S04]  /*4a10*/  STS.U16 [R0+0x1b00], R29 ;  /* 0x001b001d00007388 */ /* 0x0101e80000000400 */
[----:B0-----:R-:W4:Y:S04]  /*4a20*/  LDL.LU R29, [R1+0x34] ;  /* 0x00003400011d7983 */ /* 0x001f280000300800 */
[----:B------:R-:W4:Y:S04]  /*4a30*/  LDL.LU R15, [R1+0x30] ;  /* 0x00003000010f7983 */ /* 0x000f280000300800 */
[----:B-----5:R0:W-:Y:S04]  /*4a40*/  STS.U16 [R0+0x2300], R8 ;  /* 0x0023000800007388 */ /* 0x0201e80000000400 */
[----:B------:R-:W5:Y:S04]  /*4a50*/  LDL.LU R14, [R1+0x3a8] ;  /* 0x0003a800010e7983 */ /* 0x000f680000300800 */
[----:B------:R-:W-:Y:S04]  /*4a60*/  STS.U16 [R0+0x2b00], R2 ;  /* 0x002b000200007388 */ /* 0x000fe80000000400 */
[----:B------:R-:W5:Y:S04]  /*4a70*/  LDL.LU R10, [R1+0x194] ;  /* 0x00019400010a7983 */ /* 0x000f680000300800 */
[----:B------:R-:W-:Y:S04]  /*4a80*/  STS.U16 [R0+0x3300], R3 ;  /* 0x0033000300007388 */ /* 0x000fe80000000400 */
[----:B------:R-:W5:Y:S04]  /*4a90*/  LDL.LU R9, [R1+0xf0] ;  /* 0x0000f00001097983 */ /* 0x000f680000300800 */
[----:B0-----:R-:W5:Y:S04]  /*4aa0*/  LDL.LU R8, [R1+0x24] ;  /* 0x0000240001087983 */ /* 0x001f680000300800 */
[----:B---3--:R0:W-:Y:S04]  /*4ab0*/  STS.U16 [R0+0x3b00], R4 ;  /* 0x003b000400007388 */ /* 0x0081e80000000400 */
[----:B0-----:R-:W3:Y:S04]  /*4ac0*/  LDL.LU R0, [R1+0x20] ;  /* 0x0000200001007983 */ /* 0x001ee80000300800 */
[----:B------:R-:W3:Y:S04]  /*4ad0*/  LDL.LU R2, [R1+0x1c] ;  /* 0x00001c0001027983 */ /* 0x000ee80000300800 */
[----:B------:R-:W3:Y:S04]  /*4ae0*/  LDL.LU R3, [R1+0x18] ;  /* 0x0000180001037983 */ /* 0x000ee80000300800 */
[----:B------:R-:W3:Y:S01]  /*4af0*/  LDL.LU R4, [R1+0x14] ;  /* 0x0000140001047983 */ /* 0x000ee20000300800 */
[----:B------:R-:W-:-:S05]  /*4b00*/  LOP3.LUT R16, R11, 0x40, RZ, 0x3c, !PT ;  /* 0x000000400b107812 */ /* 0x000fca00078e3cff */
[----:B------:R0:W-:Y:S04]  /*4b10*/  STS.U16 [R16+0x1400], R26 ;  /* 0x0014001a10007388 */ /* 0x0001e80000000400 */
[----:B------:R1:W-:Y:S04]  /*4b20*/  STS.U16 [R16+0x1c00], R25 ;  /* 0x001c001910007388 */ /* 0x0003e80000000400 */
[----:B------:R1:W-:Y:S04]  /*4b30*/  STS.U16 [R16+0x2400], R24 ;  /* 0x0024001810007388 */ /* 0x0003e80000000400 */
[----:B0-----:R-:W3:Y:S04]  /*4b40*/  LDL.LU R26, [R1+0x10d8] ;  /* 0x0010d800011a7983 */ /* 0x001ee80000300800 */
[----:B-1----:R-:W3:Y:S04]  /*4b50*/  LDL.LU R25, [R1+0x10d4] ;  /* 0x0010d40001197983 */ /* 0x002ee80000300800 */
[----:B------:R0:W-:Y:S04]  /*4b60*/  STS.U16 [R16+0x3400], R23 ;  /* 0x0034001710007388 */ /* 0x0001e80000000400 */
[----:B------:R-:W3:Y:S04]  /*4b70*/  LDL.LU R24, [R1+0x10d0] ;  /* 0x0010d00001187983 */ /* 0x000ee80000300800 */
[----:B------:R1:W-:Y:S04]  /*4b80*/  STS.U16 [R16+0xc00], R22 ;  /* 0x000c001610007388 */ /* 0x0003e80000000400 */
[----:B0-----:R-:W3:Y:S04]  /*4b90*/  LDL.LU R23, [R1+0x10cc] ;  /* 0x0010cc0001177983 */ /* 0x001ee80000300800 */
[----:B------:R0:W-:Y:S04]  /*4ba0*/  STS.U16 [R16+0x2c00], R21 ;  /* 0x002c001510007388 */ /* 0x0001e80000000400 */
[----:B-1----:R-:W3:Y:S04]  /*4bb0*/  LDL.LU R22, [R1+0x10c8] ;  /* 0x0010c80001167983 */ /* 0x002ee80000300800 */
[----:B--2---:R1:W-:Y:S04]  /*4bc0*/  STS.U16 [R16+0x3c00], R20 ;  /* 0x003c001410007388 */ /* 0x0043e80000000400 */
[----:B0-----:R-:W2:Y:S04]  /*4bd0*/  LDL.LU R21, [R1+0x10c4] ;  /* 0x0010c40001157983 */ /* 0x001ea80000300800 */
[----:B------:R0:W-:Y:S04]  /*4be0*/  STS.U16 [R16+0x400], R19 ;  /* 0x0004001310007388 */ /* 0x0001e80000000400 */
[----:B-1----:R-:W2:Y:S04]  /*4bf0*/  LDL.LU R20, [R1+0x10c0] ;  /* 0x0010c00001147983 */ /* 0x002ea80000300800 */
[----:B------:R1:W-:Y:S04]  /*4c00*/  STS.U16 [R16+0x4400], R18 ;  /* 0x0044001210007388 */ /* 0x0003e80000000400 */
[----:B0-----:R-:W2:Y:S04]  /*4c10*/  LDL.LU R19, [R1+0x10bc] ;  /* 0x0010bc0001137983 */ /* 0x001ea80000300800 */
[----:B------:R0:W-:Y:S04]  /*4c20*/  STS.U16 [R16+0x4c00], R17 ;  /* 0x004c001110007388 */ /* 0x0001e80000000400 */
[----:B-1----:R-:W2:Y:S04]  /*4c30*/  LDL.LU R18, [R1+0x10b8] ;  /* 0x0010b80001127983 */ /* 0x002ea80000300800 */
[----:B------:R1:W-:Y:S04]  /*4c40*/  STS.U16 [R16+0x5400], R13 ;  /* 0x0054000d10007388 */ /* 0x0003e80000000400 */
[----:B0-----:R-:W2:Y:S04]  /*4c50*/  LDL.LU R17, [R1+0x10b4] ;  /* 0x0010b40001117983 */ /* 0x001ea80000300800 */
[----:B------:R0:W-:Y:S01]  /*4c60*/  STS.U16 [R16+0x5c00], R12 ;  /* 0x005c000c10007388 */ /* 0x0001e20000000400 */
[----:B-1----:R-:W-:-:S03]  /*4c70*/  LOP3.LUT R13, R11, 0x50, RZ, 0x3c, !PT ;  /* 0x000000500b0d7812 */ /* 0x002fc600078e3cff */
[----:B------:R1:W-:Y:S04]  /*4c80*/  STS.U16 [R16+0x6400], R6 ;  /* 0x0064000610007388 */ /* 0x0003e80000000400 */
[----:B------:R1:W-:Y:S04]  /*4c90*/  STS.U16 [R16+0x6c00], R5 ;  /* 0x006c000510007388 */ /* 0x0003e80000000400 */
[----:B0-----:R-:W2:Y:S04]  /*4ca0*/  LDL.LU R12, [R1+0x74] ;  /* 0x00007400010c7983 */ /* 0x001ea80000300800 */
[----:B------:R-:W2:Y:S04]  /*4cb0*/  LDL.LU R11, [R1+0x28] ;  /* 0x00002800010b7983 */ /* 0x000ea80000300800 */
[----:B-1----:R-:W2:Y:S04]  /*4cc0*/  LDL.LU R6, [R1+0x6c] ;  /* 0x00006c0001067983 */ /* 0x002ea80000300800 */
[----:B------:R-:W2:Y:S04]  /*4cd0*/  LDL.LU R5, [R1+0x8] ;  /* 0x0000080001057983 */ /* 0x000ea80000300800 */
[----:B----4-:R0:W-:Y:S04]  /*4ce0*/  STS.U16 [R16+0x7400], R29 ;  /* 0x0074001d10007388 */ /* 0x0101e80000000400 */
[----:B------:R1:W-:Y:S04]  /*4cf0*/  STS.U16 [R16+0x7c00], R15 ;  /* 0x007c000f10007388 */ /* 0x0003e80000000400 */
[----:B0-----:R-:W4:Y:S04]  /*4d00*/  LDL.LU R29, [R1+0x50] ;  /* 0x00005000011d7983 */ /* 0x001f280000300800 */
[----:B-1----:R-:W2:Y:S04]  /*4d10*/  LDL.LU R16, [R1+0x10b0] ;  /* 0x0010b00001107983 */ /* 0x002ea80000300800 */
[----:B------:R-:W2:Y:S04]  /*4d20*/  LDL.LU R15, [R1+0x10ac] ;  /* 0x0010ac00010f7983 */ /* 0x000ea80000300800 */
[----:B-----5:R0:W-:Y:S04]  /*4d30*/  STS.U16 [R13+0x500], R14 ;  /* 0x0005000e0d007388 */ /* 0x0201e80000000400 */
[----:B------:R1:W-:Y:S04]  /*4d40*/  STS.U16 [R13+0xd00], R10 ;  /* 0x000d000a0d007388 */ /* 0x0003e80000000400 */
[----:B------:R5:W-:Y:S04]  /*4d50*/  STS.U16 [R13+0x1500], R9 ;  /* 0x001500090d007388 */ /* 0x000be80000000400 */
[----:B0-----:R-:W2:Y:S04]  /*4d60*/  LDL.LU R14, [R1+0x10a8] ;  /* 0x0010a800010e7983 */ /* 0x001ea80000300800 */
[----:B-1----:R-:W2:Y:S04]  /*4d70*/  LDL.LU R10, [R1+0x10a4] ;  /* 0x0010a400010a7983 */ /* 0x002ea80000300800 */
[----:B-----5:R-:W5:Y:S04]  /*4d80*/  LDL.LU R9, [R1+0x10a0] ;  /* 0x0010a00001097983 */ /* 0x020f680000300800 */
[----:B------:R0:W-:Y:S04]  /*4d90*/  STS.U16 [R13+0x1d00], R8 ;  /* 0x001d00080d007388 */ /* 0x0001e80000000400 */
[----:B---3--:R1:W-:Y:S04]  /*4da0*/  STS.U16 [R13+0x2500], R0 ;  /* 0x002500000d007388 */ /* 0x0083e80000000400 */
[----:B------:R3:W-:Y:S04]  /*4db0*/  STS.U16 [R13+0x2d00], R2 ;  /* 0x002d00020d007388 */ /* 0x0007e80000000400 */
[----:B0-----:R-:W2:Y:S04]  /*4dc0*/  LDL.LU R8, [R1+0x109c] ;  /* 0x00109c0001087983 */ /* 0x001ea80000300800 */
[----:B-1----:R-:W2:Y:S04]  /*4dd0*/  LDL.LU R0, [R1+0x1098] ;  /* 0x0010980001007983 */ /* 0x002ea80000300800 */
[----:B---3--:R-:W3:Y:S04]  /*4de0*/  LDL.LU R2, [R1+0x1094] ;  /* 0x0010940001027983 */ /* 0x008ee80000300800 */
[----:B------:R0:W-:Y:S04]  /*4df0*/  STS.U16 [R13+0x3500], R3 ;  /* 0x003500030d007388 */ /* 0x0001e80000000400 */
[----:B------:R1:W-:Y:S04]  /*4e00*/  STS.U16 [R13+0x3d00], R4 ;  /* 0x003d00040d007388 */ /* 0x0003e80000000400 */
[----:B0-----:R-:W2:Y:S04]  /*4e10*/  LDL.LU R3, [R1+0x1090] ;  /* 0x0010900001037983 */ /* 0x001ea80000300800 */
[----:B-1----:R-:W2:Y:S04]  /*4e20*/  LDL.LU R4, [R1+0x108c] ;  /* 0x00108c0001047983 */ /* 0x002ea80000300800 */
[----:B--2---:R0:W-:Y:S04]  /*4e30*/  STS.U16 [R13+0x4500], R4 ;  /* 0x004500040d007388 */ /* 0x0041e80000000400 */
[----:B------:R1:W-:Y:S04]  /*4e40*/  STS.U16 [R13+0x4d00], R3 ;  /* 0x004d00030d007388 */ /* 0x0003e80000000400 */
[----:B---3--:R-:W-:Y:S04]  /*4e50*/  STS.U16 [R13+0x5500], R2 ;  /* 0x005500020d007388 */ /* 0x008fe80000000400 */
[----:B------:R2:W-:Y:S04]  /*4e60*/  STS.U16 [R13+0x5d00], R0 ;  /* 0x005d00000d007388 */ /* 0x0005e80000000400 */
[----:B0-----:R-:W3:Y:S04]  /*4e70*/  LDL.LU R4, [R1] ;  /* 0x0000000001047983 */ /* 0x001ee80000300800 */
[----:B-1----:R-:W3:Y:S01]  /*4e80*/  LDL.LU R3, [R1+0x4] ;  /* 0x0000040001037983 */ /* 0x002ee20000300800 */
[----:B--2---:R-:W-:-:S03]  /*4e90*/  SHF.L.U32 R0, R7, 0x1, RZ ;  /* 0x0000000107007819 */ /* 0x004fc600000006ff */
[----:B------:R-:W2:Y:S01]  /*4ea0*/  LDL.LU R2, [R1+0xc] ;  /* 0x00000c0001027983 */ /* 0x000ea20000300800 */
[----:B------:R-:W-:-:S06]  /*4eb0*/  LOP3.LUT R7, R0, 0x60, RZ, 0x3c, !PT ;  /* 0x0000006000077812 */ /* 0x000fcc00078e3cff */
[----:B------:R-:W2:Y:S04]  /*4ec0*/  LDL.LU R7, [R1+0x1088] ;  /* 0x0010880001077983 */ /* 0x000ea80000300800 */
[----:B--2---:R0:W-:Y:S04]  /*4ed0*/  STS.U16 [R13+0x6500], R7 ;  /* 0x006500070d007388 */ /* 0x0041e80000000400 */
[----:B------:R1:W-:Y:S04]  /*4ee0*/  STS.U16 [R13+0x6d00], R8 ;  /* 0x006d00080d007388 */ /* 0x0003e80000000400 */
[----:B-----5:R2:W-:Y:S04]  /*4ef0*/  STS.U16 [R13+0x7500], R9 ;  /* 0x007500090d007388 */ /* 0x0205e80000000400 */
[----:B0-----:R-:W5:Y:S04]  /*4f00*/  LDL.LU R7, [R1+0x10] ;  /* 0x0000100001077983 */ /* 0x001f680000300800 */
[----:B-1----:R-:W3:Y:S01]  /*4f10*/  LDL.LU R8, [R1+0x2c] ;  /* 0x00002c0001087983 */ /* 0x002ee20000300800 */
[----:B--2---:R-:W-:-:S03]  /*4f20*/  LOP3.LUT R9, R0, 0x60, RZ, 0x3c, !PT ;  /* 0x0000006000097812 */ /* 0x004fc600078e3cff */
[----:B------:R0:W-:Y:S04]  /*4f30*/  STS.U16 [R13+0x7d00], R10 ;  /* 0x007d000a0d007388 */ /* 0x0001e80000000400 */
[----:B------:R1:W-:Y:S04]  /*4f40*/  STS.U16 [R9+0x600], R12 ;  /* 0x0006000c09007388 */ /* 0x0003e80000000400 */
[----:B------:R2:W-:Y:S04]  /*4f50*/  STS.U16 [R9+0xe00], R11 ;  /* 0x000e000b09007388 */ /* 0x0005e80000000400 */
[----:B0-----:R-:W3:Y:S04]  /*4f60*/  LDL.LU R13, [R1+0x1084] ;  /* 0x00108400010d7983 */ /* 0x001ee80000300800 */
[----:B------:R-:W3:Y:S04]  /*4f70*/  LDL.LU R10, [R1+0x3c] ;  /* 0x00003c00010a7983 */ /* 0x000ee80000300800 */
[----:B-1----:R-:W3:Y:S04]  /*4f80*/  LDL.LU R12, [R1+0x1080] ;  /* 0x00108000010c7983 */ /* 0x002ee80000300800 */
[----:B--2---:R-:W2:Y:S04]  /*4f90*/  LDL.LU R11, [R1+0x107c] ;  /* 0x00107c00010b7983 */ /* 0x004ea80000300800 */
[----:B------:R0:W-:Y:S04]  /*4fa0*/  STS.U16 [R9+0x1600], R6 ;  /* 0x0016000609007388 */ /* 0x0001e80000000400 */
[----:B------:R1:W-:Y:S04]  /*4fb0*/  STS.U16 [R9+0x1e00], R5 ;  /* 0x001e000509007388 */ /* 0x0003e80000000400 */
[----:B----4-:R4:W-:Y:S04]  /*4fc0*/  STS.U16 [R9+0x2600], R29 ;  /* 0x0026001d09007388 */ /* 0x0109e80000000400 */
[----:B0-----:R-:W2:Y:S04]  /*4fd0*/  LDL.LU R6, [R1+0x1078] ;  /* 0x0010780001067983 */ /* 0x001ea80000300800 */
[----:B-1----:R-:W2:Y:S04]  /*4fe0*/  LDL.LU R5, [R1+0x1074] ;  /* 0x0010740001057983 */ /* 0x002ea80000300800 */
[----:B----4-:R-:W4:Y:S01]  /*4ff0*/  LDL.LU R29, [R1+0x1070] ;  /* 0x00107000011d7983 */ /* 0x010f220000300800 */
[----:B------:R-:W-:-:S03]  /*5000*/  LOP3.LUT R0, R0, 0x70, RZ, 0x3c, !PT ;  /* 0x0000007000007812 */ /* 0x000fc600078e3cff */
[----:B----4-:R-:W-:Y:S04]  /*5010*/  STS.U16 [R9+0x2e00], R29 ;  /* 0x002e001d09007388 */ /* 0x010fe80000000400 */
[----:B---3--:R-:W-:Y:S04]  /*5020*/  STS.U16 [R9+0x3600], R10 ;  /* 0x0036000a09007388 */ /* 0x008fe80000000400 */
[----:B--2---:R-:W-:Y:S04]  /*5030*/  STS.U16 [R9+0x3e00], R5 ;  /* 0x003e000509007388 */ /* 0x004fe80000000400 */
[----:B------:R-:W-:Y:S04]  /*5040*/  STS.U16 [R9+0x4600], R11 ;  /* 0x0046000b09007388 */ /* 0x000fe80000000400 */
        /* <DEDUP_REMOVED lines=8> */
[----:B-----5:R-:W-:Y:S04]  /*50d0*/  STS.U16 [R0+0xf00], R7 ;  /* 0x000f000700007388 */ /* 0x020fe80000000400 */
[----:B------:R0:W-:Y:S04]  /*50e0*/  STS.U16 [R0+0x1700], R2 ;  /* 0x0017000200007388 */ /* 0x0001e80000000400 */
[----:B------:R1:W-:Y:S04]  /*50f0*/  STS.U16 [R0+0x1f00], R3 ;  /* 0x001f000300007388 */ /* 0x0003e80000000400 */
[----:B------:R-:W-:Y:S04]  /*5100*/  STS.U16 [R0+0x2700], R4 ;  /* 0x0027000400007388 */ /* 0x000fe80000000400 */
[----:B------:R-:W-:Y:S04]  /*5110*/  STS.U16 [R0+0x2f00], R14 ;  /* 0x002f000e00007388 */ /* 0x000fe80000000400 */
[----:B------:R-:W-:Y:S04]  /*5120*/  STS.U16 [R0+0x3700], R17 ;  /* 0x0037001100007388 */ /* 0x000fe80000000400 */
[----:B------:R-:W-:Y:S04]  /*5130*/  STS.U16 [R0+0x3f00], R21 ;  /* 0x003f001500007388 */ /* 0x000fe80000000400 */
[----:B------:R-:W-:Y:S01]  /*5140*/  STS.U16 [R0+0x7f00], R6 ;  /* 0x007f000600007388 */ /* 0x000fe20000000400 */
[----:B0-----:R-:W-:-:S03]  /*5150*/  IMAD.MOV.U32 R2, RZ, RZ, 0x3f800000 ;  /* 0x3f800000ff027424 */ /* 0x001fc600078e00ff */
[----:B------:R-:W-:Y:S04]  /*5160*/  STS.U16 [R0+0x4700], R22 ;  /* 0x0047001600007388 */ /* 0x000fe80000000400 */
[----:B------:R-:W-:Y:S04]  /*5170*/  STS.U16 [R0+0x4f00], R23 ;  /* 0x004f001700007388 */ /* 0x000fe80000000400 */
[----:B------:R-:W-:Y:S04]  /*5180*/  STS.U16 [R0+0x5700], R24 ;  /* 0x0057001800007388 */ /* 0x000fe80000000400 */
[----:B------:R-:W-:Y:S04]  /*5190*/  STS.U16 [R0+0x5f00], R25 ;  /* 0x005f001900007388 */ /* 0x000fe80000000400 */
[----:B------:R-:W-:Y:S01]  /*51a0*/  STS.U16 [R0+0x6700], R26 ;  /* 0x0067001a00007388 */ /* 0x000fe20000000400 */
[----:B-1----:R-:W-:-:S03]  /*51b0*/  IMAD.MOV.U32 R3, RZ, RZ, -0x800000 ;  /* 0xff800000ff037424 */ /* 0x002fc600078e00ff */
[----:B------:R-:W-:Y:S04]  /*51c0*/  STS.U16 [R0+0x6f00], R27 ;  /* 0x006f001b00007388 */ /* 0x000fe80000000400 */
[----:B------:R0:W-:Y:S04]  /*51d0*/  STS.U16 [R0+0x7700], R28 ;  /* 0x0077001c00007388 */ /* 0x0001e80000000400 */
[----:B------:R1:W-:Y:S01]  /*51e0*/  STL [R1+0x840], R2 ;  /* 0x0008400201007387 */ /* 0x0003e20000100800 */
[----:B0-----:R-:W-:Y:S02]  /*51f0*/  MOV R0, 0xff800000 ;  /* 0xff80000000007802 */ /* 0x001fe40000000f00 */
[----:B-1----:R-:W-:-:S03]  /*5200*/  MOV R2, 0xff800000 ;  /* 0xff80000000027802 */ /* 0x002fc60000000f00 */
[----:B------:R-:W-:Y:S04]  /*5210*/  STL [R1+0x318], R0 ;  /* 0x0003180001007387 */ /* 0x000fe80000100800 */
[----:B------:R0:W-:Y:S04]  /*5220*/  STL [R1+0x31c], R3 ;  /* 0x00031c0301007387 */ /* 0x0001e80000100800 */
[----:B------:R1:W-:Y:S04]  /*5230*/  STL [R1+0x320], R2 ;  /* 0x0003200201007387 */ /* 0x0003e80000100800 */
[----:B------:R2:W-:Y:S01]  /*5240*/  STL [R1+0x324], R0 ;  /* 0x0003240001007387 */ /* 0x0005e20000100800 */
[----:B0-----:R-:W-:Y:S01]  /*5250*/  IMAD.MOV.U32 R3, RZ, RZ, 0x3f800000 ;  /* 0x3f800000ff037424 */ /* 0x001fe200078e00ff */
[----:B-1----:R-:W-:-:S04]  /*5260*/  MOV R2, 0x3f800000 ;  /* 0x3f80000000027802 */ /* 0x002fc80000000f00 */
[----:B------:R-:W-:Y:S01]  /*5270*/  STL [R1+0x844], R3 ;  /* 0x0008440301007387 */ /* 0x000fe20000100800 */
[----:B--2---:R-:W-:-:S03]  /*5280*/  IMAD.MOV.U32 R0, RZ, RZ, 0x3f800000 ;  /* 0x3f800000ff007424 */ /* 0x004fc600078e00ff */
[----:B------:R-:W-:Y:S04]  /*5290*/  STL [R1+0x848], R2 ;  /* 0x0008480201007387 */ /* 0x000fe80000100800 */
[----:B------:R-:W-:Y:S04]  /*52a0*/  STL [R1+0x740], RZ ;  /* 0x000740ff01007387 */ /* 0x000fe80000100800 */
[----:B------:R0:W-:Y:S04]  /*52b0*/  STL [R1+0x84c], R0 ;  /* 0x00084c0001007387 */ /* 0x0001e80000100800 */
[----:B------:R1:W-:Y:S04]  /*52c0*/  STL [R1+0x744], RZ ;  /* 0x000744ff01007387 */ /* 0x0003e80000100800 */
        /* <DEDUP_REMOVED lines=99> */
[----:B------:R-:W2:Y:S04]  /*5900*/  S2R R9, SR_CTAID.X ;  /* 0x0000000000097919 */ /* 0x000ea80000002500 */
        /* <DEDUP_REMOVED lines=19> */
[----:B------:R1:W-:Y:S01]  /*5a40*/  STL [R1+0x6a0], RZ ;  /* 0x0006a0ff01007387 */ /* 0x0003e20000100800 */
[----:B--2---:R-:W-:-:S03]  /*5a50*/  SHF.L.U32 R9, R9, 0x7, RZ ;  /* 0x0000000709097819 */ /* 0x004fc600000006ff */
[----:B------:R1:W-:Y:S04]  /*5a60*/  STL [R1+0x6a4], RZ ;  /* 0x0006a4ff01007387 */ /* 0x0003e80000100800 */
[----:B------:R1:W-:Y:S04]  /*5a70*/  STL [R1+0x6a8], RZ ;  /* 0x0006a8ff01007387 */ /* 0x0003e80000100800 */
[----:B------:R1:W-:Y:S04]  /*5a80*/  STL [R1+0x6ac], RZ ;  /* 0x0006acff01007387 */ /* 0x0003e80000100800 */
[----:B------:R-:W2:Y:S04]  /*5a90*/  S2R R13, SR_TID.X ;  /* 0x00000000000d7919 */ /* 0x000ea80000002100 */
[----:B------:R1:W-:Y:S01]  /*5aa0*/  STL [R1+0x6c0], RZ ;  /* 0x0006c0ff01007387 */ /* 0x0003e20000100800 */
[----:B0-----:R-:W-:-:S03]  /*5ab0*/  IADD3 R0, R9, 0x80, RZ ;  /* 0x0000008009007810 */ /* 0x001fc60007ffe0ff */
[----:B------:R1:W-:Y:S04]  /*5ac0*/  STL [R1+0x6c4], RZ ;  /* 0x0006c4ff01007387 */ /* 0x0003e80000100800 */
[----:B------:R1:W-:Y:S04]  /*5ad0*/  STL [R1+0x6c8], RZ ;  /* 0x0006c8ff01007387 */ /* 0x0003e80000100800 */
[----:B------:R1:W-:Y:S01]  /*5ae0*/  STL [R1+0x6cc], RZ ;  /* 0x0006ccff01007387 */ /* 0x0003e20000100800 */
[----:B------:R-:W-:Y:S02]  /*5af0*/  ISETP.GE.AND P0, PT, R0, 0x1, PT ;  /* 0x000000010000780c */ /* 0x000fe40003f06270 */
[C---:B--2---:R-:W-:Y:S01]  /*5b00*/  LOP3.LUT R8, R13.reuse, 0x60, RZ, 0xc0, !PT ;  /* 0x000000600d087812 */ /* 0x044fe200078ec0ff */
[C---:B------:R-:W-:Y:S01]  /*5b10*/  IMAD.SHL.U32 R14, R13.reuse, 0x2, RZ ;  /* 0x000000020d0e7824 */ /* 0x040fe200078e00ff */
[----:B------:R-:W-:-:S09]  /*5b20*/  LOP3.LUT R12, R13, 0x1c, RZ, 0xc0, !PT ;  /* 0x0000001c0d0c7812 */ /* 0x000fd200078ec0ff */
[----:B------:R-:W-:Y:S05]  /*5b30*/  @!P0 BRA `(.L_x_0) ;  /* 0x00035b6000008947 */ /* 0x000fea0003800000 */
[----:B-1----:R-:W0:Y:S01]  /*5b40*/  S2R R4, SR_TID.X ;  /* 0x0000000000047919 */ /* 0x002e220000002100 */
[----:B------:R-:W-:Y:S01]  /*5b50*/  SHF.R.U32.HI R8, RZ, 0x1, R8 ;  /* 0x00000001ff087819 */ /* 0x000fe20000011608 */
[----:B------:R-:W-:Y:S02]  /*5b60*/  UMOV UR4, URZ ;  /* 0x0000003f00047c82 */ /* 0x000fe40008000000 */
[----:B------:R-:W1:Y:S01]  /*5b70*/  S2R R2, SR_CTAID.Y ;  /* 0x0000000000027919 */ /* 0x000e620000002600 */
[----:B------:R-:W-:-:S05]  /*5b80*/  LEA.HI R8, R12, R8, RZ, 0x1e ;  /* 0x000000080c087211 */ /* 0x000fca00078ff0ff */
[----:B------:R-:W-:Y:S01]  /*5b90*/  IMAD.IADD R8, R9, 0x1, R8 ;  /* 0x0000000109087824 */ /* 0x000fe200078e0208 */
[----:B0-----:R-:W-:Y:S01]  /*5ba0*/  LOP3.LUT R3, R4, 0x7f, RZ, 0xc0, !PT ;  /* 0x0000007f04037812 */ /* 0x001fe200078ec0ff */
[----:B-1----:R-:W-:-:S04]  /*5bb0*/  IMAD R0, R2, c[0x0][0x1a0], RZ ;  /* 0x0000680002007a24 */ /* 0x002fc800078e02ff */
[C---:B------:R-:W-:Y:S02]  /*5bc0*/  IMAD R4, R3.reuse, c[0x0][0x1a8], RZ ;  /* 0x00006a0003047a24 */ /* 0x040fe400078e02ff */
[----:B------:R-:W-:Y:S02]  /*5bd0*/  IMAD R2, R2, c[0x0][0x1b0], RZ ;  /* 0x00006c0002027a24 */ /* 0x000fe400078e02ff */
[----:B------:R-:W-:Y:S01]  /*5be0*/  IMAD R5, R3, c[0x0][0x1b4], RZ ;  /* 0x00006d0003057a24 */ /* 0x000fe200078e02ff */
[----:B------:R-:W-:Y:S01]  /*5bf0*/  SHF.L.U32 R3, R0, 0x1, RZ ;  /* 0x0000000100037819 */ /* 0x000fe200000006ff */
[----:B------:R-:W-:Y:S01]  /*5c00*/  IMAD.SHL.U32 R6, R4, 0x2, RZ ;  /* 0x0000000204067824 */ /* 0x000fe200078e00ff */
[----:B------:R-:W-:Y:S01]  /*5c10*/  SHF.L.U32 R7, R2, 0x1, RZ ;  /* 0x0000000102077819 */ /* 0x000fe200000006ff */
[----:B------:R-:W-:Y:S02]  /*5c20*/  IMAD.SHL.U32 R10, R5, 0x2, RZ ;  /* 0x00000002050a7824 */ /* 0x000fe400078e00ff */
[----:B------:R-:W-:Y:S01]  /*5c30*/  IMAD.HI R0, R0, 0x2, RZ ;  /* 0x0000000200007827 */ /* 0x000fe200078e02ff */
[----:B------:R-:W-:-:S02]  /*5c40*/  IADD3 R28, P0, P1, R6, c[0x0][0x168], R3 ;  /* 0x00005a00061c7a10 */ /* 0x000fc4000791e003 */
[----:B------:R-:W-:Y:S01]  /*5c50*/  LOP3.LUT R3, R13, 0x7, RZ, 0xc0, !PT ;  /* 0x000000070d037812 */ /* 0x000fe200078ec0ff */
[----:B------:R-:W-:Y:S01]  /*5c60*/  IMAD.HI R4, R4, 0x2, RZ ;  /* 0x0000000204047827 */ /* 0x000fe200078e02ff */
[----:B------:R-:W-:Y:S02]  /*5c70*/  IADD3 R10, P2, P3, R10, c[0x0][0x170], R7 ;  /* 0x00005c000a0a7a10 */ /* 0x000fe40007b5e007 */
[----:B------:R-:W-:Y:S01]  /*5c80*/  LOP3.LUT R7, R14, 0x10, RZ, 0xc0, !PT ;  /* 0x000000100e077812 */ /* 0x000fe200078ec0ff */
[----:B------:R-:W-:Y:S01]  /*5c90*/  IMAD R3, R3, 0x110, RZ ;  /* 0x0000011003037824 */ /* 0x000fe200078e02ff */
[----:B------:R-:W-:Y:S01]  /*5ca0*/  SHF.L.U32 R6, R13, 0x7, RZ ;  /* 0x000000070d067819 */ /* 0x000fe200000006ff */
[----:B------:R-:W-:Y:S01]  /*5cb0*/  IMAD.HI R2, R2, 0x2, RZ ;  /* 0x0000000202027827 */ /* 0x000fe200078e02ff */
[----:B------:R-:W-:Y:S02]  /*5cc0*/  LOP3.LUT R7, R7, 0x60, R13, 0xf8, !PT ;  /* 0x0000006007077812 */ /* 0x000fe400078ef80d */
[----:B------:R-:W-:Y:S01]  /*5cd0*/  LOP3.LUT R6, R6, 0x800, RZ, 0xc0, !PT ;  /* 0x0000080006067812 */ /* 0x000fe200078ec0ff */
[----:B------:R-:W-:Y:S01]  /*5ce0*/  IMAD.HI R5, R5, 0x2, RZ ;  /* 0x0000000205057827 */ /* 0x000fe200078e02ff */
[----:B------:R-:W-:-:S02]  /*5cf0*/  LOP3.LUT R7, R3, R7, RZ, 0x3c, !PT ;  /* 0x0000000703077212 */ /* 0x000fc400078e3cff */
[----:B------:R-:W-:Y:S02]  /*5d00*/  IADD3.X R29, R4, c[0x0][0x16c], R0, P0, P1 ;  /* 0x00005b00041d7a10 */ /* 0x000fe400007e2400 */
[----:B------:R-:W-:Y:S01]  /*5d10*/  IADD3.X R11, R5, c[0x0][0x174], R2, P2, P3 ;  /* 0x00005d00050b7a10 */ /* 0x000fe200017e6402 */
[----:B------:R-:W-:Y:S01]  /*5d20*/  IMAD.MOV.U32 R5, RZ, RZ, -0x800000 ;  /* 0xff800000ff057424 */ /* 0x000fe200078e00ff */
[----:B------:R-:W-:Y:S01]  /*5d30*/  IADD3 R0, R6, R7, RZ ;  /* 0x0000000706007210 */ /* 0x000fe20007ffe0ff */
[----:B------:R-:W-:Y:S01]  /*5d40*/  STL.64 [R1+0x540], R28 ;  /* 0x0005401c01007387 */ /* 0x000fe20000100a00 */
[----:B------:R-:W-:Y:S01]  /*5d50*/  MOV R4, 0x3f800000 ;  /* 0x3f80000000047802 */ /* 0x000fe20000000f00 */
[----:B------:R-:W-:Y:S01]  /*5d60*/  IMAD.MOV.U32 R6, RZ, RZ, 0x3f800000 ;  /* 0x3f800000ff067424 */ /* 0x000fe200078e00ff */
[----:B------:R-:W-:Y:S01]  /*5d70*/  MOV R2, c[0x0][0x1b8] ;  /* 0x00006e0000027a02 */ /* 0x000fe20000000f00 */
[----:B------:R-:W-:Y:S04]  /*5d80*/  STL.64 [R1+0x508], R10 ;  /* 0x0005080a01007387 */ /* 0x000fe80000100a00 */
[----:B------:R0:W-:Y:S04]  /*5d90*/  STL [R1+0x548], R0 ;  /* 0x0005480001007387 */ /* 0x0001e80000100800 */
[----:B------:R1:W-:Y:S04]  /*5da0*/  STL [R1+0x82c], R5 ;  /* 0x00082c0501007387 */ /* 0x0003e80000100800 */
[----:B------:R-:W-:Y:S01]  /*5db0*/  STL [R1+0x2e4], RZ ;  /* 0x0002e4ff01007387 */ /* 0x000fe20000100800 */
[----:B0-----:R-:W-:-:S03]  /*5dc0*/  IMAD.MOV.U32 R0, RZ, RZ, c[0x0][0x1a4] ;  /* 0x00006900ff007624 */ /* 0x001fc600078e00ff */
[----:B------:R-:W-:Y:S01]  /*5dd0*/  STL [R1+0x840], R4 ;  /* 0x0008400401007387 */ /* 0x000fe20000100800 */
[----:B-1----:R-:W-:Y:S01]  /*5de0*/  MOV R5, 0x3f800000 ;  /* 0x3f80000000057802 */ /* 0x002fe20000000f00 */
[C---:B------:R-:W-:Y:S02]  /*5df0*/  IMAD R8, R0.reuse, 0x12, RZ ;  /* 0x0000001200087824 */ /* 0x040fe400078e02ff */
[----:B------:R-:W-:Y:S01]  /*5e00*/  STL [R1+0x2e0], RZ ;  /* 0x0002e0ff01007387 */ /* 0x000fe20000100800 */
[C---:B------:R-:W-:Y:S02]  /*5e10*/  IMAD R9, R0.reuse, 0x24, RZ ;  /* 0x0000002400097824 */ /* 0x040fe400078e02ff */
[C---:B------:R-:W-:Y:S01]  /*5e20*/  IMAD R10, R0.reuse, 0x48, RZ ;  /* 0x00000048000a7824 */ /* 0x040fe200078e02ff */
[----:B------:R0:W-:Y:S01]  /*5e30*/  STL [R1+0x844], R6 ;  /* 0x0008440601007387 */ /* 0x0001e20000100800 */
[C---:B------:R-:W-:Y:S02]  /*5e40*/  IMAD R11, R0.reuse, 0x4a, RZ ;  /* 0x0000004a000b7824 */ /* 0x040fe400078e02ff */
[C---:B------:R-:W-:Y:S01]  /*5e50*/  IMAD R12, R0.reuse, 0x26, RZ ;  /* 0x00000026000c7824 */ /* 0x040fe200078e02ff */
[----:B------:R1:W-:Y:S01]  /*5e60*/  STL [R1+0x848], R5 ;  /* 0x0008480501007387 */ /* 0x0003e20000100800 */
[----:B------:R-:W-:-:S02]  /*5e70*/  IMAD R13, R0, 0x4c, RZ ;  /* 0x0000004c000d7824 */ /* 0x000fc400078e02ff */
[C---:B------:R-:W-:Y:S01]  /*5e80*/  IMAD R14, R0.reuse, 0x4e, RZ ;  /* 0x0000004e000e7824 */ /* 0x040fe200078e02ff */
[----:B------:R2:W-:Y:S01]  /*5e90*/  STL [R1+0x84c], R4 ;  /* 0x00084c0401007387 */ /* 0x0005e20000100800 */
[C---:B------:R-:W-:Y:S02]  /*5ea0*/  IMAD R15, R0.reuse, 0xa, RZ ;  /* 0x0000000a000f7824 */ /* 0x040fe400078e02ff */
[----:B0-----:R-:W-:Y:S02]  /*5eb0*/  IMAD.MOV.U32 R6, RZ, RZ, -0x800000 ;  /* 0xff800000ff067424 */ /* 0x001fe400078e00ff */
[C---:B------:R-:W-:Y:S01]  /*5ec0*/  IMAD R16, R0.reuse, 0x14, RZ ;  /* 0x0000001400107824 */ /* 0x040fe200078e02ff */
[----:B-1----:R-:W-:Y:S01]  /*5ed0*/  MOV R5, 0xff800000 ;  /* 0xff80000000057802 */ /* 0x002fe20000000f00 */
[C---:B------:R-:W-:Y:S01]  /*5ee0*/  IMAD R17, R0.reuse, 0x28, RZ ;  /* 0x0000002800117824 */ /* 0x040fe200078e02ff */
[----:B------:R-:W-:Y:S01]  /*5ef0*/  STL [R1+0x828], R6 ;  /* 0x0008280601007387 */ /* 0x000fe20000100800 */
[----:B------:R-:W-:-:S02]  /*5f00*/  IMAD R18, R0, 0x50, RZ ;  /* 0x0000005000127824 */ /* 0x000fc400078e02ff */
[----:B--2---:R-:W-:Y:S01]  /*5f10*/  IMAD.MOV.U32 R4, RZ, RZ, -0x800000 ;  /* 0xff800000ff047424 */ /* 0x004fe200078e00ff */
[----:B------:R-:W-:Y:S01]  /*5f20*/  STL [R1+0x834], R5 ;  /* 0x0008340501007387 */ /* 0x000fe20000100800 */
[C---:B------:R-:W-:Y:S02]  /*5f30*/  IMAD R19, R0.reuse, 0x52, RZ ;  /* 0x0000005200137824 */ /* 0x040fe400078e02ff */
[C---:B------:R-:W-:Y:S01]  /*5f40*/  IMAD R20, R0.reuse, 0x2a, RZ ;  /* 0x0000002a00147824 */ /* 0x040fe200078e02ff */
[----:B------:R-:W-:Y:S01]  /*5f50*/  STL [R1+0x740], RZ ;  /* 0x000740ff01007387 */ /* 0x000fe20000100800 */
[C---:B------:R-:W-:Y:S02]  /*5f60*/  IMAD R21, R0.reuse, 0x54, RZ ;  /* 0x0000005400157824 */ /* 0x040fe400078e02ff */
[C---:B------:R-:W-:Y:S01]  /*5f70*/  IMAD R22, R0.reuse, 0x56, RZ ;  /* 0x0000005600167824 */ /* 0x040fe200078e02ff */
[----:B------:R0:W-:Y:S01]  /*5f80*/  STL [R1+0x838], R4 ;  /* 0x0008380401007387 */ /* 0x0001e20000100800 */
[----:B------:R-:W-:-:S02]  /*5f90*/  IMAD R23, R0, 0x16, RZ ;  /* 0x0000001600177824 */ /* 0x000fc400078e02ff */
[C---:B------:R-:W-:Y:S01]  /*5fa0*/  IMAD R24, R0.reuse, 0x2c, RZ ;  /* 0x0000002c00187824 */ /* 0x040fe200078e02ff */
[----:B------:R-:W-:Y:S01]  /*5fb0*/  STL [R1+0x744], RZ ;  /* 0x000744ff01007387 */ /* 0x000fe20000100800 */
[C---:B------:R-:W-:Y:S02]  /*5fc0*/  IMAD R25, R0.reuse, 0x58, RZ ;  /* 0x0000005800197824 */ /* 0x040fe400078e02ff */
[C---:B------:R-:W-:Y:S01]  /*5fd0*/  IMAD R26, R0.reuse, 0x5a, RZ ;  /* 0x0000005a001a7824 */ /* 0x040fe200078e02ff */
[----:B------:R-:W-:Y:S01]  /*5fe0*/  STL [R1+0x748], RZ ;  /* 0x000748ff01007387 */ /* 0x000fe20000100800 */
[C---:B------:R-:W-:Y:S02]  /*5ff0*/  IMAD R27, R0.reuse, 0x2e, RZ ;  /* 0x0000002e001b7824 */ /* 0x040fe400078e02ff */
[C---:B0-----:R-:W-:Y:S01]  /*6000*/  IMAD R4, R0.reuse, 0x42, RZ ;  /* 0x0000004200047824 */ /* 0x041fe200078e02ff */
[----:B------:R-:W-:Y:S01]  /*6010*/  STL [R1+0x74c], RZ ;  /* 0x00074cff01007387 */ /* 0x000fe20000100800 */
[----:B------:R-:W-:-:S02]  /*6020*/  IMAD R6, R0, 0x44, RZ ;  /* 0x0000004400067824 */ /* 0x000fc400078e02ff */
[C---:B------:R-:W-:Y:S01]  /*6030*/  IMAD R5, R0.reuse, 0x22, RZ ;  /* 0x0000002200057824 */ /* 0x040fe200078e02ff */
[----:B------:R-:W-:Y:S01]  /*6040*/  STL [R1+0x730], RZ ;  /* 0x000730ff01007387 */ /* 0x000fe20000100800 */
[----:B------:R-:W-:-:S03]  /*6050*/  IMAD R7, R0, 0x46, RZ ;  /* 0x0000004600077824 */ /* 0x000fc600078e02ff */
[----:B------:R-:W-:Y:S04]  /*6060*/  STL [R1+0x734], RZ ;  /* 0x000734ff01007387 */ /* 0x000fe80000100800 */
        /* <DEDUP_REMOVED lines=86> */
[----:B------:R0:W-:Y:S04]  /*65d0*/  STL.64 [R1+0x10b0], R8 ;  /* 0x0010b00801007387 */ /* 0x0001e80000100a00 */
[----:B------:R-:W-:Y:S04]  /*65e0*/  STL.64 [R1+0x10b8], R10 ;  /* 0x0010b80a01007387 */ /* 0x000fe80000100a00 */
[----:B------:R-:W-:Y:S01]  /*65f0*/  STL.64 [R1+0x10a8], R12 ;  /* 0x0010a80c01007387 */ /* 0x000fe20000100a00 */
[----:B0-----:R-:W-:-:S03]  /*6600*/  IMAD.MOV.U32 R9, RZ, RZ, R29 ;  /* 0x000000ffff097224 */ /* 0x001fc600078e001d */
[----:B------:R-:W-:Y:S01]  /*6610*/  STL.64 [R1+0x10a0], R14 ;  /* 0x0010a00e01007387 */ /* 0x000fe20000100a00 */
[----:B------:R-:W-:Y:S01]  /*6620*/  MOV R8, R28 ;  /* 0x0000001c00087202 */ /* 0x000fe20000000f00 */
[C---:B------:R-:W-:Y:S02]  /*6630*/  IMAD R28, R0.reuse, 0x5c, RZ ;  /* 0x0000005c001c7824 */ /* 0x040fe400078e02ff */
[----:B------:R0:W-:Y:S01]  /*6640*/  STL.64 [R1+0x1098], R16 ;  /* 0x0010981001007387 */ /* 0x0001e20000100a00 */
[----:B------:R-:W-:-:S03]  /*6650*/  IMAD R29, R0, 0x5e, RZ ;  /* 0x0000005e001d7824 */ /* 0x000fc600078e02ff */
[----:B------:R1:W-:Y:S04]  /*6660*/  STL.64 [R1+0x1090], R18 ;  /* 0x0010901201007387 */ /* 0x0003e80000100a00 */
[----:B------:R2:W-:Y:S04]  /*6670*/  STL.64 [R1+0x1080], R20 ;  /* 0x0010801401007387 */ /* 0x0005e80000100a00 */
[----:B------:R3:W-:Y:S01]  /*6680*/  STL.64 [R1+0x1070], R22 ;  /* 0x0010701601007387 */ /* 0x0007e20000100a00 */
[C---:B0-----:R-:W-:Y:S02]  /*6690*/  IMAD R16, R0.reuse, 0x41, RZ ;  /* 0x0000004100107824 */ /* 0x041fe400078e02ff */
[C---:B------:R-:W-:Y:S01]  /*66a0*/  IMAD R17, R0.reuse, 0x8e, RZ ;  /* 0x0000008e00117824 */ /* 0x040fe200078e02ff */
[----:B-1----:R-:W-:Y:S01]  /*66b0*/  MOV R18, R8 ;  /* 0x0000000800127202 */ /* 0x002fe20000000f00 */
[----:B------:R-:W-:Y:S01]  /*66c0*/  IMAD.MOV.U32 R19, RZ, RZ, R9 ;  /* 0x000000ffff137224 */ /* 0x000fe200078e0009 */
[----:B------:R0:W-:Y:S01]  /*66d0*/  STL.64 [R1+0x1078], R24 ;  /* 0x0010781801007387 */ /* 0x0001e20000100a00 */
[----:B------:R-:W-:Y:S01]  /*66e0*/  IMAD R8, R0, 0x82, RZ ;  /* 0x0000008200087824 */ /* 0x000fe200078e02ff */
[----:B--2---:R-:W-:-:S02]  /*66f0*/  IADD3 R20, P2, R4, R18, RZ ;  /* 0x0000001204147210 */ /* 0x004fc40007f5e0ff */
[----:B------:R-:W1:Y:S01]  /*6700*/  S2R R9, SR_TID.X ;  /* 0x0000000000097919 */ /* 0x000e620000002100 */
[C---:B---3--:R-:W-:Y:S02]  /*6710*/  IMAD R23, R0.reuse, 0x21, RZ ;  /* 0x0000002100177824 */ /* 0x048fe400078e02ff */
[----:B------:R-:W-:Y:S01]  /*6720*/  IMAD R22, R0, 0x8c, RZ ;  /* 0x0000008c00167824 */ /* 0x000fe200078e02ff */
[----:B------:R2:W-:Y:S02]  /*6730*/  STL.64 [R1+0x1088], R26 ;  /* 0x0010881a01007387 */ /* 0x0005e40000100a00 */
[----:B------:R-:W-:Y:S02]  /*6740*/  LEA.HI.X.SX32 R21, R23, R19, 0x1, P2 ;  /* 0x0000001317157211 */ /* 0x000fe400010f0eff */
[----:B0-----:R-:W-:Y:S01]  /*6750*/  IADD3 R24, P1, R8, R18, RZ ;  /* 0x0000001208187210 */ /* 0x001fe20007f3e0ff */
[----:B------:R-:W-:-:S03]  /*6760*/  IMAD R8, R0, 0x88, RZ ;  /* 0x0000008800087824 */ /* 0x000fc600078e02ff */
[----:B------:R-:W-:Y:S02]  /*6770*/  LEA.HI.X.SX32 R25, R16, R19, 0x1, P1 ;  /* 0x0000001310197211 */ /* 0x000fe400008f0eff */
[-C--:B------:R-:W-:Y:S02]  /*6780*/  IADD3 R14, P3, R8, R18.reuse, RZ ;  /* 0x00000012080e7210 */ /* 0x080fe40007f7e0ff */
[-C--:B--2---:R-:W-:Y:S01]  /*6790*/  IADD3 R26, P4, R22, R18.reuse, RZ ;  /* 0x00000012161a7210 */ /* 0x084fe20007f9e0ff */
[----:B------:R0:W-:Y:S01]  /*67a0*/  STL.64 [R1+0xe40], R24 ;  /* 0x000e401801007387 */ /* 0x0001e20000100a00 */
[----:B------:R-:W-:-:S03]  /*67b0*/  IADD3 R16, P1, R17, R18, RZ ;  /* 0x0000001211107210 */ /* 0x000fc60007f3e0ff */
[----:B------:R2:W-:Y:S01]  /*67c0*/  STL.64 [R1+0xf40], R20 ;  /* 0x000f401401007387 */ /* 0x0005e20000100a00 */
[----:B-1----:R-:W-:Y:S01]  /*67d0*/  SHF.L.U32 R11, R9, 0x1, RZ ;  /* 0x00000001090b7819 */ /* 0x002fe200000006ff */
[----:B------:R-:W-:-:S03]  /*67e0*/  IMAD R9, R0, 0x84, RZ ;  /* 0x0000008400097824 */ /* 0x000fc600078e02ff */
[----:B------:R-:W-:Y:S01]  /*67f0*/  LOP3.LUT R3, R3, 0x30, R11, 0x78, !PT ;  /* 0x0000003003037812 */ /* 0x000fe200078e780b */
[C---:B------:R-:W-:Y:S01]  /*6800*/  IMAD R11, R0.reuse, 0x86, RZ ;  /* 0x00000086000b7824 */ /* 0x040fe200078e02ff */
[-C--:B------:R-:W-:Y:S01]  /*6810*/  IADD3 R12, P0, R9, R18.reuse, RZ ;  /* 0x00000012090c7210 */ /* 0x080fe20007f1e0ff */
[----:B------:R-:W-:Y:S01]  /*6820*/  IMAD R9, R0, 0x8a, RZ ;  /* 0x0000008a00097824 */ /* 0x000fe200078e02ff */
[-C--:B0-----:R-:W-:Y:S02]  /*6830*/  IADD3 R24, P2, R5, R18.reuse, RZ ;  /* 0x0000001205187210 */ /* 0x081fe40007f5e0ff */
[-C--:B------:R-:W-:Y:S01]  /*6840*/  LEA.HI.X.SX32 R13, R4, R19.reuse, 0x1, P0 ;  /* 0x00000013040d7211 */ /* 0x080fe200000f0eff */
[----:B--2---:R-:W-:Y:S01]  /*6850*/  IMAD R20, R0, 0x43, RZ ;  /* 0x0000004300147824 */ /* 0x004fe200078e02ff */
[-C--:B------:R-:W-:Y:S01]  /*6860*/  IADD3 R22, P0, R6, R18.reuse, RZ ;  /* 0x0000001206167210 */ /* 0x080fe20007f1e0ff */
[----:B------:R-:W-:Y:S01]  /*6870*/  IMAD R21, R0, 0x90, RZ ;  /* 0x0000009000157824 */ /* 0x000fe200078e02ff */
[----:B------:R-:W-:Y:S01]  /*6880*/  IADD3 R10, P6, R11, R18, RZ ;  /* 0x000000120b0a7210 */ /* 0x000fe20007fde0ff */
[----:B------:R0:W-:Y:S01]  /*6890*/  STL.64 [R1+0xe38], R12 ;  /* 0x000e380c01007387 */ /* 0x0001e20000100a00 */
[----:B------:R-:W-:-:S02]  /*68a0*/  LEA.HI.X.SX32 R23, R5, R19, 0x1, P0 ;  /* 0x0000001305177211 */ /* 0x000fc400000f0eff */
[-C--:B------:R-:W-:Y:S02]  /*68b0*/  LEA.HI.X.SX32 R11, R20, R19.reuse, 0x1, P6 ;  /* 0x00000013140b7211 */ /* 0x080fe400030f0eff */
[----:B------:R-:W-:Y:S02]  /*68c0*/  MOV R5, R19 ;  /* 0x0000001300057202 */ /* 0x000fe40000000f00 */
[----:B------:R-:W-:Y:S01]  /*68d0*/  IADD3 R8, P5, R9, R18, RZ ;  /* 0x0000001209087210 */ /* 0x000fe20007fbe0ff */
[----:B------:R1:W-:Y:S01]  /*68e0*/  STL.64 [R1+0xe30], R10 ;  /* 0x000e300a01007387 */ /* 0x0003e20000100a00 */
[----:B0-----:R-:W-:Y:S01]  /*68f0*/  IMAD R12, R0, 0x11, RZ ;  /* 0x00000011000c7824 */ /* 0x001fe200078e02ff */
[----:B------:R-:W-:Y:S01]  /*6900*/  LEA.HI.X.SX32 R15, R6, R5, 0x1, P3 ;  /* 0x00000005060f7211 */ /* 0x000fe200018f0eff */
[----:B------:R-:W-:Y:S02]  /*6910*/  IMAD.MOV.U32 R4, RZ, RZ, R18 ;  /* 0x000000ffff047224 */ /* 0x000fe400078e0012 */
[----:B------:R-:W-:Y:S01]  /*6920*/  IMAD R13, R0, 0x92, RZ ;  /* 0x00000092000d7824 */ /* 0x000fe200078e02ff */
[----:B------:R-:W-:Y:S01]  /*6930*/  LEA.HI.X.SX32 R25, R12, R19, 0x1, P2 ;  /* 0x000000130c197211 */ /* 0x000fe200010f0eff */
[----:B-1----:R-:W2:Y:S01]  /*6940*/  LDL.LU.64 R10, [R1+0x10b8] ;  /* 0x0010b800010a7983 */ /* 0x002ea20000300a00 */
[----:B------:R-:W-:-:S02]  /*6950*/  LEA.HI.X.SX32 R27, R7, R5, 0x1, P4 ;  /* 0x00000005071b7211 */ /* 0x000fc400020f0eff */
[-C--:B------:R-:W-:Y:S01]  /*6960*/  IADD3 R20, P6, R21, R18.reuse, RZ ;  /* 0x0000001215147210 */ /* 0x080fe20007fde0ff */
[----:B------:R0:W-:Y:S01]  /*6970*/  STL.64 [R1+0xfc0], R24 ;  /* 0x000fc01801007387 */ /* 0x0001e20000100a00 */
[----:B------:R-:W-:Y:S01]  /*6980*/  IADD3 R12, P2, R13, R18, RZ ;  /* 0x000000120d0c7210 */ /* 0x000fe20007f5e0ff */
[C---:B------:R-:W-:Y:S02]  /*6990*/  IMAD R6, R0.reuse, 0x25, RZ ;  /* 0x0000002500067824 */ /* 0x040fe400078e02ff */
[----:B------:R1:W-:Y:S01]  /*69a0*/  STL.64 [R1+0xf38], R22 ;  /* 0x000f381601007387 */ /* 0x0003e20000100a00 */
[----:B------:R-:W-:-:S03]  /*69b0*/  IMAD R19, R0, 0x94, RZ ;  /* 0x0000009400137824 */ /* 0x000fc600078e02ff */
[----:B------:R3:W-:Y:S01]  /*69c0*/  STL.64 [R1+0xe28], R14 ;  /* 0x000e280e01007387 */ /* 0x0007e20000100a00 */
[C---:B------:R-:W-:Y:S01]  /*69d0*/  IMAD R21, R0.reuse, 0x9, RZ ;  /* 0x0000000900157824 */ /* 0x040fe200078e02ff */
[-C--:B------:R-:W-:Y:S01]  /*69e0*/  IADD3 R18, P3, R19, R4.reuse, RZ ;  /* 0x0000000413127210 */ /* 0x080fe20007f7e0ff */
[C---:B0-----:R-:W-:Y:S01]  /*69f0*/  IMAD R25, R0.reuse, 0x23, RZ ;  /* 0x0000002300197824 */ /* 0x041fe200078e02ff */
[----:B-1----:R-:W-:Y:S01]  /*6a00*/  IADD3 R22, P0, R7, R4, RZ ;  /* 0x0000000407167210 */ /* 0x002fe20007f1e0ff */
[C---:B---3--:R-:W-:Y:S02]  /*6a10*/  IMAD R14, R0.reuse, 0x45, RZ ;  /* 0x00000045000e7824 */ /* 0x048fe400078e02ff */
[----:B------:R-:W-:-:S03]  /*6a20*/  IMAD R15, R0, 0x96, RZ ;  /* 0x00000096000f7824 */ /* 0x000fc600078e02ff */
[----:B------:R-:W-:-:S05]  /*6a30*/  LEA.HI.X.SX32 R9, R14, R5, 0x1, P5 ;  /* 0x000000050e097211 */ /* 0x000fca00028f0eff */
[----:B------:R0:W-:Y:S04]  /*6a40*/  STL.64 [R1+0xe20], R8 ;  /* 0x000e200801007387 */ /* 0x0001e80000100a00 */
[----:B0-----:R-:W3:Y:S01]  /*6a50*/  LDL.LU.64 R8, [R1+0x10b0] ;  /* 0x0010b00001087983 */ /* 0x001ee20000300a00 */
[----:B------:R-:W-:Y:S02]  /*6a60*/  LEA.HI.X.SX32 R23, R25, R5, 0x1, P0 ;  /* 0x0000000519177211 */ /* 0x000fe400000f0eff */
[----:B------:R-:W-:-:S03]  /*6a70*/  IADD3 R14, P5, R15, R4, RZ ;  /* 0x000000040f0e7210 */ /* 0x000fc60007fbe0ff */
[----:B------:R0:W-:Y:S04]  /*6a80*/  STL.64 [R1+0xf30], R22 ;  /* 0x000f301601007387 */ /* 0x0001e80000100a00 */
[----:B------:R-:W-:Y:S01]  /*6a90*/  STL.64 [R1+0xe18], R26 ;  /* 0x000e181a01007387 */ /* 0x000fe20000100a00 */
[----:B0-----:R-:W-:-:S05]  /*6aa0*/  IMAD R23, R0, 0x47, RZ ;  /* 0x0000004700177824 */ /* 0x001fca00078e02ff */
[----:B------:R-:W-:-:S05]  /*6ab0*/  LEA.HI.X.SX32 R17, R23, R5, 0x1, P1 ;  /* 0x0000000517117211 */ /* 0x000fca00008f0eff */
[----:B------:R0:W-:Y:S02]  /*6ac0*/  STL.64 [R1+0xe10], R16 ;  /* 0x000e101001007387 */ /* 0x0001e40000100a00 */
[C---:B0-----:R-:W-:Y:S02]  /*6ad0*/  IMAD R16, R0.reuse, 0x98, RZ ;  /* 0x0000009800107824 */ /* 0x041fe400078e02ff */
[----:B------:R-:W-:Y:S01]  /*6ae0*/  IMAD R17, R0, 0x9a, RZ ;  /* 0x0000009a00117824 */ /* 0x000fe200078e02ff */
[-C--:B--2---:R-:W-:Y:S02]  /*6af0*/  IADD3 R22, P1, R10, R4.reuse, RZ ;  /* 0x000000040a167210 */ /* 0x084fe40007f3e0ff */
[-C--:B---3--:R-:W-:Y:S02]  /*6b00*/  IADD3 R24, P0, R8, R4.reuse, RZ ;  /* 0x0000000408187210 */ /* 0x088fe40007f1e0ff */
[----:B------:R-:W-:Y:S02]  /*6b10*/  IADD3 R26, P4, R9, R4, RZ ;  /* 0x00000004091a7210 */ /* 0x000fe40007f9e0ff */
[----:B------:R-:W-:-:S02]  /*6b20*/  LEA.HI.X.SX32 R25, R21, R5, 0x1, P0 ;  /* 0x0000000515197211 */ /* 0x000fc400000f0eff */
[-C--:B------:R-:W-:Y:S02]  /*6b30*/  LEA.HI.X.SX32 R23, R9, R5.reuse, 0x1, P1 ;  /* 0x0000000509177211 */ /* 0x080fe400008f0eff */
[-C--:B------:R-:W-:Y:S01]  /*6b40*/  LEA.HI.X.SX32 R27, R8, R5.reuse, 0x1, P4 ;  /* 0x00000005081b7211 */ /* 0x080fe200020f0eff */
[----:B------:R0:W-:Y:S01]  /*6b50*/  STL.64 [R1+0x1000], R24 ;  /* 0x0010001801007387 */ /* 0x0001e20000100a00 */
[----:B------:R-:W-:-:S03]  /*6b60*/  LEA.HI.X.SX32 R21, R10, R5, 0x1, P6 ;  /* 0x000000050a157211 */ /* 0x000fc600030f0eff */
[----:B------:R1:W-:Y:S04]  /*6b70*/  STL.64 [R1+0xf28], R22 ;  /* 0x000f281601007387 */ /* 0x0003e80000100a00 */
[----:B------:R2:W-:Y:S04]  /*6b80*/  STL.64 [R1+0xfb8], R26 ;  /* 0x000fb81a01007387 */ /* 0x0005e80000100a00 */
[----:B------:R3:W-:Y:S01]  /*6b90*/  STL.64 [R1+0xe08], R20 ;  /* 0x000e081401007387 */ /* 0x0007e20000100a00 */
[----:B------:R-:W-:Y:S02]  /*6ba0*/  LEA.HI.X.SX32 R19, R11, R5, 0x1, P3 ;  /* 0x000000050b137211 */ /* 0x000fe400018f0eff */
[----:B0-----:R-:W-:-:S02]  /*6bb0*/  IADD3 R24, P0, R16, R4, RZ ;  /* 0x0000000410187210 */ /* 0x001fc40007f1e0ff */
[-C--:B-1----:R-:W-:Y:S02]  /*6bc0*/  IADD3 R22, P1, R11, R4.reuse, RZ ;  /* 0x000000040b167210 */ /* 0x082fe40007f3e0ff */
[----:B------:R-:W-:Y:S01]  /*6bd0*/  IADD3 R16, P4, R17, R4, RZ ;  /* 0x0000000411107210 */ /* 0x000fe20007f9e0ff */
[C---:B--2---:R-:W-:Y:S02]  /*6be0*/  IMAD R27, R0.reuse, 0x9c, RZ ;  /* 0x0000009c001b7824 */ /* 0x044fe400078e02ff */
[----:B---3--:R-:W-:Y:S01]  /*6bf0*/  IMAD R20, R0, 0x49, RZ ;  /* 0x0000004900147824 */ /* 0x008fe200078e02ff */
[----:B------:R-:W-:Y:S01]  /*6c00*/  LEA.HI.X.SX32 R23, R6, R5, 0x1, P1 ;  /* 0x0000000506177211 */ /* 0x000fe200008f0eff */
[----:B------:R-:W-:Y:S01]  /*6c10*/  IMAD R21, R0, 0x9e, RZ ;  /* 0x0000009e00157824 */ /* 0x000fe200078e02ff */
[----:B------:R-:W-:Y:S02]  /*6c20*/  MOV R11, R9 ;  /* 0x00000009000b7202 */ /* 0x000fe40000000f00 */
[----:B------:R-:W-:-:S02]  /*6c30*/  LEA.HI.X.SX32 R13, R20, R5, 0x1, P2 ;  /* 0x00000005140d7211 */ /* 0x000fc400010f0eff */
[----:B------:R-:W-:-:S03]  /*6c40*/  IADD3 R26, P6, R27, R4, RZ ;  /* 0x000000041b1a7210 */ /* 0x000fc60007fde0ff */
[----:B------:R0:W-:Y:S04]  /*6c50*/  STL.64 [R1+0xe00], R12 ;  /* 0x000e000c01007387 */ /* 0x0001e80000100a00 */
[----:B0-----:R-:W2:Y:S01]  /*6c60*/  LDL.LU.64 R12, [R1+0x10a8] ;  /* 0x0010a800010c7983 */ /* 0x001ea20000300a00 */
[----:B------:R-:W-:Y:S01]  /*6c70*/  IMAD R6, R0, 0x27, RZ ;  /* 0x0000002700067824 */ /* 0x000fe200078e02ff */
[-C--:B------:R-:W-:Y:S02]  /*6c80*/  IADD3 R20, P2, R21, R4.reuse, RZ ;  /* 0x0000000415147210 */ /* 0x080fe40007f5e0ff */
[----:B--2---:R-:W-:-:S05]  /*6c90*/  IADD3 R8, P1, R12, R4, RZ ;  /* 0x000000040c087210 */ /* 0x004fca0007f3e0ff */
[----:B------:R0:W-:Y:S01]  /*6ca0*/  STL [R1+0xfb0], R8 ;  /* 0x000fb00801007387 */ /* 0x0001e20000100800 */
[----:B------:R-:W-:-:S03]  /*6cb0*/  IMAD.MOV.U32 R10, RZ, RZ, R8 ;  /* 0x000000ffff0a7224 */ /* 0x000fc600078e0008 */
[----:B------:R1:W-:Y:S04]  /*6cc0*/  STL.64 [R1+0xf20], R22 ;  /* 0x000f201601007387 */ /* 0x0003e80000100a00 */
[----:B------:R2:W-:Y:S01]  /*6cd0*/  STL.64 [R1+0xdf8], R18 ;  /* 0x000df81201007387 */ /* 0x0005e20000100a00 */
[C---:B0-----:R-:W-:Y:S01]  /*6ce0*/  IADD3 R8, P3, R13.reuse, R4, RZ ;  /* 0x000000040d087210 */ /* 0x041fe20007f7e0ff */
[C---:B-1----:R-:W-:Y:S01]  /*6cf0*/  IMAD R22, R0.reuse, 0x4b, RZ ;  /* 0x0000004b00167824 */ /* 0x042fe200078e02ff */
[-C--:B------:R-:W-:Y:S01]  /*6d00*/  LEA.HI.X.SX32 R25, R13, R5.reuse, 0x1, P0 ;  /* 0x000000050d197211 */ /* 0x080fe200000f0eff */
[C---:B------:R-:W-:Y:S02]  /*6d10*/  IMAD R21, R0.reuse, 0x4f, RZ ;  /* 0x0000004f00157824 */ /* 0x040fe400078e02ff */
[----:B--2---:R-:W-:Y:S01]  /*6d20*/  IMAD R18, R0, 0x13, RZ ;  /* 0x0000001300127824 */ /* 0x004fe200078e02ff */
[----:B------:R-:W-:Y:S01]  /*6d30*/  LEA.HI.X.SX32 R15, R22, R5, 0x1, P5 ;  /* 0x00000005160f7211 */ /* 0x000fe200028f0eff */
[----:B------:R-:W-:-:S02]  /*6d40*/  IMAD R19, R0, 0xa2, RZ ;  /* 0x000000a200137824 */ /* 0x000fc400078e02ff */
[----:B------:R-:W-:Y:S02]  /*6d50*/  IMAD R23, R0, 0xa0, RZ ;  /* 0x000000a000177824 */ /* 0x000fe400078e02ff */
[----:B------:R0:W-:Y:S04]  /*6d60*/  STL.64 [R1+0xdf0], R14 ;  /* 0x000df00e01007387 */ /* 0x0001e80000100a00 */
[----:B0-----:R-:W2:Y:S01]  /*6d70*/  LDL.LU.64 R14, [R1+0x10a0] ;  /* 0x0010a000010e7983 */ /* 0x001ea20000300a00 */
[-C--:B------:R-:W-:Y:S02]  /*6d80*/  LEA.HI.X.SX32 R11, R18, R5.reuse, 0x1, P1 ;  /* 0x00000005120b7211 */ /* 0x080fe400008f0eff */
[-C--:B------:R-:W-:Y:S02]  /*6d90*/  LEA.HI.X.SX32 R9, R12, R5.reuse, 0x1, P3 ;  /* 0x000000050c097211 */ /* 0x080fe400018f0eff */
[----:B------:R-:W-:Y:S01]  /*6da0*/  IADD3 R10, P1, R19, R4, RZ ;  /* 0x00000004130a7210 */ /* 0x000fe20007f3e0ff */
[----:B------:R-:W-:Y:S01]  /*6db0*/  STL [R1+0xfb4], R11 ;  /* 0x000fb40b01007387 */ /* 0x000fe20000100800 */
[----:B------:R-:W-:-:S02]  /*6dc0*/  LEA.HI.X.SX32 R21, R21, R5, 0x1, P2 ;  /* 0x0000000515157211 */ /* 0x000fc400010f0eff */
[-C--:B------:R-:W-:Y:S01]  /*6dd0*/  IADD3 R22, P5, R23, R4.reuse, RZ ;  /* 0x0000000417167210 */ /* 0x080fe20007fbe0ff */
[----:B------:R-:W-:Y:S04]  /*6de0*/  STL.64 [R1+0xf18], R8 ;  /* 0x000f180801007387 */ /* 0x000fe80000100a00 */
[----:B------:R0:W-:Y:S01]  /*6df0*/  STL.64 [R1+0xde8], R24 ;  /* 0x000de81801007387 */ /* 0x0001e20000100a00 */
[----:B--2---:R-:W-:Y:S01]  /*6e00*/  IADD3 R18, P3, R14, R4, RZ ;  /* 0x000000040e127210 */ /* 0x004fe20007f7e0ff */
[----:B0-----:R-:W-:Y:S01]  /*6e10*/  IMAD R24, R0, 0x4d, RZ ;  /* 0x0000004d00187824 */ /* 0x001fe200078e02ff */
[-C--:B------:R-:W-:Y:S01]  /*6e20*/  LEA.HI.X.SX32 R27, R14, R5.reuse, 0x1, P6 ;  /* 0x000000050e1b7211 */ /* 0x080fe200030f0eff */
[----:B------:R-:W-:Y:S01]  /*6e30*/  IMAD R23, R0, 0xa8, RZ ;  /* 0x000000a800177824 */ /* 0x000fe200078e02ff */
[-C--:B------:R-:W-:Y:S01]  /*6e40*/  LEA.HI.X.SX32 R19, R6, R5.reuse, 0x1, P3 ;  /* 0x0000000506137211 */ /* 0x080fe200018f0eff */
[----:B------:R-:W-:Y:S01]  /*6e50*/  IMAD R8, R0, 0xa4, RZ ;  /* 0x000000a400087824 */ /* 0x000fe200078e02ff */
[----:B------:R-:W-:Y:S01]  /*6e60*/  LEA.HI.X.SX32 R17, R24, R5, 0x1, P4 ;  /* 0x0000000518117211 */ /* 0x000fe200020f0eff */
[----:B------:R-:W-:-:S02]  /*6e70*/  IMAD R6, R0, 0x5, RZ ;  /* 0x0000000500067824 */ /* 0x000fc400078e02ff */
[----:B------:R-:W-:Y:S01]  /*6e80*/  IMAD R11, R0, 0x51, RZ ;  /* 0x00000051000b7824 */ /* 0x000fe200078e02ff */
[----:B------:R-:W-:Y:S01]  /*6e90*/  IADD3 R8, P0, R8, R4, RZ ;  /* 0x0000000408087210 */ /* 0x000fe20007f1e0ff */
[----:B------:R0:W-:Y:S01]  /*6ea0*/  STL.64 [R1+0xde0], R16 ;  /* 0x000de01001007387 */ /* 0x0001e20000100a00 */
[C---:B------:R-:W-:Y:S02]  /*6eb0*/  IMAD R9, R0.reuse, 0xac, RZ ;  /* 0x000000ac00097824 */ /* 0x040fe400078e02ff */
[----:B------:R-:W-:Y:S01]  /*6ec0*/  IMAD R25, R0, 0xa6, RZ ;  /* 0x000000a600197824 */ /* 0x000fe200078e02ff */
[----:B0-----:R-:W2:Y:S01]  /*6ed0*/  LDL.LU.64 R16, [R1+0x1098] ;  /* 0x0010980001107983 */ /* 0x001ea20000300a00 */
[----:B------:R-:W-:-:S03]  /*6ee0*/  LEA.HI.X.SX32 R11, R11, R5, 0x1, P1 ;  /* 0x000000050b0b7211 */ /* 0x000fc600008f0eff */
[-C--:B------:R-:W-:Y:S01]  /*6ef0*/  IADD3 R24, P4, R25, R4.reuse, RZ ;  /* 0x0000000419187210 */ /* 0x080fe20007f9e0ff */
[----:B------:R0:W-:Y:S04]  /*6f00*/  STL.64 [R1+0xf10], R18 ;  /* 0x000f101201007387 */ /* 0x0001e80000100a00 */
[----:B------:R-:W-:Y:S04]  /*6f10*/  STL.64 [R1+0xdd8], R26 ;  /* 0x000dd81a01007387 */ /* 0x000fe80000100a00 */
[----:B------:R-:W-:Y:S01]  /*6f20*/  STL.64 [R1+0xdd0], R20 ;  /* 0x000dd01401007387 */ /* 0x000fe20000100a00 */
[----:B0-----:R-:W-:-:S04]  /*6f30*/  IADD3 R18, P3, R15, R4, RZ ;  /* 0x000000040f127210 */ /* 0x001fc80007f7e0ff */
[----:B------:R-:W-:-:S05]  /*6f40*/  LEA.HI.X.SX32 R19, R6, R5, 0x1, P3 ;  /* 0x0000000506137211 */ /* 0x000fca00018f0eff */
[----:B------:R0:W-:Y:S04]  /*6f50*/  STL.64 [R1+0x1020], R18 ;  /* 0x0010201201007387 */ /* 0x0001e80000100a00 */
[----:B0-----:R-:W3:Y:S01]  /*6f60*/  LDL.LU.64 R18, [R1+0x1090] ;  /* 0x0010900001127983 */ /* 0x001ee20000300a00 */
[CC--:B--2---:R-:W-:Y:S02]  /*6f70*/  IADD3 R26, P6, R16.reuse, R4.reuse, RZ ;  /* 0x00000004101a7210 */ /* 0x0c4fe40007fde0ff */
[----:B------:R-:W-:Y:S02]  /*6f80*/  IADD3 R20, P2, R17, R4, RZ ;  /* 0x0000000411147210 */ /* 0x000fe40007f5e0ff */
[-C--:B------:R-:W-:Y:S02]  /*6f90*/  LEA.HI.X.SX32 R27, R15, R5.reuse, 0x1, P6 ;  /* 0x000000050f1b7211 */ /* 0x080fe400030f0eff */
[----:B------:R-:W-:-:S03]  /*6fa0*/  LEA.HI.X.SX32 R21, R16, R5, 0x1, P2 ;  /* 0x0000000510157211 */ /* 0x000fc600010f0eff */
[----:B------:R0:W-:Y:S04]  /*6fb0*/  STL.64 [R1+0xff8], R26 ;  /* 0x000ff81a01007387 */ /* 0x0001e80000100a00 */
[----:B0-----:R-:W2:Y:S01]  /*6fc0*/  LDL.LU.64 R26, [R1+0x1088] ;  /* 0x00108800011a7983 */ /* 0x001ea20000300a00 */
[----:B---3--:R-:W-:-:S05]  /*6fd0*/  IADD3 R12, P3, R18, R4, RZ ;  /* 0x00000004120c7210 */ /* 0x008fca0007f7e0ff */
[----:B------:R-:W-:Y:S04]  /*6fe0*/  STL [R1+0xf08], R12 ;  /* 0x000f080c01007387 */ /* 0x000fe80000100800 */
[----:B------:R0:W-:Y:S04]  /*6ff0*/  STL.64 [R1+0xfa8], R20 ;  /* 0x000fa81401007387 */ /* 0x0001e80000100a00 */
[----:B0-----:R-:W3:Y:S01]  /*7000*/  LDL.LU.64 R20, [R1+0x1080] ;  /* 0x0010800001147983 */ /* 0x001ee20000300a00 */
[----:B------:R-:W-:Y:S01]  /*7010*/  IMAD R6, R0, 0xaa, RZ ;  /* 0x000000aa00067824 */ /* 0x000fe200078e02ff */
[----:B------:R-:W-:Y:S01]  /*7020*/  MOV R15, R13 ;  /* 0x0000000d000f7202 */ /* 0x000fe20000000f00 */
[----:B------:R-:W-:Y:S01]  /*7030*/  IMAD.MOV.U32 R14, RZ, RZ, R12 ;  /* 0x000000ffff0e7224 */ /* 0x000fe200078e000c */
[----:B------:R-:W-:-:S02]  /*7040*/  LEA.HI.X.SX32 R15, R17, R5, 0x1, P3 ;  /* 0x00000005110f7211 */ /* 0x000fc400018f0eff */
[-C--:B------:R-:W-:Y:S02]  /*7050*/  IADD3 R12, P6, R23, R4.reuse, RZ ;  /* 0x00000004170c7210 */ /* 0x080fe40007fde0ff */
[-C--:B------:R-:W-:Y:S02]  /*7060*/  IADD3 R6, P2, R6, R4.reuse, RZ ;  /* 0x0000000406067210 */ /* 0x080fe40007f5e0ff */
[----:B------:R-:W-:Y:S01]  /*7070*/  LEA.HI.X.SX32 R23, R18, R5, 0x1, P5 ;  /* 0x0000000512177211 */ /* 0x000fe200028f0eff */
[----:B------:R-:W-:Y:S01]  /*7080*/  STL [R1+0xf0c], R15 ;  /* 0x000f0c0f01007387 */ /* 0x000fe20000100800 */
[----:B------:R-:W-:-:S03]  /*7090*/  IADD3 R14, P3, R19, R4, RZ ;  /* 0x00000004130e7210 */ /* 0x000fc60007f7e0ff */
[----:B------:R-:W-:Y:S04]  /*70a0*/  STL [R1+0xda0], R6 ;  /* 0x000da00601007387 */ /* 0x000fe80000100800 */
[----:B------:R0:W-:Y:S01]  /*70b0*/  STL.64 [R1+0xdc8], R22 ;  /* 0x000dc81601007387 */ /* 0x0001e20000100a00 */
[----:B------:R-:W-:Y:S02]  /*70c0*/  IADD3 R16, P5, R9, R4, RZ ;  /* 0x0000000409107210 */ /* 0x000fe40007fbe0ff */
[----:B------:R-:W-:Y:S01]  /*70d0*/  LEA.HI.X.SX32 R9, R19, R5, 0x1, P0 ;  /* 0x0000000513097211 */ /* 0x000fe200000f0eff */
[C---:B0-----:R-:W-:Y:S02]  /*70e0*/  IMAD R23, R0.reuse, 0x29, RZ ;  /* 0x0000002900177824 */ /* 0x041fe400078e02ff */
[----:B------:R-:W-:-:S03]  /*70f0*/  IMAD R22, R0, 0xae, RZ ;  /* 0x000000ae00167824 */ /* 0x000fc600078e02ff */
[-C--:B------:R-:W-:Y:S01]  /*7100*/  LEA.HI.X.SX32 R15, R23, R5.reuse, 0x1, P3 ;  /* 0x00000005170f7211 */ /* 0x080fe200018f0eff */
[----:B------:R0:W-:Y:S01]  /*7110*/  STL.64 [R1+0xdc0], R10 ;  /* 0x000dc00a01007387 */ /* 0x0001e20000100a00 */
[----:B------:R-:W-:Y:S01]  /*7120*/  MOV R19, R5 ;  /* 0x0000000500137202 */ /* 0x000fe20000000f00 */
[----:B------:R-:W-:Y:S02]  /*7130*/  IMAD R5, R0, 0x53, RZ ;  /* 0x0000005300057824 */ /* 0x000fe400078e02ff */
[----:B------:R1:W-:Y:S03]  /*7140*/  STL.64 [R1+0xf00], R14 ;  /* 0x000f000e01007387 */ /* 0x0003e60000100a00 */
[----:B------:R-:W-:Y:S02]  /*7150*/  LEA.HI.X.SX32 R25, R5, R19, 0x1, P4 ;  /* 0x0000001305197211 */ /* 0x000fe400020f0eff */
[-C--:B0-----:R-:W-:Y:S01]  /*7160*/  IADD3 R10, P1, R22, R4.reuse, RZ ;  /* 0x00000004160a7210 */ /* 0x081fe20007f3e0ff */
[----:B-1----:R-:W-:Y:S01]  /*7170*/  IMAD R15, R0, 0x15, RZ ;  /* 0x00000015000f7824 */ /* 0x002fe200078e02ff */
[----:B------:R-:W-:Y:S04]  /*7180*/  STL.64 [R1+0xdb8], R8 ;  /* 0x000db80801007387 */ /* 0x000fe80000100a00 */
[----:B------:R0:W-:Y:S04]  /*7190*/  STL.64 [R1+0xdb0], R24 ;  /* 0x000db01801007387 */ /* 0x0001e80000100a00 */
[----:B0-----:R-:W4:Y:S01]  /*71a0*/  LDL.LU.64 R24, [R1+0x1078] ;  /* 0x0010780001187983 */ /* 0x001f220000300a00 */
[----:B---3--:R-:W-:-:S04]  /*71b0*/  IADD3 R22, P3, R20, R4, RZ ;  /* 0x0000000414167210 */ /* 0x008fc80007f7e0ff */
[----:B------:R-:W-:-:S05]  /*71c0*/  LEA.HI.X.SX32 R23, R15, R19, 0x1, P3 ;  /* 0x000000130f177211 */ /* 0x000fca00018f0eff */
[----:B------:R0:W-:Y:S04]  /*71d0*/  STL.64 [R1+0xfa0], R22 ;  /* 0x000fa01601007387 */ /* 0x0001e80000100a00 */
[----:B0-----:R-:W3:Y:S01]  /*71e0*/  LDL.LU.64 R22, [R1+0x1070] ;  /* 0x0010700001167983 */ /* 0x001ee20000300a00 */
[----:B------:R-:W-:-:S05]  /*71f0*/  IMAD.MOV.U32 R18, RZ, RZ, R4 ;  /* 0x000000ffff127224 */ /* 0x000fca00078e0004 */
[C---:B------:R-:W-:Y:S02]  /*7200*/  IADD3 R8, P0, R21.reuse, R18, RZ ;  /* 0x0000001215087210 */ /* 0x040fe40007f1e0ff */
[-C--:B------:R-:W-:Y:S02]  /*7210*/  LEA.HI.X.SX32 R13, R21, R19.reuse, 0x1, P6 ;  /* 0x00000013150d7211 */ /* 0x080fe400030f0eff */
[----:B------:R-:W-:Y:S01]  /*7220*/  LEA.HI.X.SX32 R9, R20, R19, 0x1, P0 ;  /* 0x0000001314097211 */ /* 0x000fe200000f0eff */
[----:B------:R-:W-:-:S04]  /*7230*/  IMAD R17, R0, 0x55, RZ ;  /* 0x0000005500117824 */ /* 0x000fc800078e02ff */
[----:B------:R-:W-:Y:S04]  /*7240*/  STL.64 [R1+0xef8], R8 ;  /* 0x000ef80801007387 */ /* 0x000fe80000100a00 */
[----:B------:R0:W-:Y:S01]  /*7250*/  STL.64 [R1+0xda8], R12 ;  /* 0x000da80c01007387 */ /* 0x0001e20000100a00 */
[----:B------:R-:W-:Y:S02]  /*7260*/  MOV R21, R7 ;  /* 0x0000000700157202 */ /* 0x000fe40000000f00 */
[----:B------:R-:W-:Y:S01]  /*7270*/  LEA.HI.X.SX32 R21, R17, R19, 0x1, P2 ;  /* 0x0000001311157211 */ /* 0x000fe200010f0eff */
[----:B0-----:R-:W-:-:S04]  /*7280*/  IMAD R12, R0, 0x2b, RZ ;  /* 0x0000002b000c7824 */ /* 0x001fc800078e02ff */
[----:B------:R-:W-:Y:S01]  /*7290*/  STL [R1+0xda4], R21 ;  /* 0x000da41501007387 */ /* 0x000fe20000100800 */
[----:B------:R-:W-:Y:S02]  /*72a0*/  IMAD R13, R0, 0xb6, RZ ;  /* 0x000000b6000d7824 */ /* 0x000fe400078e02ff */
[----:B------:R-:W-:-:S03]  /*72b0*/  IMAD.MOV.U32 R20, RZ, RZ, R6 ;  /* 0x000000ffff147224 */ /* 0x000fc600078e0006 */
[-C--:B------:R-:W-:Y:S02]  /*72c0*/  IADD3 R20, P2, R13, R18.reuse, RZ ;  /* 0x000000120d147210 */ /* 0x080fe40007f5e0ff */
[----:B---3--:R-:W-:-:S04]  /*72d0*/  IADD3 R8, P0, R22, R18, RZ ;  /* 0x0000001216087210 */ /* 0x008fc80007f1e0ff */
[-C--:B------:R-:W-:Y:S02]  /*72e0*/  LEA.HI.X.SX32 R9, R12, R19.reuse, 0x1, P0 ;  /* 0x000000130c097211 */ /* 0x080fe400000f0eff */
[----:B------:R-:W-:-:S03]  /*72f0*/  LEA.HI.X.SX32 R17, R22, R19, 0x1, P5 ;  /* 0x0000001316117211 */ /* 0x000fc600028f0eff */
[----:B------:R0:W-:Y:S01]  /*7300*/  STL.64 [R1+0xef0], R8 ;  /* 0x000ef00801007387 */ /* 0x0001e20000100a00 */
[----:B------:R-:W-:-:S03]  /*7310*/  IADD3 R12, P0, R23, R18, RZ ;  /* 0x00000012170c7210 */ /* 0x000fc60007f1e0ff */
[----:B------:R4:W-:Y:S01]  /*7320*/  STL.64 [R1+0xd98], R16 ;  /* 0x000d981001007387 */ /* 0x0009e20000100a00 */
[C---:B0-----:R-:W-:Y:S02]  /*7330*/  IMAD R8, R0.reuse, 0x57, RZ ;  /* 0x0000005700087824 */ /* 0x041fe400078e02ff */
[----:B------:R-:W-:-:S03]  /*7340*/  IMAD R9, R0, 0xb, RZ ;  /* 0x0000000b00097824 */ /* 0x000fc600078e02ff */
[-C--:B------:R-:W-:Y:S02]  /*7350*/  LEA.HI.X.SX32 R11, R8, R19.reuse, 0x1, P1 ;  /* 0x00000013080b7211 */ /* 0x080fe400008f0eff */
[-C--:B------:R-:W-:Y:S02]  /*7360*/  LEA.HI.X.SX32 R13, R9, R19.reuse, 0x1, P0 ;  /* 0x00000013090d7211 */ /* 0x080fe400000f0eff */
[-C--:B----4-:R-:W-:Y:S01]  /*7370*/  IADD3 R16, P5, R24, R18.reuse, RZ ;  /* 0x0000001218107210 */ /* 0x090fe20007fbe0ff */
[----:B------:R0:W-:Y:S03]  /*7380*/  STL.64 [R1+0xd90], R10 ;  /* 0x000d900a01007387 */ /* 0x0001e60000100a00 */
[----:B------:R-:W-:Y:S01]  /*7390*/  LEA.HI.X.SX32 R17, R23, R19, 0x1, P5 ;  /* 0x0000001317117211 */ /* 0x000fe200028f0eff */
[----:B------:R1:W-:Y:S04]  /*73a0*/  STL.64 [R1+0xff0], R12 ;  /* 0x000ff00c01007387 */ /* 0x0003e80000100a00 */
[----:B------:R-:W3:Y:S01]  /*73b0*/  LDL.64 R22, [R1+0x540] ;  /* 0x0005400001167983 */ /* 0x000ee20000100a00 */
[C---:B------:R-:W-:Y:S01]  /*73c0*/  IMAD R4, R0.reuse, 0xb0, RZ ;  /* 0x000000b000047824 */ /* 0x040fe200078e02ff */
[----:B0-----:R-:W-:Y:S01]  /*73d0*/  IADD3 R10, P1, R25, R18, RZ ;  /* 0x00000012190a7210 */ /* 0x001fe20007f3e0ff */
[----:B------:R-:W-:-:S02]  /*73e0*/  IMAD R14, R0, 0xb2, RZ ;  /* 0x000000b2000e7824 */ /* 0x000fc400078e02ff */
[C---:B------:R-:W-:Y:S02]  /*73f0*/  IMAD R6, R0.reuse, 0xb4, RZ ;  /* 0x000000b400067824 */ /* 0x040fe400078e02ff */
[C---:B------:R-:W-:Y:S02]  /*7400*/  IMAD R8, R0.reuse, 0xb8, RZ ;  /* 0x000000b800087824 */ /* 0x040fe400078e02ff */
[----:B-1----:R-:W-:Y:S01]  /*7410*/  IMAD R12, R0, 0xba, RZ ;  /* 0x000000ba000c7824 */ /* 0x002fe200078e02ff */
[----:B------:R0:W-:Y:S01]  /*7420*/  STL.64 [R1+0xf98], R16 ;  /* 0x000f981001007387 */ /* 0x0001e20000100a00 */
[-C--:B------:R-:W-:Y:S02]  /*7430*/  IADD3 R4, P4, R4, R18.reuse, RZ ;  /* 0x0000001204047210 */ /* 0x080fe40007f9e0ff */
[-C--:B------:R-:W-:Y:S02]  /*7440*/  IADD3 R14, P3, R14, R18.reuse, RZ ;  /* 0x000000120e0e7210 */ /* 0x080fe40007f7e0ff */
[----:B------:R-:W-:-:S02]  /*7450*/  IADD3 R6, P6, R6, R18, RZ ;  /* 0x0000001206067210 */ /* 0x000fc40007fde0ff */
[----:B------:R-:W-:Y:S01]  /*7460*/  IADD3 R8, P0, R8, R18, RZ ;  /* 0x0000001208087210 */ /* 0x000fe20007f1e0ff */
[C---:B0-----:R-:W-:Y:S02]  /*7470*/  IMAD R16, R0.reuse, 0x59, RZ ;  /* 0x0000005900107824 */ /* 0x041fe400078e02ff */
[----:B------:R-:W-:Y:S01]  /*7480*/  IMAD R13, R0, 0xbe, RZ ;  /* 0x000000be000d7824 */ /* 0x000fe200078e02ff */
[-C--:B---3--:R-:W-:Y:S02]  /*7490*/  LEA.HI.X.SX32 R11, R24, R23.reuse, 0x1, P1 ;  /* 0x00000017180b7211 */ /* 0x088fe400008f0eff */
[----:B------:R-:W-:Y:S01]  /*74a0*/  IADD3 R18, P5, R12, R22, RZ ;  /* 0x000000160c127210 */ /* 0x000fe20007fbe0ff */
[----:B------:R-:W-:Y:S02]  /*74b0*/  IMAD R12, R0, 0x2d, RZ ;  /* 0x0000002d000c7824 */ /* 0x000fe400078e02ff */
[----:B------:R0:W-:Y:S01]  /*74c0*/  STL.64 [R1+0xee8], R10 ;  /* 0x000ee80a01007387 */ /* 0x0001e20000100a00 */
[----:B------:R-:W-:-:S02]  /*74d0*/  LEA.HI.X.SX32 R5, R25, R23, 0x1, P4 ;  /* 0x0000001719057211 */ /* 0x000fc400020f0eff */
[-C--:B------:R-:W-:Y:S02]  /*74e0*/  LEA.HI.X.SX32 R15, R16, R23.reuse, 0x1, P3 ;  /* 0x00000017100f7211 */ /* 0x080fe400018f0eff */
[C---:B--2---:R-:W-:Y:S01]  /*74f0*/  LEA.HI.X.SX32 R7, R26.reuse, R23, 0x1, P6 ;  /* 0x000000171a077211 */ /* 0x044fe200030f0eff */
[----:B------:R-:W-:Y:S01]  /*7500*/  STL.64 [R1+0xd88], R4 ;  /* 0x000d880401007387 */ /* 0x000fe20000100a00 */
[----:B0-----:R-:W-:-:S03]  /*7510*/  IADD3 R10, P1, R26, R22, RZ ;  /* 0x000000161a0a7210 */ /* 0x001fc60007f3e0ff */
[----:B------:R0:W-:Y:S01]  /*7520*/  STL.64 [R1+0xd80], R14 ;  /* 0x000d800e01007387 */ /* 0x0001e20000100a00 */
[----:B------:R-:W-:-:S03]  /*7530*/  LEA.HI.X.SX32 R11, R12, R23, 0x1, P1 ;  /* 0x000000170c0b7211 */ /* 0x000fc600008f0eff */
[----:B------:R1:W-:Y:S01]  /*7540*/  STL.64 [R1+0xd78], R6 ;  /* 0x000d780601007387 */ /* 0x0003e20000100a00 */
[----:B------:R-:W-:-:S03]  /*7550*/  IADD3 R12, P1, R27, R22, RZ ;  /* 0x000000161b0c7210 */ /* 0x000fc60007f3e0ff */
[----:B------:R2:W-:Y:S01]  /*7560*/  STL.64 [R1+0xee0], R10 ;  /* 0x000ee00a01007387 */ /* 0x0005e20000100a00 */
[----:B0-----:R-:W-:Y:S01]  /*7570*/  IMAD R15, R0, 0x5b, RZ ;  /* 0x0000005b000f7824 */ /* 0x001fe200078e02ff */
[-C--:B------:R-:W-:Y:S02]  /*7580*/  IADD3 R16, P3, R13, R22.reuse, RZ ;  /* 0x000000160d107210 */ /* 0x080fe40007f7e0ff */
[----:B-1----:R-:W-:Y:S01]  /*7590*/  IADD3 R6, P6, R28, R22, RZ ;  /* 0x000000161c067210 */ /* 0x002fe20007fde0ff */
[----:B--2---:R-:W-:Y:S01]  /*75a0*/  IMAD R11, R0, 0x17, RZ ;  /* 0x00000017000b7824 */ /* 0x004fe200078e02ff */
[-C--:B------:R-:W-:Y:S02]  /*75b0*/  LEA.HI.X.SX32 R21, R15, R23.reuse, 0x1, P2 ;  /* 0x000000170f157211 */ /* 0x080fe400010f0eff */
[-C--:B------:R-:W-:Y:S02]  /*75c0*/  LEA.HI.X.SX32 R7, R27, R23.reuse, 0x1, P6 ;  /* 0x000000171b077211 */ /* 0x080fe400030f0eff */
[-C--:B------:R-:W-:Y:S01]  /*75d0*/  LEA.HI.X.SX32 R13, R11, R23.reuse, 0x1, P1 ;  /* 0x000000170b0d7211 */ /* 0x080fe200008f0eff */
[----:B------:R0:W-:Y:S01]  /*75e0*/  STL.64 [R1+0xd70], R20 ;  /* 0x000d701401007387 */ /* 0x0001e20000100a00 */
[----:B------:R-:W-:-:S03]  /*75f0*/  LEA.HI.X.SX32 R9, R28, R23, 0x1, P0 ;  /* 0x000000171c097211 */ /* 0x000fc600000f0eff */
[----:B------:R-:W-:Y:S01]  /*7600*/  STL.64 [R1+0xf90], R12 ;  /* 0x000f900c01007387 */ /* 0x000fe20000100a00 */
[----:B------:R-:W-:-:S03]  /*7610*/  IMAD R14, R0, 0xc0, RZ ;  /* 0x000000c0000e7824 */ /* 0x000fc600078e02ff */
[----:B------:R1:W-:Y:S01]  /*7620*/  STL.64 [R1+0xed8], R6 ;  /* 0x000ed80601007387 */ /* 0x0003e20000100a00 */
[----:B------:R-:W-:-:S03]  /*7630*/  IMAD R4, R0, 0xbc, RZ ;  /* 0x000000bc00047824 */ /* 0x000fc600078e02ff */
[----:B------:R2:W-:Y:S01]  /*7640*/  STL.64 [R1+0xd68], R8 ;  /* 0x000d680801007387 */ /* 0x0005e20000100a00 */
[-C--:B0-----:R-:W-:Y:S01]  /*7650*/  IADD3 R20, P2, R14, R22.reuse, RZ ;  /* 0x000000160e147210 */ /* 0x081fe20007f5e0ff */
[C---:B-1----:R-:W-:Y:S02]  /*7660*/  IMAD R7, R0.reuse, 0xc4, RZ ;  /* 0x000000c400077824 */ /* 0x042fe400078e02ff */
[C---:B------:R-:W-:Y:S01]  /*7670*/  IMAD R6, R0.reuse, 0x5d, RZ ;  /* 0x0000005d00067824 */ /* 0x040fe200078e02ff */
[-C--:B------:R-:W-:Y:S02]  /*7680*/  IADD3 R14, P6, R29, R22.reuse, RZ ;  /* 0x000000161d0e7210 */ /* 0x080fe40007fde0ff */
[-C--:B--2---:R-:W-:Y:S01]  /*7690*/  IADD3 R8, P0, R7, R22.reuse, RZ ;  /* 0x0000001607087210 */ /* 0x084fe20007f1e0ff */
[----:B------:R-:W-:Y:S01]  /*76a0*/  IMAD R7, R0, 0x2f, RZ ;  /* 0x0000002f00077824 */ /* 0x000fe200078e02ff */
[----:B------:R-:W-:Y:S02]  /*76b0*/  LEA.HI.X.SX32 R19, R6, R23, 0x1, P5 ;  /* 0x0000001706137211 */ /* 0x000fe400028f0eff */
[----:B------:R-:W-:-:S02]  /*76c0*/  IADD3 R4, P4, R4, R22, RZ ;  /* 0x0000001604047210 */ /* 0x000fc40007f9e0ff */
[-C--:B------:R-:W-:Y:S01]  /*76d0*/  LEA.HI.X.SX32 R15, R7, R23.reuse, 0x1, P6 ;  /* 0x00000017070f7211 */ /* 0x080fe200030f0eff */
[C---:B------:R-:W-:Y:S01]  /*76e0*/  IMAD R7, R0.reuse, 0x5f, RZ ;  /* 0x0000005f00077824 */ /* 0x040fe200078e02ff */
[----:B------:R0:W-:Y:S01]  /*76f0*/  STL.64 [R1+0xd60], R18 ;  /* 0x000d601201007387 */ /* 0x0001e20000100a00 */
[C---:B------:R-:W-:Y:S01]  /*7700*/  IMAD R6, R0.reuse, 0x6, RZ ;  /* 0x0000000600067824 */ /* 0x040fe200078e02ff */
[-C--:B------:R-:W-:Y:S02]  /*7710*/  LEA.HI.X.SX32 R5, R29, R23.reuse, 0x1, P4 ;  /* 0x000000171d057211 */ /* 0x080fe400020f0eff */
[----:B------:R1:W-:Y:S01]  /*7720*/  STL.64 [R1+0xed0], R14 ;  /* 0x000ed00e01007387 */ /* 0x0003e20000100a00 */
[----:B------:R-:W-:Y:S01]  /*7730*/  LEA.HI.X.SX32 R17, R7, R23, 0x1, P3 ;  /* 0x0000001707117211 */ /* 0x000fe200018f0eff */
[C---:B------:R-:W-:Y:S02]  /*7740*/  IMAD R24, R0.reuse, 0x18, RZ ;  /* 0x0000001800187824 */ /* 0x040fe400078e02ff */
[----:B------:R-:W-:Y:S01]  /*7750*/  IMAD R25, R0, 0x3, RZ ;  /* 0x0000000300197824 */ /* 0x000fe200078e02ff */
[----:B------:R2:W-:Y:S01]  /*7760*/  STL.64 [R1+0xd58], R4 ;  /* 0x000d580401007387 */ /* 0x0005e20000100a00 */
[----:B0-----:R-:W-:Y:S01]  /*7770*/  IADD3 R18, P6, R6, R22, RZ ;  /* 0x0000001606127210 */ /* 0x001fe20007fde0ff */
[----:B-1----:R-:W-:-:S02]  /*7780*/  IMAD R15, R0, 0xc, RZ ;  /* 0x0000000c000f7824 */ /* 0x002fc400078e02ff */
[----:B------:R0:W-:Y:S01]  /*7790*/  STL.64 [R1+0xd50], R16 ;  /* 0x000d501001007387 */ /* 0x0001e20000100a00 */
[-C--:B------:R-:W-:Y:S02]  /*77a0*/  LEA.HI.X.SX32 R19, R25, R23.reuse, 0x1, P6 ;  /* 0x0000001719137211 */ /* 0x080fe400030f0eff */
[-C--:B--2---:R-:W-:Y:S01]  /*77b0*/  IADD3 R4, P4, R15, R22.reuse, RZ ;  /* 0x000000160f047210 */ /* 0x084fe20007f9e0ff */
[C---:B------:R-:W-:Y:S02]  /*77c0*/  IMAD R14, R0.reuse, 0x30, RZ ;  /* 0x00000030000e7824 */ /* 0x040fe400078e02ff */
[----:B------:R-:W-:Y:S01]  /*77d0*/  IMAD R7, R0, 0x60, RZ ;  /* 0x0000006000077824 */ /* 0x000fe200078e02ff */
[----:B------:R-:W-:Y:S02]  /*77e0*/  LEA.HI.X.SX32 R5, R6, R23, 0x1, P4 ;  /* 0x0000001706057211 */ /* 0x000fe400020f0eff */
[----:B0-----:R-:W-:Y:S01]  /*77f0*/  IADD3 R16, P3, R24, R22, RZ ;  /* 0x0000001618107210 */ /* 0x001fe20007f7e0ff */
[----:B------:R0:W-:Y:S01]  /*7800*/  STL.64 [R1+0x1030], R18 ;  /* 0x0010301201007387 */ /* 0x0001e20000100a00 */
[----:B------:R-:W-:-:S02]  /*7810*/  IMAD R6, R0, 0xc8, RZ ;  /* 0x000000c800067824 */ /* 0x000fc400078e02ff */
[----:B------:R-:W-:Y:S01]  /*7820*/  LEA.HI.X.SX32 R17, R15, R23, 0x1, P3 ;  /* 0x000000170f117211 */ /* 0x000fe200018f0eff */
[----:B------:R1:W-:Y:S01]  /*7830*/  STL.64 [R1+0x1018], R4 ;  /* 0x0010180401007387 */ /* 0x0003e20000100a00 */
[----:B------:R-:W-:-:S03]  /*7840*/  IMAD R10, R0, 0xc2, RZ ;  /* 0x000000c2000a7824 */ /* 0x000fc600078e02ff */
[----:B------:R2:W-:Y:S01]  /*7850*/  STL.64 [R1+0xfe8], R16 ;  /* 0x000fe81001007387 */ /* 0x0005e20000100a00 */
[-C--:B0-----:R-:W-:Y:S02]  /*7860*/  IADD3 R18, P6, R14, R22.reuse, RZ ;  /* 0x000000160e127210 */ /* 0x081fe40007fde0ff */
[CC--:B-1----:R-:W-:Y:S02]  /*7870*/  IADD3 R4, P4, R7.reuse, R22.reuse, RZ ;  /* 0x0000001607047210 */ /* 0x0c2fe40007f9e0ff */
[-C--:B------:R-:W-:Y:S02]  /*7880*/  LEA.HI.X.SX32 R19, R24, R23.reuse, 0x1, P6 ;  /* 0x0000001718137211 */ /* 0x080fe400030f0eff */
[-C--:B--2---:R-:W-:Y:S01]  /*7890*/  IADD3 R16, P3, R6, R22.reuse, RZ ;  /* 0x0000001606107210 */ /* 0x084fe20007f7e0ff */
[----:B------:R-:W-:Y:S01]  /*78a0*/  IMAD R6, R0, 0x62, RZ ;  /* 0x0000006200067824 */ /* 0x000fe200078e02ff */
[-C--:B------:R-:W-:Y:S01]  /*78b0*/  LEA.HI.X.SX32 R5, R14, R23.reuse, 0x1, P4 ;  /* 0x000000170e057211 */ /* 0x080fe200020f0eff */
[C---:B------:R-:W-:Y:S01]  /*78c0*/  IMAD R15, R0.reuse, 0xca, RZ ;  /* 0x000000ca000f7824 */ /* 0x040fe200078e02ff */
[----:B------:R-:W-:Y:S01]  /*78d0*/  LEA.HI.X.SX32 R21, R7, R23, 0x1, P2 ;  /* 0x0000001707157211 */ /* 0x000fe200010f0eff */
[----:B------:R0:W-:Y:S01]  /*78e0*/  STL.64 [R1+0xf88], R18 ;  /* 0x000f881201007387 */ /* 0x0001e20000100a00 */
[----:B------:R-:W-:Y:S01]  /*78f0*/  IMAD R7, R0, 0x31, RZ ;  /* 0x0000003100077824 */ /* 0x000fe200078e02ff */
[-C--:B------:R-:W-:Y:S01]  /*7900*/  IADD3 R12, P1, R10, R22.reuse, RZ ;  /* 0x000000160a0c7210 */ /* 0x080fe20007f3e0ff */
[----:B------:R-:W-:Y:S01]  /*7910*/  IMAD R10, R0, 0xc6, RZ ;  /* 0x000000c6000a7824 */ /* 0x000fe200078e02ff */
[----:B------:R1:W-:Y:S01]  /*7920*/  STL.64 [R1+0xec8], R4 ;  /* 0x000ec80401007387 */ /* 0x0003e20000100a00 */
[----:B------:R-:W-:-:S03]  /*7930*/  IADD3 R14, P4, R6, R22, RZ ;  /* 0x00000016060e7210 */ /* 0x000fc60007f9e0ff */
[-C--:B------:R-:W-:Y:S02]  /*7940*/  IADD3 R10, P5, R10, R22.reuse, RZ ;  /* 0x000000160a0a7210 */ /* 0x080fe40007fbe0ff */
[----:B0-----:R-:W-:Y:S01]  /*7950*/  IADD3 R18, P6, R15, R22, RZ ;  /* 0x000000160f127210 */ /* 0x001fe20007fde0ff */
[C---:B-1----:R-:W-:Y:S01]  /*7960*/  IMAD R5, R0.reuse, 0x61, RZ ;  /* 0x0000006100057824 */ /* 0x042fe200078e02ff */
[----:B------:R-:W-:Y:S01]  /*7970*/  LEA.HI.X.SX32 R15, R7, R23, 0x1, P4 ;  /* 0x00000017070f7211 */ /* 0x000fe200020f0eff */
[----:B------:R-:W-:-:S03]  /*7980*/  IMAD R7, R0, 0x63, RZ ;  /* 0x0000006300077824 */ /* 0x000fc600078e02ff */
[-C--:B------:R-:W-:Y:S01]  /*7990*/  LEA.HI.X.SX32 R13, R5, R23.reuse, 0x1, P1 ;  /* 0x00000017050d7211 */ /* 0x080fe200008f0eff */
[----:B------:R-:W-:Y:S01]  /*79a0*/  STL.64 [R1+0xd48], R20 ;  /* 0x000d481401007387 */ /* 0x000fe20000100a00 */
[-C--:B------:R-:W-:Y:S02]  /*79b0*/  LEA.HI.X.SX32 R9, R6, R23.reuse, 0x1, P0 ;  /* 0x0000001706097211 */ /* 0x080fe400000f0eff */
[----:B------:R-:W-:Y:S01]  /*79c0*/  LEA.HI.X.SX32 R11, R7, R23, 0x1, P5 ;  /* 0x00000017070b7211 */ /* 0x000fe200028f0eff */
[----:B------:R0:W-:Y:S04]  /*79d0*/  STL.64 [R1+0xd40], R12 ;  /* 0x000d400c01007387 */ /* 0x0001e80000100a00 */
[----:B------:R-:W-:Y:S04]  /*79e0*/  STL.64 [R1+0xec0], R14 ;  /* 0x000ec00e01007387 */ /* 0x000fe80000100a00 */
[----:B------:R1:W-:Y:S01]  /*79f0*/  STL.64 [R1+0xd38], R8 ;  /* 0x000d380801007387 */ /* 0x0003e20000100a00 */
[----:B0-----:R-:W-:-:S02]  /*7a00*/  IMAD R12, R0, 0x32, RZ ;  /* 0x00000032000c7824 */ /* 0x001fc400078e02ff */
[----:B------:R-:W-:Y:S01]  /*7a10*/  IMAD R13, R0, 0x64, RZ ;  /* 0x00000064000d7824 */ /* 0x000fe200078e02ff */
[----:B------:R0:W-:Y:S02]  /*7a20*/  STL.64 [R1+0xd30], R10 ;  /* 0x000d300a01007387 */ /* 0x0001e40000100a00 */
[-C--:B------:R-:W-:Y:S02]  /*7a30*/  IADD3 R24, P4, R12, R22.reuse, RZ ;  /* 0x000000160c187210 */ /* 0x080fe40007f9e0ff */
[----:B-1----:R-:W-:Y:S01]  /*7a40*/  IADD3 R8, P0, R13, R22, RZ ;  /* 0x000000160d087210 */ /* 0x002fe20007f1e0ff */
[----:B0-----:R-:W-:-:S03]  /*7a50*/  IMAD R11, R0, 0x19, RZ ;  /* 0x00000019000b7824 */ /* 0x001fc600078e02ff */
[-C--:B------:R-:W-:Y:S01]  /*7a60*/  LEA.HI.X.SX32 R9, R12, R23.reuse, 0x1, P0 ;  /* 0x000000170c097211 */ /* 0x080fe200000f0eff */
[C---:B------:R-:W-:Y:S01]  /*7a70*/  IMAD R12, R0.reuse, 0xd4, RZ ;  /* 0x000000d4000c7824 */ /* 0x040fe200078e02ff */
[-C--:B------:R-:W-:Y:S02]  /*7a80*/  LEA.HI.X.SX32 R17, R13, R23.reuse, 0x1, P3 ;  /* 0x000000170d117211 */ /* 0x080fe400018f0eff */
[----:B------:R-:W-:Y:S01]  /*7a90*/  LEA.HI.X.SX32 R25, R11, R23, 0x1, P4 ;  /* 0x000000170b197211 */ /* 0x000fe200020f0eff */
[----:B------:R-:W-:-:S04]  /*7aa0*/  IMAD R15, R0, 0x66, RZ ;  /* 0x00000066000f7824 */ /* 0x000fc800078e02ff */
[----:B------:R-:W-:Y:S01]  /*7ab0*/  STL.64 [R1+0xf80], R24 ;  /* 0x000f801801007387 */ /* 0x000fe20000100a00 */
[----:B------:R-:W-:-:S03]  /*7ac0*/  IMAD R14, R0, 0x65, RZ ;  /* 0x00000065000e7824 */ /* 0x000fc600078e02ff */
[----:B------:R0:W-:Y:S01]  /*7ad0*/  STL.64 [R1+0xeb8], R8 ;  /* 0x000eb80801007387 */ /* 0x0001e20000100a00 */
[----:B------:R-:W-:-:S03]  /*7ae0*/  IMAD R4, R0, 0xcc, RZ ;  /* 0x000000cc00047824 */ /* 0x000fc600078e02ff */
[----:B------:R1:W-:Y:S01]  /*7af0*/  STL.64 [R1+0xd28], R16 ;  /* 0x000d281001007387 */ /* 0x0003e20000100a00 */
[----:B------:R-:W-:Y:S02]  /*7b00*/  LEA.HI.X.SX32 R19, R14, R23, 0x1, P6 ;  /* 0x000000170e137211 */ /* 0x000fe400030f0eff */
[-C--:B------:R-:W-:Y:S02]  /*7b10*/  IADD3 R20, P2, R4, R22.reuse, RZ ;  /* 0x0000001604147210 */ /* 0x080fe40007f5e0ff */
[-C--:B0-----:R-:W-:Y:S02]  /*7b20*/  IADD3 R8, P0, R15, R22.reuse, RZ ;  /* 0x000000160f087210 */ /* 0x081fe40007f1e0ff */
[----:B-1----:R-:W-:Y:S01]  /*7b30*/  IADD3 R16, P3, R12, R22, RZ ;  /* 0x000000160c107210 */ /* 0x002fe20007f7e0ff */
[C---:B------:R-:W-:Y:S02]  /*7b40*/  IMAD R12, R0.reuse, 0x33, RZ ;  /* 0x00000033000c7824 */ /* 0x040fe400078e02ff */
[----:B------:R-:W-:-:S03]  /*7b50*/  IMAD R4, R0, 0xce, RZ ;  /* 0x000000ce00047824 */ /* 0x000fc600078e02ff */
[-C--:B------:R-:W-:Y:S01]  /*7b60*/  LEA.HI.X.SX32 R9, R12, R23.reuse, 0x1, P0 ;  /* 0x000000170c097211 */ /* 0x080fe200000f0eff */
[----:B------:R-:W-:Y:S01]  /*7b70*/  IMAD R24, R0, 0x1a, RZ ;  /* 0x0000001a00187824 */ /* 0x000fe200078e02ff */
[----:B------:R-:W-:Y:S01]  /*7b80*/  STL.64 [R1+0xd20], R18 ;  /* 0x000d201201007387 */ /* 0x000fe20000100a00 */
[-C--:B------:R-:W-:Y:S01]  /*7b90*/  IADD3 R4, P1, R4, R22.reuse, RZ ;  /* 0x0000001604047210 */ /* 0x080fe20007f3e0ff */
[C---:B------:R-:W-:Y:S02]  /*7ba0*/  IMAD R13, R0.reuse, 0xd6, RZ ;  /* 0x000000d6000d7824 */ /* 0x040fe400078e02ff */
[----:B------:R0:W-:Y:S01]  /*7bb0*/  STL.64 [R1+0xeb0], R8 ;  /* 0x000eb00801007387 */ /* 0x0001e20000100a00 */
[----:B------:R-:W-:Y:S01]  /*7bc0*/  LEA.HI.X.SX32 R21, R15, R23, 0x1, P2 ;  /* 0x000000170f157211 */ /* 0x000fe200010f0eff */
[----:B------:R-:W-:Y:S01]  /*7bd0*/  IMAD R15, R0, 0xd, RZ ;  /* 0x0000000d000f7824 */ /* 0x000fe200078e02ff */
[----:B------:R-:W-:Y:S01]  /*7be0*/  IADD3 R12, P0, R24, R22, RZ ;  /* 0x00000016180c7210 */ /* 0x000fe20007f1e0ff */
[----:B------:R-:W-:-:S02]  /*7bf0*/  IMAD R6, R0, 0xd0, RZ ;  /* 0x000000d000067824 */ /* 0x000fc400078e02ff */
[C---:B0-----:R-:W-:Y:S01]  /*7c00*/  IMAD R9, R0.reuse, 0x67, RZ ;  /* 0x0000006700097824 */ /* 0x041fe200078e02ff */
[----:B------:R-:W-:Y:S01]  /*7c10*/  IADD3 R18, P6, R13, R22, RZ ;  /* 0x000000160d127210 */ /* 0x000fe20007fde0ff */
[C---:B------:R-:W-:Y:S01]  /*7c20*/  IMAD R8, R0.reuse, 0x68, RZ ;  /* 0x0000006800087824 */ /* 0x040fe200078e02ff */
[-C--:B------:R-:W-:Y:S02]  /*7c30*/  LEA.HI.X.SX32 R13, R15, R23.reuse, 0x1, P0 ;  /* 0x000000170f0d7211 */ /* 0x080fe400000f0eff */
[----:B------:R-:W-:Y:S01]  /*7c40*/  LEA.HI.X.SX32 R5, R9, R23, 0x1, P1 ;  /* 0x0000001709057211 */ /* 0x000fe200008f0eff */
[C---:B------:R-:W-:Y:S01]  /*7c50*/  IMAD R9, R0.reuse, 0xd8, RZ ;  /* 0x000000d800097824 */ /* 0x040fe200078e02ff */
[----:B------:R-:W-:Y:S01]  /*7c60*/  STL.64 [R1+0xd18], R20 ;  /* 0x000d181401007387 */ /* 0x000fe20000100a00 */
[----:B------:R-:W-:-:S03]  /*7c70*/  IMAD R14, R0, 0x34, RZ ;  /* 0x00000034000e7824 */ /* 0x000fc600078e02ff */
[----:B------:R0:W-:Y:S01]  /*7c80*/  STL.64 [R1+0xd10], R4 ;  /* 0x000d100401007387 */ /* 0x0001e20000100a00 */
[----:B------:R-:W-:-:S03]  /*7c90*/  IADD3 R6, P5, R6, R22, RZ ;  /* 0x0000001606067210 */ /* 0x000fc60007fbe0ff */
[----:B------:R1:W-:Y:S01]  /*7ca0*/  STL.64 [R1+0xfe0], R12 ;  /* 0x000fe00c01007387 */ /* 0x0003e20000100a00 */
[----:B------:R-:W-:Y:S01]  /*7cb0*/  IMAD R10, R0, 0xd2, RZ ;  /* 0x000000d2000a7824 */ /* 0x000fe200078e02ff */
[CC--:B------:R-:W-:Y:S02]  /*7cc0*/  LEA.HI.X.SX32 R7, R8.reuse, R23.reuse, 0x1, P5 ;  /* 0x0000001708077211 */ /* 0x0c0fe400028f0eff */
[-C--:B0-----:R-:W-:Y:S02]  /*7cd0*/  IADD3 R4, P1, R8, R22.reuse, RZ ;  /* 0x0000001608047210 */ /* 0x081fe40007f3e0ff */
[-C--:B-1----:R-:W-:Y:S01]  /*7ce0*/  IADD3 R12, P0, R9, R22.reuse, RZ ;  /* 0x00000016090c7210 */ /* 0x082fe20007f1e0ff */
[----:B------:R-:W-:Y:S01]  /*7cf0*/  IMAD R9, R0, 0x6a, RZ ;  /* 0x0000006a00097824 */ /* 0x000fe200078e02ff */
[-C--:B------:R-:W-:Y:S01]  /*7d00*/  LEA.HI.X.SX32 R5, R14, R23.reuse, 0x1, P1 ;  /* 0x000000170e057211 */ /* 0x080fe200008f0eff */
[----:B------:R-:W-:Y:S01]  /*7d10*/  IMAD R15, R0, 0xda, RZ ;  /* 0x000000da000f7824 */ /* 0x000fe200078e02ff */
[-C--:B------:R-:W-:Y:S01]  /*7d20*/  IADD3 R20, P2, R14, R22.reuse, RZ ;  /* 0x000000160e147210 */ /* 0x080fe20007f5e0ff */
[----:B------:R-:W-:Y:S01]  /*7d30*/  IMAD R8, R0, 0x35, RZ ;  /* 0x0000003500087824 */ /* 0x000fe200078e02ff */
[----:B------:R-:W-:Y:S01]  /*7d40*/  IADD3 R14, P1, R9, R22, RZ ;  /* 0x00000016090e7210 */ /* 0x000fe20007f3e0ff */
[----:B------:R0:W-:Y:S01]  /*7d50*/  STL.64 [R1+0xea8], R4 ;  /* 0x000ea80401007387 */ /* 0x0001e20000100a00 */
[----:B------:R-:W-:-:S02]  /*7d60*/  LEA.HI.X.SX32 R21, R24, R23, 0x1, P2 ;  /* 0x0000001718157211 */ /* 0x000fc400010f0eff */
[-C--:B------:R-:W-:Y:S02]  /*7d70*/  IADD3 R10, P4, R10, R22.reuse, RZ ;  /* 0x000000160a0a7210 */ /* 0x080fe40007f9e0ff */
[----:B------:R-:W-:Y:S02]  /*7d80*/  IADD3 R24, P2, R15, R22, RZ ;  /* 0x000000160f187210 */ /* 0x000fe40007f5e0ff */
[-C--:B------:R-:W-:Y:S01]  /*7d90*/  LEA.HI.X.SX32 R15, R8, R23.reuse, 0x1, P1 ;  /* 0x00000017080f7211 */ /* 0x080fe200008f0eff */
[C---:B------:R-:W-:Y:S02]  /*7da0*/  IMAD R8, R0.reuse, 0x6b, RZ ;  /* 0x0000006b00087824 */ /* 0x040fe400078e02ff */
[C---:B0-----:R-:W-:Y:S02]  /*7db0*/  IMAD R4, R0.reuse, 0x69, RZ ;  /* 0x0000006900047824 */ /* 0x041fe400078e02ff */
[----:B------:R-:W-:Y:S01]  /*7dc0*/  IMAD R5, R0, 0xdc, RZ ;  /* 0x000000dc00057824 */ /* 0x000fe200078e02ff */
[----:B------:R-:W-:Y:S02]  /*7dd0*/  STL.64 [R1+0xf78], R20 ;  /* 0x000f781401007387 */ /* 0x000fe40000100a00 */
[----:B------:R-:W-:-:S02]  /*7de0*/  LEA.HI.X.SX32 R11, R4, R23, 0x1, P4 ;  /* 0x00000017040b7211 */ /* 0x000fc400020f0eff */
[----:B------:R0:W-:Y:S01]  /*7df0*/  STL.64 [R1+0xd08], R6 ;  /* 0x000d080601007387 */ /* 0x0001e20000100a00 */
[-C--:B------:R-:W-:Y:S02]  /*7e00*/  LEA.HI.X.SX32 R17, R9, R23.reuse, 0x1, P3 ;  /* 0x0000001709117211 */ /* 0x080fe400018f0eff */
[----:B------:R-:W-:Y:S01]  /*7e10*/  LEA.HI.X.SX32 R19, R8, R23, 0x1, P6 ;  /* 0x0000001708137211 */ /* 0x000fe200030f0eff */
[C---:B------:R-:W-:Y:S01]  /*7e20*/  IMAD R4, R0.reuse, 0x36, RZ ;  /* 0x0000003600047824 */ /* 0x040fe200078e02ff */
[----:B------:R1:W-:Y:S01]  /*7e30*/  STL.64 [R1+0xd00], R10 ;  /* 0x000d000a01007387 */ /* 0x0003e20000100a00 */
[-C--:B0-----:R-:W-:Y:S01]  /*7e40*/  IADD3 R6, P5, R5, R22.reuse, RZ ;  /* 0x0000001605067210 */ /* 0x081fe20007fbe0ff */
[C---:B------:R-:W-:Y:S02]  /*7e50*/  IMAD R5, R0.reuse, 0xde, RZ ;  /* 0x000000de00057824 */ /* 0x040fe400078e02ff */
[----:B------:R0:W-:Y:S03]  /*7e60*/  STL.64 [R1+0xea0], R14 ;  /* 0x000ea00e01007387 */ /* 0x0001e60000100a00 */
[----:B-1----:R-:W-:Y:S01]  /*7e70*/  IADD3 R10, P4, R5, R22, RZ ;  /* 0x00000016050a7210 */ /* 0x002fe20007f9e0ff */
[----:B------:R1:W-:Y:S01]  /*7e80*/  STL.64 [R1+0xcf8], R16 ;  /* 0x000cf81001007387 */ /* 0x0003e20000100a00 */
[----:B------:R-:W-:-:S03]  /*7e90*/  IMAD R5, R0, 0x6c, RZ ;  /* 0x0000006c00057824 */ /* 0x000fc600078e02ff */
[----:B------:R2:W-:Y:S01]  /*7ea0*/  STL.64 [R1+0xcf0], R18 ;  /* 0x000cf01201007387 */ /* 0x0005e20000100a00 */
[----:B------:R-:W-:Y:S01]  /*7eb0*/  IMAD R9, R0, 0xe0, RZ ;  /* 0x000000e000097824 */ /* 0x000fe200078e02ff */
[-C--:B0-----:R-:W-:Y:S01]  /*7ec0*/  IADD3 R14, P1, R4, R22.reuse, RZ ;  /* 0x00000016040e7210 */ /* 0x081fe20007f3e0ff */
[C---:B------:R-:W-:Y:S01]  /*7ed0*/  IMAD R8, R0.reuse, 0xe2, RZ ;  /* 0x000000e200087824 */ /* 0x040fe200078e02ff */
[-C--:B-1----:R-:W-:Y:S01]  /*7ee0*/  IADD3 R16, P3, R5, R22.reuse, RZ ;  /* 0x0000001605107210 */ /* 0x082fe20007f7e0ff */
[----:B--2---:R-:W-:Y:S01]  /*7ef0*/  IMAD R18, R0, 0x1b, RZ ;  /* 0x0000001b00127824 */ /* 0x004fe200078e02ff */
[----:B------:R-:W-:-:S04]  /*7f00*/  IADD3 R20, P6, R9, R22, RZ ;  /* 0x0000001609147210 */ /* 0x000fc80007fde0ff */
[-C--:B------:R-:W-:Y:S01]  /*7f10*/  LEA.HI.X.SX32 R15, R18, R23.reuse, 0x1, P1 ;  /* 0x00000017120f7211 */ /* 0x080fe200008f0eff */
[----:B------:R-:W-:Y:S01]  /*7f20*/  IMAD R9, R0, 0x6e, RZ ;  /* 0x0000006e00097824 */ /* 0x000fe200078e02ff */
[----:B------:R-:W-:-:S03]  /*7f30*/  LEA.HI.X.SX32 R17, R4, R23, 0x1, P3 ;  /* 0x0000001704117211 */ /* 0x000fc600018f0eff */
[----:B------:R0:W-:Y:S01]  /*7f40*/  STL.64 [R1+0xf70], R14 ;  /* 0x000f700e01007387 */ /* 0x0001e20000100a00 */
[----:B------:R-:W-:-:S03]  /*7f50*/  IMAD R18, R0, 0x37, RZ ;  /* 0x0000003700127824 */ /* 0x000fc600078e02ff */
[----:B------:R1:W-:Y:S01]  /*7f60*/  STL.64 [R1+0xe98], R16 ;  /* 0x000e981001007387 */ /* 0x0003e20000100a00 */
[----:B------:R-:W-:Y:S02]  /*7f70*/  LEA.HI.X.SX32 R13, R5, R23, 0x1, P0 ;  /* 0x00000017050d7211 */ /* 0x000fe400000f0eff */
[-C--:B0-----:R-:W-:Y:S01]  /*7f80*/  IADD3 R14, P1, R8, R22.reuse, RZ ;  /* 0x00000016080e7210 */ /* 0x081fe20007f3e0ff */
[----:B------:R-:W-:Y:S01]  /*7f90*/  IMAD R8, R0, 0x6d, RZ ;  /* 0x0000006d00087824 */ /* 0x000fe200078e02ff */
[----:B-1----:R-:W-:-:S04]  /*7fa0*/  IADD3 R16, P3, R9, R22, RZ ;  /* 0x0000001609107210 */ /* 0x002fc80007f7e0ff */
[-C--:B------:R-:W-:Y:S02]  /*7fb0*/  LEA.HI.X.SX32 R25, R8, R23.reuse, 0x1, P2 ;  /* 0x0000001708197211 */ /* 0x080fe400010f0eff */
[-C--:B------:R-:W-:Y:S02]  /*7fc0*/  LEA.HI.X.SX32 R17, R18, R23.reuse, 0x1, P3 ;  /* 0x0000001712117211 */ /* 0x080fe400018f0eff */
[----:B------:R-:W-:Y:S01]  /*7fd0*/  LEA.HI.X.SX32 R7, R9, R23, 0x1, P5 ;  /* 0x0000001709077211 */ /* 0x000fe200028f0eff */
[----:B------:R-:W-:Y:S01]  /*7fe0*/  STL.64 [R1+0xce8], R12 ;  /* 0x000ce80c01007387 */ /* 0x000fe20000100a00 */
[----:B------:R-:W-:-:S03]  /*7ff0*/  IMAD R8, R0, 0xe, RZ ;  /* 0x0000000e00087824 */ /* 0x000fc600078e02ff */
[----:B------:R0:W-:Y:S04]  /*8000*/  STL.64 [R1+0xce0], R24 ;  /* 0x000ce01801007387 */ /* 0x0001e80000100a00 */
[----:B------:R1:W-:Y:S04]  /*8010*/  STL.64 [R1+0xe90], R16 ;  /* 0x000e901001007387 */ /* 0x0003e80000100a00 */
[----:B------:R2:W-:Y:S01]  /*8020*/  STL.64 [R1+0xcd8], R6 ;  /* 0x000cd80601007387 */ /* 0x0005e20000100a00 */
[C---:B0-----:R-:W-:Y:S02]  /*8030*/  IMAD R25, R0.reuse, 0x6f, RZ ;  /* 0x0000006f00197824 */ /* 0x041fe400078e02ff */
[----:B------:R-:W-:Y:S01]  /*8040*/  IMAD R24, R0, 0x1c, RZ ;  /* 0x0000001c00187824 */ /* 0x000fe200078e02ff */
[-C--:B-1----:R-:W-:Y:S01]  /*8050*/  IADD3 R16, P3, R8, R22.reuse, RZ ;  /* 0x0000001608107210 */ /* 0x082fe20007f7e0ff */
[C---:B--2---:R-:W-:Y:S01]  /*8060*/  IMAD R6, R0.reuse, 0x7, RZ ;  /* 0x0000000700067824 */ /* 0x044fe200078e02ff */
[----:B------:R-:W-:Y:S01]  /*8070*/  LEA.HI.X.SX32 R11, R25, R23, 0x1, P4 ;  /* 0x00000017190b7211 */ /* 0x000fe200020f0eff */
[----:B------:R-:W-:Y:S01]  /*8080*/  IMAD R9, R0, 0x70, RZ ;  /* 0x0000007000097824 */ /* 0x000fe200078e02ff */
[----:B------:R-:W-:-:S02]  /*8090*/  IADD3 R18, P5, R24, R22, RZ ;  /* 0x0000001618127210 */ /* 0x000fc40007fbe0ff */
[-C--:B------:R-:W-:Y:S01]  /*80a0*/  LEA.HI.X.SX32 R17, R6, R23.reuse, 0x1, P3 ;  /* 0x0000001706117211 */ /* 0x080fe200018f0eff */
[----:B------:R-:W-:Y:S01]  /*80b0*/  IMAD R7, R0, 0x38, RZ ;  /* 0x0000003800077824 */ /* 0x000fe200078e02ff */
[----:B------:R0:W-:Y:S01]  /*80c0*/  STL.64 [R1+0xcd0], R10 ;  /* 0x000cd00a01007387 */ /* 0x0001e20000100a00 */
[----:B------:R-:W-:Y:S01]  /*80d0*/  LEA.HI.X.SX32 R19, R8, R23, 0x1, P5 ;  /* 0x0000001708137211 */ /* 0x000fe200028f0eff */
[C---:B------:R-:W-:Y:S02]  /*80e0*/  IMAD R6, R0.reuse, 0xe8, RZ ;  /* 0x000000e800067824 */ /* 0x040fe400078e02ff */
[----:B------:R1:W-:Y:S01]  /*80f0*/  STL.64 [R1+0x1010], R16 ;  /* 0x0010101001007387 */ /* 0x0003e20000100a00 */
[----:B------:R-:W-:-:S03]  /*8100*/  IMAD R8, R0, 0xea, RZ ;  /* 0x000000ea00087824 */ /* 0x000fc600078e02ff */
[----:B------:R2:W-:Y:S01]  /*8110*/  STL.64 [R1+0xfd8], R18 ;  /* 0x000fd81201007387 */ /* 0x0005e20000100a00 */
[-C--:B0-----:R-:W-:Y:S02]  /*8120*/  IADD3 R10, P4, R7, R22.reuse, RZ ;  /* 0x00000016070a7210 */ /* 0x081fe40007f9e0ff */
[-C--:B-1----:R-:W-:Y:S02]  /*8130*/  IADD3 R16, P3, R9, R22.reuse, RZ ;  /* 0x0000001609107210 */ /* 0x082fe40007f7e0ff */
[-C--:B------:R-:W-:Y:S02]  /*8140*/  LEA.HI.X.SX32 R11, R24, R23.reuse, 0x1, P4 ;  /* 0x00000017180b7211 */ /* 0x080fe400020f0eff */
[-C--:B------:R-:W-:Y:S01]  /*8150*/  LEA.HI.X.SX32 R17, R7, R23.reuse, 0x1, P3 ;  /* 0x0000001707117211 */ /* 0x080fe200018f0eff */
[----:B------:R-:W-:Y:S01]  /*8160*/  IMAD R7, R0, 0x71, RZ ;  /* 0x0000007100077824 */ /* 0x000fe200078e02ff */
[----:B--2---:R-:W-:Y:S01]  /*8170*/  IADD3 R18, P5, R6, R22, RZ ;  /* 0x0000001606127210 */ /* 0x004fe20007fbe0ff */
[----:B------:R-:W-:Y:S01]  /*8180*/  IMAD R6, R0, 0x72, RZ ;  /* 0x0000007200067824 */ /* 0x000fe200078e02ff */
[----:B------:R0:W-:Y:S01]  /*8190*/  STL.64 [R1+0xf68], R10 ;  /* 0x000f680a01007387 */ /* 0x0001e20000100a00 */
[----:B------:R-:W-:-:S02]  /*81a0*/  LEA.HI.X.SX32 R21, R9, R23, 0x1, P6 ;  /* 0x0000001709157211 */ /* 0x000fc400030f0eff */
[-C--:B------:R-:W-:Y:S01]  /*81b0*/  LEA.HI.X.SX32 R15, R7, R23.reuse, 0x1, P1 ;  /* 0x00000017070f7211 */ /* 0x080fe200008f0eff */
[----:B------:R1:W-:Y:S01]  /*81c0*/  STL.64 [R1+0xe88], R16 ;  /* 0x000e881001007387 */ /* 0x0003e20000100a00 */
[C---:B------:R-:W-:Y:S02]  /*81d0*/  IMAD R7, R0.reuse, 0x39, RZ ;  /* 0x0000003900077824 */ /* 0x040fe400078e02ff */
[C---:B------:R-:W-:Y:S02]  /*81e0*/  IMAD R4, R0.reuse, 0xe4, RZ ;  /* 0x000000e400047824 */ /* 0x040fe400078e02ff */
[----:B------:R-:W-:Y:S01]  /*81f0*/  IMAD R12, R0, 0xe6, RZ ;  /* 0x000000e6000c7824 */ /* 0x000fe200078e02ff */
[-C--:B0-----:R-:W-:Y:S01]  /*8200*/  IADD3 R10, P4, R8, R22.reuse, RZ ;  /* 0x00000016080a7210 */ /* 0x081fe20007f9e0ff */
[----:B------:R-:W-:Y:S01]  /*8210*/  IMAD R8, R0, 0xec, RZ ;  /* 0x000000ec00087824 */ /* 0x000fe200078e02ff */
[-C--:B-1----:R-:W-:Y:S01]  /*8220*/  IADD3 R16, P3, R6, R22.reuse, RZ ;  /* 0x0000001606107210 */ /* 0x082fe20007f7e0ff */
[----:B------:R0:W-:Y:S01]  /*8230*/  STL.64 [R1+0xcc8], R20 ;  /* 0x000cc81401007387 */ /* 0x0001e20000100a00 */
[-C--:B------:R-:W-:Y:S01]  /*8240*/  IADD3 R4, P0, R4, R22.reuse, RZ ;  /* 0x0000001604047210 */ /* 0x080fe20007f1e0ff */
[C---:B------:R-:W-:Y:S01]  /*8250*/  IMAD R9, R0.reuse, 0xee, RZ ;  /* 0x000000ee00097824 */ /* 0x040fe200078e02ff */
[-C--:B------:R-:W-:Y:S01]  /*8260*/  LEA.HI.X.SX32 R17, R7, R23.reuse, 0x1, P3 ;  /* 0x0000001707117211 */ /* 0x080fe200018f0eff */
[----:B------:R-:W-:Y:S01]  /*8270*/  IMAD R7, R0, 0x73, RZ ;  /* 0x0000007300077824 */ /* 0x000fe200078e02ff */
[----:B------:R-:W-:Y:S01]  /*8280*/  IADD3 R12, P2, R12, R22, RZ ;  /* 0x000000160c0c7210 */ /* 0x000fe20007f5e0ff */
[----:B------:R1:W-:Y:S01]  /*8290*/  STL.64 [R1+0xcc0], R14 ;  /* 0x000cc00e01007387 */ /* 0x0003e20000100a00 */
[----:B------:R-:W-:-:S02]  /*82a0*/  LEA.HI.X.SX32 R5, R6, R23, 0x1, P0 ;  /* 0x0000001706057211 */ /* 0x000fc400000f0eff */
[-C--:B0-----:R-:W-:Y:S01]  /*82b0*/  IADD3 R20, P6, R8, R22.reuse, RZ ;  /* 0x0000001608147210 */ /* 0x081fe20007fde0ff */
[C---:B------:R-:W-:Y:S01]  /*82c0*/  IMAD R8, R0.reuse, 0x3a, RZ ;  /* 0x0000003a00087824 */ /* 0x040fe200078e02ff */
[----:B------:R0:W-:Y:S01]  /*82d0*/  STL.64 [R1+0xe80], R16 ;  /* 0x000e801001007387 */ /* 0x0001e20000100a00 */
[----:B------:R-:W-:Y:S01]  /*82e0*/  LEA.HI.X.SX32 R13, R7, R23, 0x1, P2 ;  /* 0x00000017070d7211 */ /* 0x000fe200010f0eff */
[C---:B------:R-:W-:Y:S01]  /*82f0*/  IMAD R24, R0.reuse, 0x1d, RZ ;  /* 0x0000001d00187824 */ /* 0x040fe200078e02ff */
[-C--:B-1----:R-:W-:Y:S01]  /*8300*/  IADD3 R14, P1, R9, R22.reuse, RZ ;  /* 0x00000016090e7210 */ /* 0x082fe20007f3e0ff */
[----:B------:R-:W-:Y:S01]  /*8310*/  IMAD R9, R0, 0x74, RZ ;  /* 0x0000007400097824 */ /* 0x000fe200078e02ff */
[----:B------:R1:W-:Y:S01]  /*8320*/  STL.64 [R1+0xcb8], R4 ;  /* 0x000cb80401007387 */ /* 0x0003e20000100a00 */
[----:B0-----:R-:W-:-:S03]  /*8330*/  IADD3 R16, P3, R8, R22, RZ ;  /* 0x0000001608107210 */ /* 0x001fc60007f7e0ff */
[----:B------:R0:W-:Y:S01]  /*8340*/  STL.64 [R1+0xcb0], R12 ;  /* 0x000cb00c01007387 */ /* 0x0001e20000100a00 */
[----:B------:R-:W-:Y:S02]  /*8350*/  LEA.HI.X.SX32 R17, R24, R23, 0x1, P3 ;  /* 0x0000001718117211 */ /* 0x000fe400018f0eff */
[----:B-1----:R-:W-:-:S03]  /*8360*/  IADD3 R4, P0, R9, R22, RZ ;  /* 0x0000001609047210 */ /* 0x002fc60007f1e0ff */
[----:B------:R1:W-:Y:S01]  /*8370*/  STL.64 [R1+0xf60], R16 ;  /* 0x000f601001007387 */ /* 0x0003e20000100a00 */
[----:B0-----:R-:W-:Y:S01]  /*8380*/  IMAD R13, R0, 0xf2, RZ ;  /* 0x000000f2000d7824 */ /* 0x001fe200078e02ff */
[-C--:B------:R-:W-:Y:S01]  /*8390*/  LEA.HI.X.SX32 R5, R8, R23.reuse, 0x1, P0 ;  /* 0x0000001708057211 */ /* 0x080fe200000f0eff */
[C---:B------:R-:W-:Y:S02]  /*83a0*/  IMAD R8, R0.reuse, 0xf4, RZ ;  /* 0x000000f400087824 */ /* 0x040fe400078e02ff */
[C---:B------:R-:W-:Y:S01]  /*83b0*/  IMAD R12, R0.reuse, 0x76, RZ ;  /* 0x00000076000c7824 */ /* 0x040fe200078e02ff */
[-C--:B-1----:R-:W-:Y:S01]  /*83c0*/  IADD3 R16, P3, R13, R22.reuse, RZ ;  /* 0x000000160d107210 */ /* 0x082fe20007f7e0ff */
[----:B------:R-:W-:Y:S01]  /*83d0*/  IMAD R13, R0, 0x75, RZ ;  /* 0x00000075000d7824 */ /* 0x000fe200078e02ff */
[-C--:B------:R-:W-:Y:S01]  /*83e0*/  LEA.HI.X.SX32 R19, R9, R23.reuse, 0x1, P5 ;  /* 0x0000001709137211 */ /* 0x080fe200028f0eff */
[----:B------:R0:W-:Y:S01]  /*83f0*/  STL.64 [R1+0xe78], R4 ;  /* 0x000e780401007387 */ /* 0x0001e20000100a00 */
[----:B------:R-:W-:Y:S01]  /*8400*/  IADD3 R24, P5, R8, R22, RZ ;  /* 0x0000001608187210 */ /* 0x000fe20007fbe0ff */
[C---:B------:R-:W-:Y:S01]  /*8410*/  IMAD R8, R0.reuse, 0x3b, RZ ;  /* 0x0000003b00087824 */ /* 0x040fe200078e02ff */
[-C--:B------:R-:W-:Y:S01]  /*8420*/  LEA.HI.X.SX32 R11, R13, R23.reuse, 0x1, P4 ;  /* 0x000000170d0b7211 */ /* 0x080fe200020f0eff */
[C---:B------:R-:W-:Y:S01]  /*8430*/  IMAD R13, R0.reuse, 0x1e, RZ ;  /* 0x0000001e000d7824 */ /* 0x040fe200078e02ff */
[----:B------:R1:W-:Y:S01]  /*8440*/  STL.64 [R1+0xca8], R18 ;  /* 0x000ca81201007387 */ /* 0x0003e20000100a00 */
[----:B------:R-:W-:Y:S01]  /*8450*/  IMAD R9, R0, 0xf6, RZ ;  /* 0x000000f600097824 */ /* 0x000fe200078e02ff */
[----:B------:R-:W-:-:S02]  /*8460*/  LEA.HI.X.SX32 R21, R12, R23, 0x1, P6 ;  /* 0x000000170c157211 */ /* 0x000fc400030f0eff */
[----:B0-----:R-:W-:Y:S01]  /*8470*/  IADD3 R4, P0, R12, R22, RZ ;  /* 0x000000160c047210 */ /* 0x001fe20007f1e0ff */
[----:B------:R-:W-:-:S03]  /*8480*/  IMAD R12, R0, 0xf, RZ ;  /* 0x0000000f000c7824 */ /* 0x000fc600078e02ff */
[-C--:B------:R-:W-:Y:S01]  /*8490*/  LEA.HI.X.SX32 R5, R8, R23.reuse, 0x1, P0 ;  /* 0x0000001708057211 */ /* 0x080fe200000f0eff */
[----:B-1----:R-:W-:Y:S01]  /*84a0*/  IMAD R18, R0, 0x77, RZ ;  /* 0x0000007700127824 */ /* 0x002fe200078e02ff */
[-C--:B------:R-:W-:Y:S01]  /*84b0*/  IADD3 R8, P0, R13, R22.reuse, RZ ;  /* 0x000000160d087210 */ /* 0x080fe20007f1e0ff */
[----:B------:R0:W-:Y:S03]  /*84c0*/  STL.64 [R1+0xca0], R10 ;  /* 0x000ca00a01007387 */ /* 0x0001e60000100a00 */
[----:B------:R-:W-:Y:S01]  /*84d0*/  LEA.HI.X.SX32 R15, R18, R23, 0x1, P1 ;  /* 0x00000017120f7211 */ /* 0x000fe200008f0eff */
[----:B------:R-:W-:Y:S04]  /*84e0*/  STL.64 [R1+0xe70], R4 ;  /* 0x000e700401007387 */ /* 0x000fe80000100a00 */
[----:B------:R-:W-:Y:S01]  /*84f0*/  STL.64 [R1+0xc98], R20 ;  /* 0x000c981401007387 */ /* 0x000fe20000100a00 */
[----:B0-----:R-:W-:-:S02]  /*8500*/  IADD3 R10, P4, R9, R22, RZ ;  /* 0x00000016090a7210 */ /* 0x001fc40007f9e0ff */
[----:B------:R-:W-:Y:S01]  /*8510*/  LEA.HI.X.SX32 R9, R12, R23, 0x1, P0 ;  /* 0x000000170c097211 */ /* 0x000fe200000f0eff */
[----:B------:R-:W-:Y:S04]  /*8520*/  STL.64 [R1+0xc90], R14 ;  /* 0x000c900e01007387 */ /* 0x000fe80000100a00 */
[----:B------:R0:W-:Y:S04]  /*8530*/  STL.64 [R1+0xfd0], R8 ;  /* 0x000fd00801007387 */ /* 0x0001e80000100a00 */
[----:B0-----:R-:W2:Y:S01]  /*8540*/  LDL.64 R8, [R1+0x508] ;  /* 0x0005080001087983 */ /* 0x001ea20000100a00 */
[----:B------:R-:W-:-:S02]  /*8550*/  IMAD R5, R0, 0x78, RZ ;  /* 0x0000007800057824 */ /* 0x000fc400078e02ff */
[C---:B------:R-:W-:Y:S02]  /*8560*/  IMAD R4, R0.reuse, 0x3c, RZ ;  /* 0x0000003c00047824 */ /* 0x040fe400078e02ff */
[----:B------:R-:W-:Y:S01]  /*8570*/  IMAD R6, R0, 0xf0, RZ ;  /* 0x000000f000067824 */ /* 0x000fe200078e02ff */
[-C--:B------:R-:W-:Y:S02]  /*8580*/  IADD3 R14, P1, R5, R22.reuse, RZ ;  /* 0x00000016050e7210 */ /* 0x080fe40007f3e0ff */
[-C--:B------:R-:W-:Y:S02]  /*8590*/  IADD3 R20, P6, R4, R22.reuse, RZ ;  /* 0x0000001604147210 */ /* 0x080fe40007fde0ff */
[----:B------:R-:W-:Y:S02]  /*85a0*/  IADD3 R6, P2, R6, R22, RZ ;  /* 0x0000001606067210 */ /* 0x000fe40007f5e0ff */
[-C--:B------:R-:W-:Y:S02]  /*85b0*/  LEA.HI.X.SX32 R15, R4, R23.reuse, 0x1, P1 ;  /* 0x00000017040f7211 */ /* 0x080fe400008f0eff */
[----:B------:R-:W-:-:S02]  /*85c0*/  LEA.HI.X.SX32 R21, R13, R23, 0x1, P6 ;  /* 0x000000170d157211 */ /* 0x000fc400030f0eff */
[----:B------:R-:W-:Y:S01]  /*85d0*/  LEA.HI.X.SX32 R7, R5, R23, 0x1, P2 ;  /* 0x0000001705077211 */ /* 0x000fe200010f0eff */
[----:B------:R-:W-:Y:S01]  /*85e0*/  IMAD R26, R0, 0x7a, RZ ;  /* 0x0000007a001a7824 */ /* 0x000fe200078e02ff */
[----:B------:R0:W-:Y:S04]  /*85f0*/  STL.64 [R1+0xe68], R14 ;  /* 0x000e680e01007387 */ /* 0x0001e80000100a00 */
[----:B------:R-:W-:Y:S04]  /*8600*/  STL.64 [R1+0xf58], R20 ;  /* 0x000f581401007387 */ /* 0x000fe80000100a00 */
[----:B------:R1:W-:Y:S01]  /*8610*/  STL.64 [R1+0xc88], R6 ;  /* 0x000c880601007387 */ /* 0x0003e20000100a00 */
[----:B0-----:R-:W-:Y:S01]  /*8620*/  IADD3 R14, P1, R26, R22, RZ ;  /* 0x000000161a0e7210 */ /* 0x001fe20007f3e0ff */
[----:B-1----:R-:W-:-:S02]  /*8630*/  IMAD R6, R0, 0x79, RZ ;  /* 0x0000007900067824 */ /* 0x002fc400078e02ff */
[----:B------:R-:W-:-:S03]  /*8640*/  IMAD R7, R0, 0x3d, RZ ;  /* 0x0000003d00077824 */ /* 0x000fc600078e02ff */
[-C--:B------:R-:W-:Y:S01]  /*8650*/  LEA.HI.X.SX32 R17, R6, R23.reuse, 0x1, P3 ;  /* 0x0000001706117211 */ /* 0x080fe200018f0eff */
[C---:B------:R-:W-:Y:S01]  /*8660*/  IMAD R6, R0.reuse, 0x7c, RZ ;  /* 0x0000007c00067824 */ /* 0x040fe200078e02ff */
[-C--:B------:R-:W-:Y:S01]  /*8670*/  LEA.HI.X.SX32 R15, R7, R23.reuse, 0x1, P1 ;  /* 0x00000017070f7211 */ /* 0x080fe200008f0eff */
[C---:B------:R-:W-:Y:S02]  /*8680*/  IMAD R18, R0.reuse, 0xf8, RZ ;  /* 0x000000f800127824 */ /* 0x040fe400078e02ff */
[C---:B------:R-:W-:Y:S01]  /*8690*/  IMAD R21, R0.reuse, 0x3e, RZ ;  /* 0x0000003e00157824 */ /* 0x040fe200078e02ff */
[----:B------:R0:W-:Y:S01]  /*86a0*/  STL.64 [R1+0xc80], R16 ;  /* 0x000c801001007387 */ /* 0x0001e20000100a00 */
[----:B------:R-:W-:Y:S01]  /*86b0*/  IMAD R27, R0, 0x7b, RZ ;  /* 0x0000007b001b7824 */ /* 0x000fe200078e02ff */
[----:B------:R-:W-:Y:S02]  /*86c0*/  IADD3 R18, P0, R18, R22, RZ ;  /* 0x0000001612127210 */ /* 0x000fe40007f1e0ff */
[----:B------:R1:W-:Y:S01]  /*86d0*/  STL.64 [R1+0xe60], R14 ;  /* 0x000e600e01007387 */ /* 0x0003e20000100a00 */
[----:B------:R-:W-:Y:S01]  /*86e0*/  IMAD R12, R0, 0xfa, RZ ;  /* 0x000000fa000c7824 */ /* 0x000fe200078e02ff */
[-C--:B------:R-:W-:Y:S01]  /*86f0*/  LEA.HI.X.SX32 R25, R26, R23.reuse, 0x1, P5 ;  /* 0x000000171a197211 */ /* 0x080fe200028f0eff */
[C---:B------:R-:W-:Y:S01]  /*8700*/  IMAD R20, R0.reuse, 0x7e, RZ ;  /* 0x0000007e00147824 */ /* 0x040fe200078e02ff */
[----:B------:R-:W-:Y:S01]  /*8710*/  LEA.HI.X.SX32 R11, R27, R23, 0x1, P4 ;  /* 0x000000171b0b7211 */ /* 0x000fe200020f0eff */
[----:B------:R-:W-:-:S02]  /*8720*/  IMAD R26, R0, 0x1f, RZ ;  /* 0x0000001f001a7824 */ /* 0x000fc400078e02ff */
[----:B------:R-:W-:Y:S01]  /*8730*/  IMAD R4, R0, 0xfc, RZ ;  /* 0x000000fc00047824 */ /* 0x000fe200078e02ff */
[CC--:B0-----:R-:W-:Y:S02]  /*8740*/  IADD3 R16, P3, R21.reuse, R22.reuse, RZ ;  /* 0x0000001615107210 */ /* 0x0c1fe40007f7e0ff */
[-C--:B-1----:R-:W-:Y:S01]  /*8750*/  IADD3 R14, P1, R6, R22.reuse, RZ ;  /* 0x00000016060e7210 */ /* 0x082fe20007f3e0ff */
[----:B------:R-:W-:Y:S01]  /*8760*/  IMAD.SHL.U32 R7, R0, 0x2, RZ ;  /* 0x0000000200077824 */ /* 0x000fe200078e00ff */
[-C--:B------:R-:W-:Y:S02]  /*8770*/  LEA.HI.X.SX32 R19, R6, R23.reuse, 0x1, P0 ;  /* 0x0000001706137211 */ /* 0x080fe400000f0eff */
[-C--:B------:R-:W-:Y:S01]  /*8780*/  LEA.HI.X.SX32 R15, R21, R23.reuse, 0x1, P1 ;  /* 0x00000017150f7211 */ /* 0x080fe200008f0eff */
[----:B------:R-:W-:Y:S01]  /*8790*/  IMAD R21, R0, 0x7d, RZ ;  /* 0x0000007d00157824 */ /* 0x000fe200078e02ff */
[----:B------:R-:W-:Y:S01]  /*87a0*/  IADD3 R12, P6, R12, R22, RZ ;  /* 0x000000160c0c7210 */ /* 0x000fe20007fde0ff */
[----:B------:R0:W-:Y:S01]  /*87b0*/  STL.64 [R1+0xc78], R24 ;  /* 0x000c781801007387 */ /* 0x0001e20000100a00 */
[----:B------:R-:W-:Y:S01]  /*87c0*/  IMAD R6, R0, 0x3f, RZ ;  /* 0x0000003f00067824 */ /* 0x000fe200078e02ff */
[----:B------:R-:W-:-:S02]  /*87d0*/  LEA.HI.X.SX32 R17, R26, R23, 0x1, P3 ;  /* 0x000000171a117211 */ /* 0x000fc400018f0eff */
[-C--:B------:R-:W-:Y:S01]  /*87e0*/  IADD3 R4, P2, R4, R22.reuse, RZ ;  /* 0x0000001604047210 */ /* 0x080fe20007f5e0ff */
[----:B------:R1:W-:Y:S01]  /*87f0*/  STL.64 [R1+0xc70], R10 ;  /* 0x000c700a01007387 */ /* 0x0003e20000100a00 */
[-C--:B------:R-:W-:Y:S02]  /*8800*/  LEA.HI.X.SX32 R13, R21, R23.reuse, 0x1, P6 ;  /* 0x00000017150d7211 */ /* 0x080fe400030f0eff */
[CC--:B0-----:R-:W-:Y:S01]  /*8810*/  IADD3 R24, P5, R20.reuse, R22.reuse, RZ ;  /* 0x0000001614187210 */ /* 0x0c1fe20007fbe0ff */
[----:B------:R-:W-:Y:S01]  /*8820*/  STL.64 [R1+0xf50], R16 ;  /* 0x000f501001007387 */ /* 0x000fe20000100a00 */
[-C--:B------:R-:W-:Y:S02]  /*8830*/  LEA.HI.X.SX32 R5, R20, R23.reuse, 0x1, P2 ;  /* 0x0000001714057211 */ /* 0x080fe400010f0eff */
[----:B-1----:R-:W-:Y:S02]  /*8840*/  IADD3 R10, P4, R7, R22, RZ ;  /* 0x00000016070a7210 */ /* 0x002fe40007f9e0ff */
[-C--:B------:R-:W-:Y:S01]  /*8850*/  LEA.HI.X.SX32 R25, R6, R23.reuse, 0x1, P5 ;  /* 0x0000001706197211 */ /* 0x080fe200028f0eff */
[----:B------:R0:W-:Y:S01]  /*8860*/  STL.64 [R1+0xe58], R14 ;  /* 0x000e580e01007387 */ /* 0x0001e20000100a00 */
[----:B------:R-:W-:-:S03]  /*8870*/  LEA.HI.X.SX32 R11, R0, R23, 0x1, P4 ;  /* 0x00000017000b7211 */ /* 0x000fc600020f0eff */
[----:B------:R-:W-:Y:S04]  /*8880*/  STL.64 [R1+0xc68], R18 ;  /* 0x000c681201007387 */ /* 0x000fe80000100a00 */
[----:B------:R-:W-:Y:S04]  /*8890*/  STL.64 [R1+0xc60], R12 ;  /* 0x000c600c01007387 */ /* 0x000fe80000100a00 */
[----:B------:R-:W-:Y:S04]  /*88a0*/  STL.64 [R1+0xe50], R24 ;  /* 0x000e501801007387 */ /* 0x000fe80000100a00 */
[----:B------:R-:W-:Y:S04]  /*88b0*/  STL.64 [R1+0xc58], R4 ;  /* 0x000c580401007387 */ /* 0x000fe80000100a00 */
[----:B------:R1:W-:Y:S01]  /*88c0*/  STL.64 [R1+0x1040], R10 ;  /* 0x0010400a01007387 */ /* 0x0003e20000100a00 */
[----:B0-----:R-:W-:-:S02]  /*88d0*/  LEA R14, P1, R0, R22, 0x3 ;  /* 0x00000016000e7211 */ /* 0x001fc400078218ff */
[----:B------:R-:W-:Y:S02]  /*88e0*/  LEA R16, P3, R0, R22, 0x2 ;  /* 0x0000001600107211 */ /* 0x000fe400078610ff */
[----:B-1----:R-:W-:-:S05]  /*88f0*/  MOV R11, c[0x0][0x1a4] ;  /* 0x00006900000b7a02 */ /* 0x002fca0000000f00 */
[----:B------:R-:W-:Y:S01]  /*8900*/  IMAD.SHL.U32 R11, R11, 0x4, RZ ;  /* 0x000000040b0b7824 */ /* 0x000fe200078e00ff */
[----:B------:R-:W-:-:S04]  /*8910*/  LEA.HI.X.SX32 R17, R7, R23, 0x1, P3 ;  /* 0x0000001707117211 */ /* 0x000fc800018f0eff */
[----:B------:R-:W-:Y:S02]  /*8920*/  LEA.HI.X.SX32 R15, R11, R23, 0x1, P1 ;  /* 0x000000170b0f7211 */ /* 0x000fe400008f0eff */
[----:B------:R-:W-:-:S03]  /*8930*/  MOV R11, c[0x0][0x1a4] ;  /* 0x00006900000b7a02 */ /* 0x000fc60000000f00 */
[----:B------:R-:W-:Y:S04]  /*8940*/  STL.64 [R1+0x1028], R14 ;  /* 0x0010280e01007387 */ /* 0x000fe80000100a00 */
[----:B------:R0:W-:Y:S01]  /*8950*/  STL.64 [R1+0x1038], R16 ;  /* 0x0010381001007387 */ /* 0x0001e20000100a00 */
[CC--:B------:R-:W-:Y:S01]  /*8960*/  LEA R18, P0, R0.reuse, R22.reuse, 0x4 ;  /* 0x0000001600127211 */ /* 0x0c0fe200078020ff */
[----:B------:R-:W-:Y:S01]  /*8970*/  IMAD.SHL.U32 R11, R11, 0x10, RZ ;  /* 0x000000100b0b7824 */ /* 0x000fe200078e00ff */
[----:B------:R-:W-:Y:S01]  /*8980*/  LEA R12, P6, R0, R22, 0x5 ;  /* 0x00000016000c7211 */ /* 0x000fe200078c28ff */
[----:B0-----:R-:W-:-:S05]  /*8990*/  IMAD.MOV.U32 R17, RZ, RZ, c[0x0][0x1a4] ;  /* 0x00006900ff117624 */ /* 0x001fca00078e00ff */
[----:B------:R-:W-:Y:S02]  /*89a0*/  SHF.L.U32 R17, R17, 0x3, RZ ;  /* 0x0000000311117819 */ /* 0x000fe400000006ff */
[-C--:B------:R-:W-:Y:S02]  /*89b0*/  LEA.HI.X.SX32 R13, R11, R23.reuse, 0x1, P6 ;  /* 0x000000170b0d7211 */ /* 0x080fe400030f0eff */
[----:B------:R-:W-:-:S05]  /*89c0*/  LEA.HI.X.SX32 R19, R17, R23, 0x1, P0 ;  /* 0x0000001711137211 */ /* 0x000fca00000f0eff */
[----:B------:R-:W-:Y:S04]  /*89d0*/  STL.64 [R1+0x1008], R18 ;  /* 0x0010081201007387 */ /* 0x000fe80000100a00 */
[----:B------:R0:W-:Y:S01]  /*89e0*/  STL.64 [R1+0xfc8], R12 ;  /* 0x000fc80c01007387 */ /* 0x0001e20000100a00 */
[----:B------:R-:W-:Y:S02]  /*89f0*/  LEA R4, P2, R0, R22, 0x7 ;  /* 0x0000001600047211 */ /* 0x000fe400078438ff */
[----:B0-----:R-:W-:Y:S01]  /*8a00*/  MOV R13, c[0x0][0x1a4] ;  /* 0x00006900000d7a02 */ /* 0x001fe20000000f00 */
[----:B------:R-:W-:-:S04]  /*8a10*/  IMAD.MOV.U32 R19, RZ, RZ, c[0x0][0x1a4] ;  /* 0x00006900ff137624 */ /* 0x000fc800078e00ff */
[----:B------:R-:W-:Y:S01]  /*8a20*/  IMAD.SHL.U32 R13, R13, 0x40, RZ ;  /* 0x000000400d0d7824 */ /* 0x000fe200078e00ff */
[CC--:B------:R-:W-:Y:S01]  /*8a30*/  LEA R24, P5, R0.reuse, R22.reuse, 0x6 ;  /* 0x0000001600187211 */ /* 0x0c0fe200078a30ff */
[----:B------:R-:W-:Y:S01]  /*8a40*/  IMAD R6, R0, 0xfe, RZ ;  /* 0x000000fe00067824 */ /* 0x000fe200078e02ff */
[----:B------:R-:W-:Y:S02]  /*8a50*/  SHF.L.U32 R19, R19, 0x5, RZ ;  /* 0x0000000513137819 */ /* 0x000fe400000006ff */
[-C--:B------:R-:W-:Y:S02]  /*8a60*/  LEA.HI.X.SX32 R5, R13, R23.reuse, 0x1, P2 ;  /* 0x000000170d057211 */ /* 0x080fe400010f0eff */
[----:B------:R-:W-:Y:S01]  /*8a70*/  MOV R13, c[0x0][0x1a4] ;  /* 0x00006900000d7a02 */ /* 0x000fe20000000f00 */
[C---:B------:R-:W-:Y:S01]  /*8a80*/  IMAD R18, R2.reuse, 0x8a, RZ ;  /* 0x0000008a02127824 */ /* 0x040fe200078e02ff */
[----:B------:R-:W-:Y:S01]  /*8a90*/  LEA.HI.X.SX32 R25, R19, R23, 0x1, P5 ;  /* 0x0000001713197211 */ /* 0x000fe200028f0eff */
[----:B------:R-:W-:Y:S01]  /*8aa0*/  IMAD R12, R2, 0x42, RZ ;  /* 0x00000042020c7824 */ /* 0x000fe200078e02ff */
[----:B------:R-:W-:Y:S01]  /*8ab0*/  IADD3 R20, P4, R6, R22, RZ ;  /* 0x0000001606147210 */ /* 0x000fe20007f9e0ff */
[----:B------:R-:W-:-:S02]  /*8ac0*/  IMAD R13, R13, 0x7f, RZ ;  /* 0x0000007f0d0d7824 */ /* 0x000fc400078e02ff */
[C---:B------:R-:W-:Y:S01]  /*8ad0*/  IMAD R6, R2.reuse, 0x82, RZ ;  /* 0x0000008202067824 */ /* 0x040fe200078e02ff */
[----:B------:R-:W-:Y:S02]  /*8ae0*/  STL.64 [R1+0xf48], R24 ;  /* 0x000f481801007387 */ /* 0x000fe40000100a00 */
[----:B------:R-:W-:Y:S01]  /*8af0*/  LEA.HI.X.SX32 R21, R13, R23, 0x1, P4 ;  /* 0x000000170d157211 */ /* 0x000fe200020f0eff */
[C---:B------:R-:W-:Y:S01]  /*8b00*/  IMAD R13, R2.reuse, 0x21, RZ ;  /* 0x00000021020d7824 */ /* 0x040fe200078e02ff */
[----:B------:R0:W-:Y:S01]  /*8b10*/  STL.64 [R1+0xe48], R4 ;  /* 0x000e480401007387 */ /* 0x0001e20000100a00 */
[C---:B------:R-:W-:Y:S02]  /*8b20*/  IMAD R10, R2.reuse, 0x84, RZ ;  /* 0x00000084020a7824 */ /* 0x040fe400078e02ff */
[C---:B------:R-:W-:Y:S02]  /*8b30*/  IMAD R16, R2.reuse, 0x86, RZ ;  /* 0x0000008602107824 */ /* 0x040fe400078e02ff */
[C---:B0-----:R-:W-:Y:S01]  /*8b40*/  IMAD R5, R2.reuse, 0x41, RZ ;  /* 0x0000004102057824 */ /* 0x041fe200078e02ff */
[----:B------:R0:W-:Y:S01]  /*8b50*/  STL.64 [R1+0xc50], R20 ;  /* 0x000c501401007387 */ /* 0x0001e20000100a00 */
[----:B------:R-:W-:-:S02]  /*8b60*/  IMAD R4, R2, 0x8c, RZ ;  /* 0x0000008c02047824 */ /* 0x000fc400078e02ff */
[C---:B0-----:R-:W-:Y:S02]  /*8b70*/  IMAD R21, R2.reuse, 0x46, RZ ;  /* 0x0000004602157824 */ /* 0x041fe400078e02ff */
[----:B------:R-:W-:Y:S01]  /*8b80*/  IMAD R20, R2, 0x24, RZ ;  /* 0x0000002402147824 */ /* 0x000fe200078e02ff */
[-C--:B--2---:R-:W-:Y:S02]  /*8b90*/  IADD3 R24, P5, R18, R8.reuse, RZ ;  /* 0x0000000812187210 */ /* 0x084fe40007fbe0ff */
[-C--:B------:R-:W-:Y:S02]  /*8ba0*/  IADD3 R18, P2, R12, R8.reuse, RZ ;  /* 0x000000080c127210 */ /* 0x080fe40007f5e0ff */
[-C--:B------:R-:W-:Y:S02]  /*8bb0*/  IADD3 R6, P3, R6, R8.reuse, RZ ;  /* 0x0000000806067210 */ /* 0x080fe40007f7e0ff */
[----:B------:R-:W-:Y:S01]  /*8bc0*/  LEA.HI.X.SX32 R19, R13, R9, 0x1, P2 ;  /* 0x000000090d137211 */ /* 0x000fe200010f0eff */
[----:B------:R-:W-:Y:S01]  /*8bd0*/  IMAD R13, R2, 0x43, RZ ;  /* 0x00000043020d7824 */ /* 0x000fe200078e02ff */
[----:B------:R-:W-:-:S02]  /*8be0*/  IADD3 R14, P1, R10, R8, RZ ;  /* 0x000000080a0e7210 */ /* 0x000fc40007f3e0ff */
[----:B------:R-:W-:Y:S02]  /*8bf0*/  IADD3 R16, P0, R16, R8, RZ ;  /* 0x0000000810107210 */ /* 0x000fe40007f1e0ff */
[-C--:B------:R-:W-:Y:S02]  /*8c00*/  LEA.HI.X.SX32 R7, R5, R9.reuse, 0x1, P3 ;  /* 0x0000000905077211 */ /* 0x080fe400018f0eff */
[-C--:B------:R-:W-:Y:S02]  /*8c10*/  LEA.HI.X.SX32 R15, R12, R9.reuse, 0x1, P1 ;  /* 0x000000090c0f7211 */ /* 0x080fe400008f0eff */
[----:B------:R-:W-:Y:S01]  /*8c20*/  LEA.HI.X.SX32 R17, R13, R9, 0x1, P0 ;  /* 0x000000090d117211 */ /* 0x000fe200000f0eff */
[----:B------:R0:W-:Y:S01]  /*8c30*/  STL.64 [R1+0xa48], R6 ;  /* 0x000a480601007387 */ /* 0x0001e20000100a00 */
[----:B------:R-:W-:-:S03]  /*8c40*/  IMAD R10, R2, 0x88, RZ ;  /* 0x00000088020a7824 */ /* 0x000fc600078e02ff */
[----:B------:R1:W-:Y:S04]  /*8c50*/  STL.64 [R1+0xb48], R18 ;  /* 0x000b481201007387 */ /* 0x0003e80000100a00 */
[----:B------:R2:W-:Y:S01]  /*8c60*/  STL.64 [R1+0xa40], R14 ;  /* 0x000a400e01007387 */ /* 0x0005e20000100a00 */
[C---:B0-----:R-:W-:Y:S02]  /*8c70*/  IMAD R6, R2.reuse, 0x22, RZ ;  /* 0x0000002202067824 */ /* 0x041fe400078e02ff */
[----:B------:R-:W-:Y:S01]  /*8c80*/  IMAD R7, R2, 0x44, RZ ;  /* 0x0000004402077824 */ /* 0x000fe200078e02ff */
[----:B------:R0:W-:Y:S02]  /*8c90*/  STL.64 [R1+0xa38], R16 ;  /* 0x000a381001007387 */ /* 0x0001e40000100a00 */
[----:B-1----:R-:W-:-:S02]  /*8ca0*/  IADD3 R18, P2, R6, R8, RZ ;  /* 0x0000000806127210 */ /* 0x002fc40007f5e0ff */
[-C--:B------:R-:W-:Y:S02]  /*8cb0*/  IADD3 R10, P6, R10, R8.reuse, RZ ;  /* 0x000000080a0a7210 */ /* 0x080fe40007fde0ff */
[----:B--2---:R-:W-:Y:S01]  /*8cc0*/  IADD3 R14, P1, R7, R8, RZ ;  /* 0x00000008070e7210 */ /* 0x004fe20007f3e0ff */
[----:B0-----:R-:W-:-:S03]  /*8cd0*/  IMAD R17, R2, 0x11, RZ ;  /* 0x0000001102117824 */ /* 0x001fc600078e02ff */
[-C--:B------:R-:W-:Y:S02]  /*8ce0*/  LEA.HI.X.SX32 R15, R6, R9.reuse, 0x1, P1 ;  /* 0x00000009060f7211 */ /* 0x080fe400008f0eff */
[-C--:B------:R-:W-:Y:S02]  /*8cf0*/  LEA.HI.X.SX32 R11, R7, R9.reuse, 0x1, P6 ;  /* 0x00000009070b7211 */ /* 0x080fe400030f0eff */
[----:B------:R-:W-:-:S05]  /*8d00*/  LEA.HI.X.SX32 R19, R17, R9, 0x1, P2 ;  /* 0x0000000911137211 */ /* 0x000fca00010f0eff */
[----:B------:R0:W-:Y:S04]  /*8d10*/  STL.64 [R1+0xbc8], R18 ;  /* 0x000bc81201007387 */ /* 0x0001e80000100a00 */
[----:B------:R1:W-:Y:S04]  /*8d20*/  STL.64 [R1+0xb40], R14 ;  /* 0x000b400e01007387 */ /* 0x0003e80000100a00 */
[----:B------:R2:W-:Y:S01]  /*8d30*/  STL.64 [R1+0xa30], R10 ;  /* 0x000a300a01007387 */ /* 0x0005e20000100a00 */
[C---:B0-----:R-:W-:Y:S01]  /*8d40*/  IMAD R18, R2.reuse, 0x23, RZ ;  /* 0x0000002302127824 */ /* 0x041fe200078e02ff */
[----:B-1----:R-:W-:Y:S01]  /*8d50*/  IADD3 R14, P1, R21, R8, RZ ;  /* 0x00000008150e7210 */ /* 0x002fe20007f3e0ff */
[----:B--2---:R-:W-:-:S03]  /*8d60*/  IMAD R11, R2, 0x45, RZ ;  /* 0x00000045020b7824 */ /* 0x004fc600078e02ff */
[-C--:B------:R-:W-:Y:S02]  /*8d70*/  LEA.HI.X.SX32 R15, R18, R9.reuse, 0x1, P1 ;  /* 0x00000009120f7211 */ /* 0x080fe400008f0eff */
[----:B------:R-:W-:Y:S02]  /*8d80*/  IADD3 R22, P4, R4, R8, RZ ;  /* 0x0000000804167210 */ /* 0x000fe40007f9e0ff */
[----:B------:R-:W-:Y:S01]  /*8d90*/  LEA.HI.X.SX32 R25, R11, R9, 0x1, P5 ;  /* 0x000000090b197211 */ /* 0x000fe200028f0eff */
[----:B------:R-:W-:-:S04]  /*8da0*/  IMAD R4, R2, 0x8e, RZ ;  /* 0x0000008e02047824 */ /* 0x000fc800078e02ff */
[----:B------:R0:W-:Y:S01]  /*8db0*/  STL.64 [R1+0xa28], R24 ;  /* 0x000a281801007387 */ /* 0x0001e20000100a00 */
[----:B------:R-:W-:-:S03]  /*8dc0*/  IADD3 R4, P3, R4, R8, RZ ;  /* 0x0000000804047210 */ /* 0x000fc60007f7e0ff */
[----:B------:R1:W-:Y:S01]  /*8dd0*/  STL.64 [R1+0xb38], R14 ;  /* 0x000b380e01007387 */ /* 0x0003e20000100a00 */
[----:B------:R-:W-:Y:S01]  /*8de0*/  LEA.HI.X.SX32 R23, R21, R9, 0x1, P4 ;  /* 0x0000000915177211 */ /* 0x000fe200020f0eff */
[C---:B------:R-:W-:Y:S02]  /*8df0*/  IMAD R21, R2.reuse, 0x9, RZ ;  /* 0x0000000902157824 */ /* 0x040fe400078e02ff */
[C---:B0-----:R-:W-:Y:S02]  /*8e00*/  IMAD R24, R2.reuse, 0x12, RZ ;  /* 0x0000001202187824 */ /* 0x041fe400078e02ff */
[----:B-1----:R-:W-:-:S03]  /*8e10*/  IMAD R14, R2, 0x47, RZ ;  /* 0x00000047020e7824 */ /* 0x002fc600078e02ff */
[----:B------:R-:W-:Y:S01]  /*8e20*/  IADD3 R18, P1, R24, R8, RZ ;  /* 0x0000000818127210 */ /* 0x000fe20007f3e0ff */
[----:B------:R-:W-:Y:S01]  /*8e30*/  IMAD R15, R2, 0x48, RZ ;  /* 0x00000048020f7824 */ /* 0x000fe200078e02ff */
[-C--:B------:R-:W-:Y:S01]  /*8e40*/  LEA.HI.X.SX32 R5, R14, R9.reuse, 0x1, P3 ;  /* 0x000000090e057211 */ /* 0x080fe200018f0eff */
[C---:B------:R-:W-:Y:S01]  /*8e50*/  IMAD R12, R2.reuse, 0x90, RZ ;  /* 0x00000090020c7824 */ /* 0x040fe200078e02ff */
[----:B------:R-:W-:Y:S01]  /*8e60*/  LEA.HI.X.SX32 R19, R21, R9, 0x1, P1 ;  /* 0x0000000915137211 */ /* 0x000fe200008f0eff */
[----:B------:R0:W-:Y:S01]  /*8e70*/  STL.64 [R1+0xa20], R22 ;  /* 0x000a201601007387 */ /* 0x0001e20000100a00 */
[----:B------:R-:W-:-:S03]  /*8e80*/  IMAD R14, R2, 0x98, RZ ;  /* 0x00000098020e7824 */ /* 0x000fc600078e02ff */
[----:B------:R1:W-:Y:S01]  /*8e90*/  STL.64 [R1+0xa18], R4 ;  /* 0x000a180401007387 */ /* 0x0003e20000100a00 */
[----:B------:R-:W-:-:S03]  /*8ea0*/  IADD3 R12, P0, R12, R8, RZ ;  /* 0x000000080c0c7210 */ /* 0x000fc60007f1e0ff */
        /* <DEDUP_REMOVED lines=9> */
[C---:B------:R-:W-:Y:S01]  /*8f40*/  IMAD R21, R2.reuse, 0x9a, RZ ;  /* 0x0000009a02157824 */ /* 0x040fe200078e02ff */
[----:B------:R0:W-:Y:S01]  /*8f50*/  STL.64 [R1+0xbc0], R22 ;  /* 0x000bc01601007387 */ /* 0x0001e20000100a00 */
[----:B------:R-:W-:Y:S01]  /*8f60*/  IMAD R15, R2, 0x25, RZ ;  /* 0x00000025020f7824 */ /* 0x000fe200078e02ff */
[-C--:B------:R-:W-:Y:S01]  /*8f70*/  IADD3 R20, P3, R14, R8.reuse, RZ ;  /* 0x000000080e147210 */ /* 0x080fe20007f7e0ff */
[C---:B------:R-:W-:Y:S01]  /*8f80*/  IMAD R6, R2.reuse, 0x94, RZ ;  /* 0x0000009402067824 */ /* 0x040fe200078e02ff */
[----:B------:R1:W-:Y:S01]  /*8f90*/  STL.64 [R1+0xb30], R4 ;  /* 0x000b300401007387 */ /* 0x0003e20000100a00 */
[----:B------:R-:W-:Y:S01]  /*8fa0*/  IMAD R10, R2, 0x96, RZ ;  /* 0x00000096020a7824 */ /* 0x000fe200078e02ff */
[----:B------:R-:W-:-:S02]  /*8fb0*/  IADD3 R16, P2, R16, R8, RZ ;  /* 0x0000000810107210 */ /* 0x000fc40007f5e0ff */
[-C--:B------:R-:W-:Y:S01]  /*8fc0*/  IADD3 R6, P6, R6, R8.reuse, RZ ;  /* 0x0000000806067210 */ /* 0x080fe20007fde0ff */
[----:B------:R2:W-:Y:S01]  /*8fd0*/  STL.64 [R1+0xa10], R12 ;  /* 0x000a100c01007387 */ /* 0x0005e20000100a00 */
[-C--:B0-----:R-:W-:Y:S01]  /*8fe0*/  IADD3 R22, P4, R21, R8.reuse, RZ ;  /* 0x0000000815167210 */ /* 0x081fe20007f9e0ff */
[C---:B-1----:R-:W-:Y:S02]  /*8ff0*/  IMAD R5, R2.reuse, 0x9c, RZ ;  /* 0x0000009c02057824 */ /* 0x042fe400078e02ff */
[C---:B------:R-:W-:Y:S01]  /*9000*/  IMAD R4, R2.reuse, 0x49, RZ ;  /* 0x0000004902047824 */ /* 0x040fe200078e02ff */
[-C--:B------:R-:W-:Y:S01]  /*9010*/  LEA.HI.X.SX32 R21, R15, R9.reuse, 0x1, P3 ;  /* 0x000000090f157211 */ /* 0x080fe200018f0eff */
[----:B------:R-:W-:Y:S01]  /*9020*/  IMAD R15, R2, 0x4b, RZ ;  /* 0x0000004b020f7824 */ /* 0x000fe200078e02ff */
[-C--:B------:R-:W-:Y:S02]  /*9030*/  IADD3 R10, P5, R10, R8.reuse, RZ ;  /* 0x000000080a0a7210 */ /* 0x080fe40007fbe0ff */
[----:B--2---:R-:W-:Y:S01]  /*9040*/  IADD3 R12, P0, R5, R8, RZ ;  /* 0x00000008050c7210 */ /* 0x004fe20007f1e0ff */
[----:B------:R-:W-:Y:S01]  /*9050*/  IMAD R5, R2, 0x9e, RZ ;  /* 0x0000009e02057824 */ /* 0x000fe200078e02ff */
[----:B------:R-:W-:-:S02]  /*9060*/  LEA.HI.X.SX32 R17, R4, R9, 0x1, P2 ;  /* 0x0000000904117211 */ /* 0x000fc400010f0eff */
[-C--:B------:R-:W-:Y:S02]  /*9070*/  LEA.HI.X.SX32 R7, R14, R9.reuse, 0x1, P6 ;  /* 0x000000090e077211 */ /* 0x080fe400030f0eff */
[----:B------:R-:W-:Y:S01]  /*9080*/  LEA.HI.X.SX32 R11, R15, R9, 0x1, P5 ;  /* 0x000000090f0b7211 */ /* 0x000fe200028f0eff */
[----:B------:R0:W-:Y:S01]  /*9090*/  STL.64 [R1+0xa08], R16 ;  /* 0x000a081001007387 */ /* 0x0001e20000100a00 */
[----:B------:R-:W-:-:S03]  /*90a0*/  IMAD R4, R2, 0x26, RZ ;  /* 0x0000002602047824 */ /* 0x000fc600078e02ff */
[----:B------:R-:W-:Y:S04]  /*90b0*/  STL.64 [R1+0xb28], R20 ;  /* 0x000b281401007387 */ /* 0x000fe80000100a00 */
[----:B------:R1:W-:Y:S01]  /*90c0*/  STL.64 [R1+0xa00], R6 ;  /* 0x000a000601007387 */ /* 0x0003e20000100a00 */
[-C--:B0-----:R-:W-:Y:S01]  /*90d0*/  IADD3 R16, P2, R5, R8.reuse, RZ ;  /* 0x0000000805107210 */ /* 0x081fe20007f5e0ff */
[----:B------:R-:W-:Y:S02]  /*90e0*/  IMAD R5, R2, 0x4c, RZ ;  /* 0x0000004c02057824 */ /* 0x000fe400078e02ff */
[----:B------:R0:W-:Y:S01]  /*90f0*/  STL.64 [R1+0x9f8], R10 ;  /* 0x0009f80a01007387 */ /* 0x0001e20000100a00 */
[-C--:B------:R-:W-:Y:S01]  /*9100*/  IADD3 R24, P3, R4, R8.reuse, RZ ;  /* 0x0000000804187210 */ /* 0x080fe20007f7e0ff */
[C---:B------:R-:W-:Y:S01]  /*9110*/  IMAD R14, R2.reuse, 0xa0, RZ ;  /* 0x000000a0020e7824 */ /* 0x040fe200078e02ff */
[----:B-1----:R-:W-:Y:S01]  /*9120*/  IADD3 R6, P6, R5, R8, RZ ;  /* 0x0000000805067210 */ /* 0x002fe20007fde0ff */
[----:B0-----:R-:W-:-:S03]  /*9130*/  IMAD R11, R2, 0x13, RZ ;  /* 0x00000013020b7824 */ /* 0x001fc600078e02ff */
[-C--:B------:R-:W-:Y:S02]  /*9140*/  LEA.HI.X.SX32 R7, R4, R9.reuse, 0x1, P6 ;  /* 0x0000000904077211 */ /* 0x080fe400030f0eff */
[-C--:B------:R-:W-:Y:S02]  /*9150*/  LEA.HI.X.SX32 R19, R5, R9.reuse, 0x1, P1 ;  /* 0x0000000905137211 */ /* 0x080fe400008f0eff */
[----:B------:R-:W-:Y:S02]  /*9160*/  LEA.HI.X.SX32 R25, R11, R9, 0x1, P3 ;  /* 0x000000090b197211 */ /* 0x000fe400018f0eff */
[----:B------:R-:W-:Y:S01]  /*9170*/  IADD3 R20, P5, R14, R8, RZ ;  /* 0x000000080e147210 */ /* 0x000fe20007fbe0ff */
[C---:B------:R-:W-:Y:S02]  /*9180*/  IMAD R14, R2.reuse, 0x4e, RZ ;  /* 0x0000004e020e7824 */ /* 0x040fe400078e02ff */
[----:B------:R-:W-:Y:S01]  /*9190*/  STL.64 [R1+0xbb8], R24 ;  /* 0x000bb81801007387 */ /* 0x000fe20000100a00 */
[----:B------:R-:W-:-:S03]  /*91a0*/  IMAD R15, R2, 0x4d, RZ ;  /* 0x0000004d020f7824 */ /* 0x000fc600078e02ff */
[----:B------:R0:W-:Y:S04]  /*91b0*/  STL.64 [R1+0xb20], R6 ;  /* 0x000b200601007387 */ /* 0x0001e80000100a00 */
[----:B------:R1:W-:Y:S01]  /*91c0*/  STL.64 [R1+0x9f0], R18 ;  /* 0x0009f01201007387 */ /* 0x0003e20000100a00 */
[-C--:B------:R-:W-:Y:S02]  /*91d0*/  LEA.HI.X.SX32 R23, R15, R9.reuse, 0x1, P4 ;  /* 0x000000090f177211 */ /* 0x080fe400020f0eff */
[C---:B------:R-:W-:Y:S02]  /*91e0*/  LEA.HI.X.SX32 R13, R14.reuse, R9, 0x1, P0 ;  /* 0x000000090e0d7211 */ /* 0x040fe400000f0eff */
[----:B0-----:R-:W-:Y:S01]  /*91f0*/  IADD3 R6, P6, R14, R8, RZ ;  /* 0x000000080e067210 */ /* 0x001fe20007fde0ff */
[C---:B-1----:R-:W-:Y:S01]  /*9200*/  IMAD R18, R2.reuse, 0x27, RZ ;  /* 0x0000002702127824 */ /* 0x042fe200078e02ff */
[----:B------:R-:W-:Y:S01]  /*9210*/  STL.64 [R1+0x9e8], R22 ;  /* 0x0009e81601007387 */ /* 0x000fe20000100a00 */
[----:B------:R-:W-:-:S03]  /*9220*/  IMAD R15, R2, 0xa, RZ ;  /* 0x0000000a020f7824 */ /* 0x000fc600078e02ff */
[----:B------:R-:W-:Y:S01]  /*9230*/  LEA.HI.X.SX32 R7, R18, R9, 0x1, P6 ;  /* 0x0000000912077211 */ /* 0x000fe200030f0eff */
[C---:B------:R-:W-:Y:S02]  /*9240*/  IMAD R24, R2.reuse, 0x14, RZ ;  /* 0x0000001402187824 */ /* 0x040fe400078e02ff */
[C---:B------:R-:W-:Y:S02]  /*9250*/  IMAD R25, R2.reuse, 0x4f, RZ ;  /* 0x0000004f02197824 */ /* 0x040fe400078e02ff */
[----:B------:R0:W-:Y:S01]  /*9260*/  STL.64 [R1+0xb18], R6 ;  /* 0x000b180601007387 */ /* 0x0001e20000100a00 */
[----:B------:R-:W-:-:S03]  /*9270*/  IMAD R19, R2, 0xa6, RZ ;  /* 0x000000a602137824 */ /* 0x000fc600078e02ff */
[----:B------:R1:W-:Y:S01]  /*9280*/  STL.64 [R1+0x9e0], R12 ;  /* 0x0009e00c01007387 */ /* 0x0003e20000100a00 */
[-C--:B------:R-:W-:Y:S01]  /*9290*/  IADD3 R18, P0, R24, R8.reuse, RZ ;  /* 0x0000000818127210 */ /* 0x080fe20007f1e0ff */
[C---:B------:R-:W-:Y:S01]  /*92a0*/  IMAD R14, R2.reuse, 0x28, RZ ;  /* 0x00000028020e7824 */ /* 0x040fe200078e02ff */
[----:B------:R-:W-:Y:S02]  /*92b0*/  LEA.HI.X.SX32 R17, R25, R9, 0x1, P2 ;  /* 0x0000000919117211 */ /* 0x000fe400010f0eff */
[-C--:B0-----:R-:W-:Y:S01]  /*92c0*/  IADD3 R6, P6, R15, R8.reuse, RZ ;  /* 0x000000080f067210 */ /* 0x081fe20007fde0ff */
[C---:B-1----:R-:W-:Y:S01]  /*92d0*/  IMAD R13, R2.reuse, 0x5, RZ ;  /* 0x00000005020d7824 */ /* 0x042fe200078e02ff */
[----:B------:R-:W-:Y:S01]  /*92e0*/  IADD3 R22, P4, R19, R8, RZ ;  /* 0x0000000813167210 */ /* 0x000fe20007f9e0ff */
[----:B------:R-:W-:-:S03]  /*92f0*/  IMAD R12, R2, 0x50, RZ ;  /* 0x00000050020c7824 */ /* 0x000fc600078e02ff */
[-C--:B------:R-:W-:Y:S01]  /*9300*/  LEA.HI.X.SX32 R7, R13, R9.reuse, 0x1, P6 ;  /* 0x000000090d077211 */ /* 0x080fe200030f0eff */
[----:B------:R0:W-:Y:S01]  /*9310*/  STL.64 [R1+0x9d8], R16 ;  /* 0x0009d81001007387 */ /* 0x0001e20000100a00 */
[----:B------:R-:W-:Y:S01]  /*9320*/  LEA.HI.X.SX32 R19, R15, R9, 0x1, P0 ;  /* 0x000000090f137211 */ /* 0x000fe200000f0eff */
[----:B------:R-:W-:Y:S02]  /*9330*/  IMAD R13, R2, 0xa8, RZ ;  /* 0x000000a8020d7824 */ /* 0x000fe400078e02ff */
[----:B------:R1:W-:Y:S04]  /*9340*/  STL.64 [R1+0xc28], R6 ;  /* 0x000c280601007387 */ /* 0x0003e80000100a00 */
[----:B------:R2:W-:Y:S01]  /*9350*/  STL.64 [R1+0xc00], R18 ;  /* 0x000c001201007387 */ /* 0x0005e20000100a00 */
[----:B0-----:R-:W-:-:S02]  /*9360*/  IADD3 R16, P2, R14, R8, RZ ;  /* 0x000000080e107210 */ /* 0x001fc40007f5e0ff */
[-C--:B-1----:R-:W-:Y:S02]  /*9370*/  IADD3 R6, P6, R12, R8.reuse, RZ ;  /* 0x000000080c067210 */ /* 0x082fe40007fde0ff */
[-C--:B------:R-:W-:Y:S02]  /*9380*/  LEA.HI.X.SX32 R17, R24, R9.reuse, 0x1, P2 ;  /* 0x0000000918117211 */ /* 0x080fe400010f0eff */
[-C--:B--2---:R-:W-:Y:S01]  /*9390*/  IADD3 R18, P0, R13, R8.reuse, RZ ;  /* 0x000000080d127210 */ /* 0x084fe20007f1e0ff */
[----:B------:R-:W-:Y:S01]  /*93a0*/  IMAD R13, R2, 0x52, RZ ;  /* 0x00000052020d7824 */ /* 0x000fe200078e02ff */
[-C--:B------:R-:W-:Y:S01]  /*93b0*/  LEA.HI.X.SX32 R7, R14, R9.reuse, 0x1, P6 ;  /* 0x000000090e077211 */ /* 0x080fe200030f0eff */
[----:B------:R-:W-:Y:S01]  /*93c0*/  IMAD R10, R2, 0xa2, RZ ;  /* 0x000000a2020a7824 */ /* 0x000fe200078e02ff */
[----:B------:R-:W-:Y:S01]  /*93d0*/  LEA.HI.X.SX32 R21, R12, R9, 0x1, P5 ;  /* 0x000000090c157211 */ /* 0x000fe200028f0eff */
[C---:B------:R-:W-:Y:S01]  /*93e0*/  IMAD R15, R2.reuse, 0xaa, RZ ;  /* 0x000000aa020f7824 */ /* 0x040fe200078e02ff */
[----:B------:R0:W-:Y:S01]  /*93f0*/  STL.64 [R1+0xbb0], R16 ;  /* 0x000bb01001007387 */ /* 0x0001e20000100a00 */
[C---:B------:R-:W-:Y:S01]  /*9400*/  IMAD R12, R2.reuse, 0x29, RZ ;  /* 0x00000029020c7824 */ /* 0x040fe200078e02ff */
[-C--:B------:R-:W-:Y:S01]  /*9410*/  IADD3 R14, P6, R13, R8.reuse, RZ ;  /* 0x000000080d0e7210 */ /* 0x080fe20007fde0ff */
[----:B------:R-:W-:Y:S01]  /*9420*/  IMAD R4, R2, 0xa4, RZ ;  /* 0x000000a402047824 */ /* 0x000fe200078e02ff */
[----:B------:R1:W-:Y:S01]  /*9430*/  STL.64 [R1+0xb10], R6 ;  /* 0x000b100601007387 */ /* 0x0003e20000100a00 */
[----:B------:R-:W-:-:S03]  /*9440*/  IADD3 R10, P3, R10, R8, RZ ;  /* 0x000000080a0a7210 */ /* 0x000fc60007f7e0ff */
[-C--:B------:R-:W-:Y:S02]  /*9450*/  IADD3 R4, P1, R4, R8.reuse, RZ ;  /* 0x0000000804047210 */ /* 0x080fe40007f3e0ff */
[----:B0-----:R-:W-:Y:S01]  /*9460*/  IADD3 R16, P2, R15, R8, RZ ;  /* 0x000000080f107210 */ /* 0x001fe20007f5e0ff */
[----:B-1----:R-:W-:Y:S01]  /*9470*/  IMAD R7, R2, 0x51, RZ ;  /* 0x0000005102077824 */ /* 0x002fe200078e02ff */
[----:B------:R-:W-:Y:S01]  /*9480*/  LEA.HI.X.SX32 R15, R12, R9, 0x1, P6 ;  /* 0x000000090c0f7211 */ /* 0x000fe200030f0eff */
[----:B------:R-:W-:-:S03]  /*9490*/  IMAD R12, R2, 0x53, RZ ;  /* 0x00000053020c7824 */ /* 0x000fc600078e02ff */
[-C--:B------:R-:W-:Y:S01]  /*94a0*/  LEA.HI.X.SX32 R11, R7, R9.reuse, 0x1, P3 ;  /* 0x00000009070b7211 */ /* 0x080fe200018f0eff */
[----:B------:R-:W-:Y:S01]  /*94b0*/  STL.64 [R1+0x9d0], R20 ;  /* 0x0009d01401007387 */ /* 0x000fe20000100a00 */
[-C--:B------:R-:W-:Y:S02]  /*94c0*/  LEA.HI.X.SX32 R5, R13, R9.reuse, 0x1, P1 ;  /* 0x000000090d057211 */ /* 0x080fe400008f0eff */
[----:B------:R-:W-:Y:S01]  /*94d0*/  LEA.HI.X.SX32 R23, R12, R9, 0x1, P4 ;  /* 0x000000090c177211 */ /* 0x000fe200020f0eff */
[----:B------:R0:W-:Y:S04]  /*94e0*/  STL.64 [R1+0x9c8], R10 ;  /* 0x0009c80a01007387 */ /* 0x0001e80000100a00 */
[----:B------:R1:W-:Y:S04]  /*94f0*/  STL.64 [R1+0xb08], R14 ;  /* 0x000b080e01007387 */ /* 0x0003e80000100a00 */
[----:B------:R2:W-:Y:S01]  /*9500*/  STL.64 [R1+0x9c0], R4 ;  /* 0x0009c00401007387 */ /* 0x0005e20000100a00 */
[----:B0-----:R-:W-:-:S03]  /*9510*/  IMAD R10, R2, 0x2a, RZ ;  /* 0x0000002a020a7824 */ /* 0x001fc600078e02ff */
[----:B------:R0:W-:Y:S01]  /*9520*/  STL.64 [R1+0x9b8], R22 ;  /* 0x0009b81601007387 */ /* 0x0001e20000100a00 */
[C---:B------:R-:W-:Y:S02]  /*9530*/  IMAD R11, R2.reuse, 0x54, RZ ;  /* 0x00000054020b7824 */ /* 0x040fe400078e02ff */
[----:B------:R-:W-:Y:S01]  /*9540*/  IMAD R13, R2, 0xb0, RZ ;  /* 0x000000b0020d7824 */ /* 0x000fe200078e02ff */
[-C--:B-1----:R-:W-:Y:S02]  /*9550*/  IADD3 R14, P6, R10, R8.reuse, RZ ;  /* 0x000000080a0e7210 */ /* 0x082fe40007fde0ff */
[-C--:B--2---:R-:W-:Y:S01]  /*9560*/  IADD3 R4, P1, R11, R8.reuse, RZ ;  /* 0x000000080b047210 */ /* 0x084fe20007f3e0ff */
[C---:B0-----:R-:W-:Y:S01]  /*9570*/  IMAD R22, R2.reuse, 0x15, RZ ;  /* 0x0000001502167824 */ /* 0x041fe200078e02ff */
[----:B------:R-:W-:Y:S01]  /*9580*/  IADD3 R24, P4, R13, R8, RZ ;  /* 0x000000080d187210 */ /* 0x000fe20007f9e0ff */
[----:B------:R-:W-:Y:S01]  /*9590*/  IMAD R12, R2, 0xb2, RZ ;  /* 0x000000b2020c7824 */ /* 0x000fe200078e02ff */
[----:B------:R-:W-:-:S02]  /*95a0*/  LEA.HI.X.SX32 R5, R10, R9, 0x1, P1 ;  /* 0x000000090a057211 */ /* 0x000fc400008f0eff */
[-C--:B------:R-:W-:Y:S01]  /*95b0*/  LEA.HI.X.SX32 R15, R22, R9.reuse, 0x1, P6 ;  /* 0x00000009160f7211 */ /* 0x080fe200030f0eff */
[C---:B------:R-:W-:Y:S01]  /*95c0*/  IMAD R6, R2.reuse, 0xac, RZ ;  /* 0x000000ac02067824 */ /* 0x040fe200078e02ff */
[-C--:B------:R-:W-:Y:S01]  /*95d0*/  LEA.HI.X.SX32 R19, R11, R9.reuse, 0x1, P0 ;  /* 0x000000090b137211 */ /* 0x080fe200000f0eff */
[C---:B------:R-:W-:Y:S02]  /*95e0*/  IMAD R13, R2.reuse, 0x56, RZ ;  /* 0x00000056020d7824 */ /* 0x040fe400078e02ff */
[----:B------:R0:W-:Y:S01]  /*95f0*/  STL.64 [R1+0xba8], R14 ;  /* 0x000ba80e01007387 */ /* 0x0001e20000100a00 */
[----:B------:R-:W-:Y:S01]  /*9600*/  IMAD R11, R2, 0x55, RZ ;  /* 0x00000055020b7824 */ /* 0x000fe200078e02ff */
[-C--:B------:R-:W-:Y:S02]  /*9610*/  IADD3 R20, P5, R6, R8.reuse, RZ ;  /* 0x0000000806147210 */ /* 0x080fe40007fbe0ff */
[----:B------:R1:W-:Y:S01]  /*9620*/  STL.64 [R1+0xb00], R4 ;  /* 0x000b000401007387 */ /* 0x0003e20000100a00 */
[C---:B------:R-:W-:Y:S01]  /*9630*/  IMAD R6, R2.reuse, 0xae, RZ ;  /* 0x000000ae02067824 */ /* 0x040fe200078e02ff */
[----:B------:R-:W-:Y:S01]  /*9640*/  LEA.HI.X.SX32 R17, R11, R9, 0x1, P2 ;  /* 0x000000090b117211 */ /* 0x000fe200010f0eff */
[----:B------:R-:W-:Y:S01]  /*9650*/  IMAD R22, R2, 0x16, RZ ;  /* 0x0000001602167824 */ /* 0x000fe200078e02ff */
[-C--:B0-----:R-:W-:Y:S01]  /*9660*/  IADD3 R14, P6, R12, R8.reuse, RZ ;  /* 0x000000080c0e7210 */ /* 0x081fe20007fde0ff */
[----:B------:R-:W-:Y:S01]  /*9670*/  IMAD R12, R2, 0x2b, RZ ;  /* 0x0000002b020c7824 */ /* 0x000fe200078e02ff */
[-C--:B-1----:R-:W-:Y:S01]  /*9680*/  IADD3 R4, P1, R13, R8.reuse, RZ ;  /* 0x000000080d047210 */ /* 0x082fe20007f3e0ff */
[----:B------:R-:W-:Y:S01]  /*9690*/  STL.64 [R1+0x9b0], R18 ;  /* 0x0009b01201007387 */ /* 0x000fe20000100a00 */
[----:B------:R-:W-:-:S02]  /*96a0*/  IADD3 R6, P3, R6, R8, RZ ;  /* 0x0000000806067210 */ /* 0x000fc40007f7e0ff */
[-C--:B------:R-:W-:Y:S01]  /*96b0*/  LEA.HI.X.SX32 R5, R12, R9.reuse, 0x1, P1 ;  /* 0x000000090c057211 */ /* 0x080fe200008f0eff */
[C---:B------:R-:W-:Y:S01]  /*96c0*/  IMAD R12, R2.reuse, 0x57, RZ ;  /* 0x00000057020c7824 */ /* 0x040fe200078e02ff */
[-C--:B------:R-:W-:Y:S01]  /*96d0*/  LEA.HI.X.SX32 R21, R13, R9.reuse, 0x1, P5 ;  /* 0x000000090d157211 */ /* 0x080fe200028f0eff */
[----:B------:R0:W-:Y:S01]  /*96e0*/  STL.64 [R1+0x9a8], R16 ;  /* 0x0009a81001007387 */ /* 0x0001e20000100a00 */
[----:B------:R-:W-:Y:S02]  /*96f0*/  IMAD R13, R2, 0xb, RZ ;  /* 0x0000000b020d7824 */ /* 0x000fe400078e02ff */
[----:B------:R-:W-:Y:S01]  /*9700*/  LEA.HI.X.SX32 R7, R12, R9, 0x1, P3 ;  /* 0x000000090c077211 */ /* 0x000fe200018f0eff */
[----:B------:R1:W-:Y:S01]  /*9710*/  STL.64 [R1+0xaf8], R4 ;  /* 0x000af80401007387 */ /* 0x0003e20000100a00 */
[----:B0-----:R-:W-:Y:S01]  /*9720*/  IADD3 R16, P1, R22, R8, RZ ;  /* 0x0000000816107210 */ /* 0x001fe20007f3e0ff */
[----:B-1----:R-:W-:-:S03]  /*9730*/  IMAD R4, R2, 0x2c, RZ ;  /* 0x0000002c02047824 */ /* 0x002fc600078e02ff */
[----:B------:R-:W-:Y:S01]  /*9740*/  LEA.HI.X.SX32 R17, R13, R9, 0x1, P1 ;  /* 0x000000090d117211 */ /* 0x000fe200008f0eff */
[C---:B------:R-:W-:Y:S01]  /*9750*/  IMAD R5, R2.reuse, 0x58, RZ ;  /* 0x0000005802057824 */ /* 0x040fe200078e02ff */
[----:B------:R0:W-:Y:S04]  /*9760*/  STL.64 [R1+0x9a0], R20 ;  /* 0x0009a01401007387 */ /* 0x0001e80000100a00 */
[----:B------:R1:W-:Y:S01]  /*9770*/  STL.64 [R1+0x998], R6 ;  /* 0x0009980601007387 */ /* 0x0003e20000100a00 */
[----:B------:R-:W-:-:S03]  /*9780*/  IMAD R10, R2, 0xb4, RZ ;  /* 0x000000b4020a7824 */ /* 0x000fc600078e02ff */
[----:B------:R2:W-:Y:S01]  /*9790*/  STL.64 [R1+0xbf8], R16 ;  /* 0x000bf81001007387 */ /* 0x0005e20000100a00 */
[-C--:B0-----:R-:W-:Y:S02]  /*97a0*/  IADD3 R20, P5, R4, R8.reuse, RZ ;  /* 0x0000000804147210 */ /* 0x081fe40007fbe0ff */
[-C--:B-1----:R-:W-:Y:S02]  /*97b0*/  IADD3 R6, P3, R5, R8.reuse, RZ ;  /* 0x0000000805067210 */ /* 0x082fe40007f7e0ff */
[-C--:B------:R-:W-:Y:S01]  /*97c0*/  LEA.HI.X.SX32 R21, R22, R9.reuse, 0x1, P5 ;  /* 0x0000000916157211 */ /* 0x080fe200028f0eff */
[----:B--2---:R-:W-:Y:S01]  /*97d0*/  IMAD R17, R2, 0xba, RZ ;  /* 0x000000ba02117824 */ /* 0x004fe200078e02ff */
[-C--:B------:R-:W-:Y:S01]  /*97e0*/  LEA.HI.X.SX32 R7, R4, R9.reuse, 0x1, P3 ;  /* 0x0000000904077211 */ /* 0x080fe200018f0eff */
[C---:B------:R-:W-:Y:S02]  /*97f0*/  IMAD R16, R2.reuse, 0x5a, RZ ;  /* 0x0000005a02107824 */ /* 0x040fe400078e02ff */
[----:B------:R0:W-:Y:S01]  /*9800*/  STL.64 [R1+0xba0], R20 ;  /* 0x000ba01401007387 */ /* 0x0001e20000100a00 */
[-C--:B------:R-:W-:Y:S01]  /*9810*/  IADD3 R22, P5, R17, R8.reuse, RZ ;  /* 0x0000000811167210 */ /* 0x080fe20007fbe0ff */
[----:B------:R-:W-:Y:S01]  /*9820*/  IMAD R17, R2, 0x2d, RZ ;  /* 0x0000002d02117824 */ /* 0x000fe200078e02ff */
[----:B------:R-:W-:Y:S01]  /*9830*/  IADD3 R18, P0, R10, R8, RZ ;  /* 0x000000080a127210 */ /* 0x000fe20007f1e0ff */
[----:B------:R1:W-:Y:S01]  /*9840*/  STL.64 [R1+0xaf0], R6 ;  /* 0x000af00601007387 */ /* 0x0003e20000100a00 */
[----:B------:R-:W-:Y:S01]  /*9850*/  IMAD R10, R2, 0xb6, RZ ;  /* 0x000000b6020a7824 */ /* 0x000fe200078e02ff */
[----:B------:R-:W-:-:S02]  /*9860*/  LEA.HI.X.SX32 R25, R5, R9, 0x1, P4 ;  /* 0x0000000905197211 */ /* 0x000fc400020f0eff */
[----:B0-----:R-:W-:Y:S01]  /*9870*/  IADD3 R20, P3, R16, R8, RZ ;  /* 0x0000000810147210 */ /* 0x001fe20007f7e0ff */
[----:B-1----:R-:W-:-:S03]  /*9880*/  IMAD R6, R2, 0x59, RZ ;  /* 0x0000005902067824 */ /* 0x002fc600078e02ff */
[-C--:B------:R-:W-:Y:S01]  /*9890*/  LEA.HI.X.SX32 R21, R17, R9.reuse, 0x1, P3 ;  /* 0x0000000911157211 */ /* 0x080fe200018f0eff */
[----:B------:R-:W-:Y:S01]  /*98a0*/  IMAD R17, R2, 0x5b, RZ ;  /* 0x0000005b02117824 */ /* 0x000fe200078e02ff */
[----:B------:R-:W-:Y:S01]  /*98b0*/  IADD3 R10, P2, R10, R8, RZ ;  /* 0x000000080a0a7210 */ /* 0x000fe20007f5e0ff */
[----:B------:R-:W-:Y:S01]  /*98c0*/  IMAD R7, R2, 0xbe, RZ ;  /* 0x000000be02077824 */ /* 0x000fe200078e02ff */
[-C--:B------:R-:W-:Y:S01]  /*98d0*/  LEA.HI.X.SX32 R15, R6, R9.reuse, 0x1, P6 ;  /* 0x00000009060f7211 */ /* 0x080fe200030f0eff */
[----:B------:R-:W-:Y:S01]  /*98e0*/  STL.64 [R1+0x990], R24 ;  /* 0x0009901801007387 */ /* 0x000fe20000100a00 */
[-C--:B------:R-:W-:Y:S02]  /*98f0*/  LEA.HI.X.SX32 R19, R16, R9.reuse, 0x1, P0 ;  /* 0x0000000910137211 */ /* 0x080fe400000f0eff */
[----:B------:R-:W-:Y:S01]  /*9900*/  LEA.HI.X.SX32 R11, R17, R9, 0x1, P2 ;  /* 0x00000009110b7211 */ /* 0x000fe200010f0eff */
[----:B------:R0:W-:Y:S01]  /*9910*/  STL.64 [R1+0x988], R14 ;  /* 0x0009880e01007387 */ /* 0x0001e20000100a00 */
[----:B------:R-:W-:-:S02]  /*9920*/  IMAD R6, R2, 0x2e, RZ ;  /* 0x0000002e02067824 */ /* 0x000fc400078e02ff */
[C---:B------:R-:W-:Y:S01]  /*9930*/  IMAD R12, R2.reuse, 0xb8, RZ ;  /* 0x000000b8020c7824 */ /* 0x040fe200078e02ff */
[----:B------:R1:W-:Y:S04]  /*9940*/  STL.64 [R1+0xae8], R20 ;  /* 0x000ae81401007387 */ /* 0x0003e80000100a00 */
[----:B------:R-:W-:Y:S01]  /*9950*/  STL.64 [R1+0x980], R18 ;  /* 0x0009801201007387 */ /* 0x000fe20000100a00 */
[-C--:B0-----:R-:W-:Y:S01]  /*9960*/  IADD3 R14, P6, R7, R8.reuse, RZ ;  /* 0x00000008070e7210 */ /* 0x081fe20007fde0ff */
[----:B------:R-:W-:Y:S02]  /*9970*/  IMAD R7, R2, 0x5c, RZ ;  /* 0x0000005c02077824 */ /* 0x000fe400078e02ff */
[----:B------:R0:W-:Y:S01]  /*9980*/  STL.64 [R1+0x978], R10 ;  /* 0x0009780a01007387 */ /* 0x0001e20000100a00 */
[----:B------:R-:W-:-:S02]  /*9990*/  IADD3 R24, P3, R6, R8, RZ ;  /* 0x0000000806187210 */ /* 0x000fc40007f7e0ff */
[-C--:B------:R-:W-:Y:S02]  /*99a0*/  IADD3 R12, P1, R12, R8.reuse, RZ ;  /* 0x000000080c0c7210 */ /* 0x080fe40007f3e0ff */
[----:B-1----:R-:W-:Y:S01]  /*99b0*/  IADD3 R20, P0, R7, R8, RZ ;  /* 0x0000000807147210 */ /* 0x002fe20007f1e0ff */
[----:B0-----:R-:W-:-:S03]  /*99c0*/  IMAD R11, R2, 0x17, RZ ;  /* 0x00000017020b7824 */ /* 0x001fc600078e02ff */
[-C--:B------:R-:W-:Y:S02]  /*99d0*/  LEA.HI.X.SX32 R21, R6, R9.reuse, 0x1, P0 ;  /* 0x0000000906157211 */ /* 0x080fe400000f0eff */
[-C--:B------:R-:W-:Y:S02]  /*99e0*/  LEA.HI.X.SX32 R13, R7, R9.reuse, 0x1, P1 ;  /* 0x00000009070d7211 */ /* 0x080fe400008f0eff */
[----:B------:R-:W-:Y:S01]  /*99f0*/  LEA.HI.X.SX32 R25, R11, R9, 0x1, P3 ;  /* 0x000000090b197211 */ /* 0x000fe200018f0eff */
[----:B------:R-:W-:-:S04]  /*9a00*/  IMAD R19, R2, 0x5e, RZ ;  /* 0x0000005e02137824 */ /* 0x000fc800078e02ff */
[----:B------:R-:W-:Y:S04]  /*9a10*/  STL.64 [R1+0xb98], R24 ;  /* 0x000b981801007387 */ /* 0x000fe80000100a00 */
[----:B------:R0:W-:Y:S01]  /*9a20*/  STL.64 [R1+0xae0], R20 ;  /* 0x000ae01401007387 */ /* 0x0001e20000100a00 */
[----:B------:R-:W-:-:S03]  /*9a30*/  IMAD R4, R2, 0xbc, RZ ;  /* 0x000000bc02047824 */ /* 0x000fc600078e02ff */
[----:B------:R1:W-:Y:S01]  /*9a40*/  STL.64 [R1+0x970], R12 ;  /* 0x0009700c01007387 */ /* 0x0003e20000100a00 */
[----:B------:R-:W-:Y:S01]  /*9a50*/  IMAD R18, R2, 0xc6, RZ ;  /* 0x000000c602127824 */ /* 0x000fe200078e02ff */
[-C--:B------:R-:W-:Y:S02]  /*9a60*/  IADD3 R4, P4, R4, R8.reuse, RZ ;  /* 0x0000000804047210 */ /* 0x080fe40007f9e0ff */
[----:B0-----:R-:W-:Y:S01]  /*9a70*/  IADD3 R20, P0, R19, R8, RZ ;  /* 0x0000000813147210 */ /* 0x001fe20007f1e0ff */
[C---:B-1----:R-:W-:Y:S02]  /*9a80*/  IMAD R13, R2.reuse, 0x5d, RZ ;  /* 0x0000005d020d7824 */ /* 0x042fe400078e02ff */
[----:B------:R-:W-:-:S03]  /*9a90*/  IMAD R12, R2, 0x2f, RZ ;  /* 0x0000002f020c7824 */ /* 0x000fc600078e02ff */
[-C--:B------:R-:W-:Y:S02]  /*9aa0*/  LEA.HI.X.SX32 R23, R13, R9.reuse, 0x1, P5 ;  /* 0x000000090d177211 */ /* 0x080fe400028f0eff */
[-C--:B------:R-:W-:Y:S01]  /*9ab0*/  LEA.HI.X.SX32 R21, R12, R9.reuse, 0x1, P0 ;  /* 0x000000090c157211 */ /* 0x080fe200000f0eff */
[C---:B------:R-:W-:Y:S01]  /*9ac0*/  IMAD R12, R2.reuse, 0x5f, RZ ;  /* 0x0000005f020c7824 */ /* 0x040fe200078e02ff */
[-C--:B------:R-:W-:Y:S01]  /*9ad0*/  LEA.HI.X.SX32 R5, R19, R9.reuse, 0x1, P4 ;  /* 0x0000000913057211 */ /* 0x080fe200020f0eff */
[----:B------:R0:W-:Y:S01]  /*9ae0*/  STL.64 [R1+0x968], R22 ;  /* 0x0009681601007387 */ /* 0x0001e20000100a00 */
[----:B------:R-:W-:Y:S02]  /*9af0*/  IMAD R13, R2, 0x6, RZ ;  /* 0x00000006020d7824 */ /* 0x000fe400078e02ff */
[----:B------:R-:W-:Y:S01]  /*9b00*/  LEA.HI.X.SX32 R15, R12, R9, 0x1, P6 ;  /* 0x000000090c0f7211 */ /* 0x000fe200030f0eff */
[----:B------:R1:W-:Y:S01]  /*9b10*/  STL.64 [R1+0xad8], R20 ;  /* 0x000ad81401007387 */ /* 0x0003e20000100a00 */
[----:B------:R-:W-:Y:S01]  /*9b20*/  IMAD R19, R2, 0x18, RZ ;  /* 0x0000001802137824 */ /* 0x000fe200078e02ff */
[----:B------:R-:W-:-:S02]  /*9b30*/  IADD3 R24, P0, R13, R8, RZ ;  /* 0x000000080d187210 */ /* 0x000fc40007f1e0ff */
[----:B0-----:R-:W-:Y:S01]  /*9b40*/  IADD3 R22, P5, R18, R8, RZ ;  /* 0x0000000812167210 */ /* 0x001fe20007fbe0ff */
[C---:B------:R-:W-:Y:S01]  /*9b50*/  IMAD R18, R2.reuse, 0xc, RZ ;  /* 0x0000000c02127824 */ /* 0x040fe200078e02ff */
[----:B------:R0:W-:Y:S01]  /*9b60*/  STL.64 [R1+0x960], R4 ;  /* 0x0009600401007387 */ /* 0x0001e20000100a00 */
[----:B-1----:R-:W-:-:S03]  /*9b70*/  IMAD R21, R2, 0x3, RZ ;  /* 0x0000000302157824 */ /* 0x002fc600078e02ff */
[----:B------:R1:W-:Y:S01]  /*9b80*/  STL.64 [R1+0x958], R14 ;  /* 0x0009580e01007387 */ /* 0x0003e20000100a00 */
[----:B------:R-:W-:Y:S01]  /*9b90*/  IMAD R12, R2, 0x60, RZ ;  /* 0x00000060020c7824 */ /* 0x000fe200078e02ff */
[-C--:B------:R-:W-:Y:S02]  /*9ba0*/  LEA.HI.X.SX32 R25, R21, R9.reuse, 0x1, P0 ;  /* 0x0000000915197211 */ /* 0x080fe400000f0eff */
[-C--:B0-----:R-:W-:Y:S02]  /*9bb0*/  IADD3 R4, P4, R18, R8.reuse, RZ ;  /* 0x0000000812047210 */ /* 0x081fe40007f9e0ff */
[----:B-1----:R-:W-:Y:S02]  /*9bc0*/  IADD3 R14, P6, R19, R8, RZ ;  /* 0x00000008130e7210 */ /* 0x002fe40007fde0ff */
[-C--:B------:R-:W-:Y:S01]  /*9bd0*/  LEA.HI.X.SX32 R5, R13, R9.reuse, 0x1, P4 ;  /* 0x000000090d057211 */ /* 0x080fe200020f0eff */
[----:B------:R-:W-:Y:S01]  /*9be0*/  IMAD R16, R2, 0xc0, RZ ;  /* 0x000000c002107824 */ /* 0x000fe200078e02ff */
[----:B------:R-:W-:Y:S01]  /*9bf0*/  LEA.HI.X.SX32 R15, R18, R9, 0x1, P6 ;  /* 0x00000009120f7211 */ /* 0x000fe200030f0eff */
[----:B------:R0:W-:Y:S01]  /*9c00*/  STL.64 [R1+0xc38], R24 ;  /* 0x000c381801007387 */ /* 0x0001e20000100a00 */
[----:B------:R-:W-:-:S02]  /*9c10*/  IMAD R13, R2, 0xc8, RZ ;  /* 0x000000c8020d7824 */ /* 0x000fc400078e02ff */
[----:B------:R-:W-:Y:S01]  /*9c20*/  IMAD R20, R2, 0x30, RZ ;  /* 0x0000003002147824 */ /* 0x000fe200078e02ff */
[----:B------:R1:W-:Y:S01]  /*9c30*/  STL.64 [R1+0xc20], R4 ;  /* 0x000c200401007387 */ /* 0x0003e20000100a00 */
[----:B------:R-:W-:-:S03]  /*9c40*/  IADD3 R16, P2, R16, R8, RZ ;  /* 0x0000000810107210 */ /* 0x000fc60007f5e0ff */
[----:B------:R2:W-:Y:S01]  /*9c50*/  STL.64 [R1+0xbf0], R14 ;  /* 0x000bf00e01007387 */ /* 0x0005e20000100a00 */
[----:B------:R-:W-:Y:S01]  /*9c60*/  IMAD R10, R2, 0xc2, RZ ;  /* 0x000000c2020a7824 */ /* 0x000fe200078e02ff */
[-C--:B0-----:R-:W-:Y:S02]  /*9c70*/  IADD3 R24, P0, R20, R8.reuse, RZ ;  /* 0x0000000814187210 */ /* 0x081fe40007f1e0ff */
[-C--:B-1----:R-:W-:Y:S02]  /*9c80*/  IADD3 R4, P4, R12, R8.reuse, RZ ;  /* 0x000000080c047210 */ /* 0x082fe40007f9e0ff */
[-C--:B--2---:R-:W-:Y:S01]  /*9c90*/  IADD3 R14, P6, R13, R8.reuse, RZ ;  /* 0x000000080d0e7210 */ /* 0x084fe20007fde0ff */
[----:B------:R-:W-:Y:S01]  /*9ca0*/  IMAD R13, R2, 0x62, RZ ;  /* 0x00000062020d7824 */ /* 0x000fe200078e02ff */
[-C--:B------:R-:W-:Y:S02]  /*9cb0*/  LEA.HI.X.SX32 R5, R20, R9.reuse, 0x1, P4 ;  /* 0x0000000914057211 */ /* 0x080fe400020f0eff */
[-C--:B------:R-:W-:Y:S01]  /*9cc0*/  LEA.HI.X.SX32 R17, R12, R9.reuse, 0x1, P2 ;  /* 0x000000090c117211 */ /* 0x080fe200010f0eff */
[C---:B------:R-:W-:Y:S01]  /*9cd0*/  IMAD R12, R2.reuse, 0x31, RZ ;  /* 0x00000031020c7824 */ /* 0x040fe200078e02ff */
[----:B------:R-:W-:Y:S01]  /*9ce0*/  LEA.HI.X.SX32 R25, R19, R9, 0x1, P0 ;  /* 0x0000000913197211 */ /* 0x000fe200000f0eff */
[----:B------:R-:W-:Y:S01]  /*9cf0*/  IMAD R6, R2, 0xc4, RZ ;  /* 0x000000c402067824 */ /* 0x000fe200078e02ff */
[----:B------:R0:W-:Y:S01]  /*9d00*/  STL.64 [R1+0xad0], R4 ;  /* 0x000ad00401007387 */ /* 0x0001e20000100a00 */
[----:B------:R-:W-:-:S02]  /*9d10*/  IADD3 R20, P4, R13, R8, RZ ;  /* 0x000000080d147210 */ /* 0x000fc40007f9e0ff */
[-C--:B------:R-:W-:Y:S01]  /*9d20*/  IADD3 R10, P3, R10, R8.reuse, RZ ;  /* 0x000000080a0a7210 */ /* 0x080fe20007f7e0ff */
[----:B------:R-:W-:Y:S01]  /*9d30*/  STL.64 [R1+0xb90], R24 ;  /* 0x000b901801007387 */ /* 0x000fe20000100a00 */
[-C--:B------:R-:W-:Y:S01]  /*9d40*/  LEA.HI.X.SX32 R21, R12, R9.reuse, 0x1, P4 ;  /* 0x000000090c157211 */ /* 0x080fe200020f0eff */
[----:B------:R-:W-:Y:S01]  /*9d50*/  IMAD R12, R2, 0x63, RZ ;  /* 0x00000063020c7824 */ /* 0x000fe200078e02ff */
[----:B------:R-:W-:Y:S01]  /*9d60*/  IADD3 R6, P1, R6, R8, RZ ;  /* 0x0000000806067210 */ /* 0x000fe20007f3e0ff */
[----:B------:R1:W-:Y:S01]  /*9d70*/  STL.64 [R1+0x950], R16 ;  /* 0x0009501001007387 */ /* 0x0003e20000100a00 */
[C---:B0-----:R-:W-:Y:S02]  /*9d80*/  IMAD R5, R2.reuse, 0xcc, RZ ;  /* 0x000000cc02057824 */ /* 0x041fe400078e02ff */
[----:B------:R-:W-:Y:S01]  /*9d90*/  IMAD R4, R2, 0x61, RZ ;  /* 0x0000006102047824 */ /* 0x000fe200078e02ff */
[----:B------:R-:W-:-:S04]  /*9da0*/  LEA.HI.X.SX32 R7, R13, R9, 0x1, P1 ;  /* 0x000000090d077211 */ /* 0x000fc800008f0eff */
[-C--:B------:R-:W-:Y:S02]  /*9db0*/  LEA.HI.X.SX32 R11, R4, R9.reuse, 0x1, P3 ;  /* 0x00000009040b7211 */ /* 0x080fe400018f0eff */
[----:B-1----:R-:W-:Y:S01]  /*9dc0*/  IADD3 R16, P2, R5, R8, RZ ;  /* 0x0000000805107210 */ /* 0x002fe20007f5e0ff */
[----:B------:R-:W-:Y:S01]  /*9dd0*/  IMAD R5, R2, 0xce, RZ ;  /* 0x000000ce02057824 */ /* 0x000fe200078e02ff */
[----:B------:R-:W-:Y:S01]  /*9de0*/  LEA.HI.X.SX32 R23, R12, R9, 0x1, P5 ;  /* 0x000000090c177211 */ /* 0x000fe200028f0eff */
[----:B------:R0:W-:Y:S01]  /*9df0*/  STL.64 [R1+0x948], R10 ;  /* 0x0009480a01007387 */ /* 0x0001e20000100a00 */
[----:B------:R-:W-:-:S03]  /*9e00*/  IMAD R4, R2, 0x32, RZ ;  /* 0x0000003202047824 */ /* 0x000fc600078e02ff */
[----:B------:R1:W-:Y:S04]  /*9e10*/  STL.64 [R1+0xac8], R20 ;  /* 0x000ac81401007387 */ /* 0x0003e80000100a00 */
[----:B------:R2:W-:Y:S01]  /*9e20*/  STL.64 [R1+0x940], R6 ;  /* 0x0009400601007387 */ /* 0x0005e20000100a00 */
[-C--:B0-----:R-:W-:Y:S01]  /*9e30*/  IADD3 R10, P3, R5, R8.reuse, RZ ;  /* 0x00000008050a7210 */ /* 0x081fe20007f7e0ff */
[----:B------:R-:W-:Y:S02]  /*9e40*/  IMAD R5, R2, 0x64, RZ ;  /* 0x0000006402057824 */ /* 0x000fe400078e02ff */
[----:B------:R0:W-:Y:S01]  /*9e50*/  STL.64 [R1+0x938], R22 ;  /* 0x0009381601007387 */ /* 0x0001e20000100a00 */
[-C--:B-1----:R-:W-:Y:S02]  /*9e60*/  IADD3 R20, P4, R4, R8.reuse, RZ ;  /* 0x0000000804147210 */ /* 0x082fe40007f9e0ff */
[----:B--2---:R-:W-:Y:S01]  /*9e70*/  IADD3 R6, P1, R5, R8, RZ ;  /* 0x0000000805067210 */ /* 0x004fe20007f3e0ff */
[----:B0-----:R-:W-:-:S03]  /*9e80*/  IMAD R22, R2, 0x19, RZ ;  /* 0x0000001902167824 */ /* 0x001fc600078e02ff */
[-C--:B------:R-:W-:Y:S01]  /*9e90*/  LEA.HI.X.SX32 R7, R4, R9.reuse, 0x1, P1 ;  /* 0x0000000904077211 */ /* 0x080fe200008f0eff */
[----:B------:R-:W-:Y:S01]  /*9ea0*/  IMAD R13, R2, 0xd0, RZ ;  /* 0x000000d0020d7824 */ /* 0x000fe200078e02ff */
[-C--:B------:R-:W-:Y:S02]  /*9eb0*/  LEA.HI.X.SX32 R15, R5, R9.reuse, 0x1, P6 ;  /* 0x00000009050f7211 */ /* 0x080fe400030f0eff */
[----:B------:R-:W-:Y:S01]  /*9ec0*/  LEA.HI.X.SX32 R21, R22, R9, 0x1, P4 ;  /* 0x0000000916157211 */ /* 0x000fe200020f0eff */
[C---:B------:R-:W-:Y:S01]  /*9ed0*/  IMAD R18, R2.reuse, 0xca, RZ ;  /* 0x000000ca02127824 */ /* 0x040fe200078e02ff */
[----:B------:R-:W-:Y:S01]  /*9ee0*/  IADD3 R24, P5, R13, R8, RZ ;  /* 0x000000080d187210 */ /* 0x000fe20007fbe0ff */
[C---:B------:R-:W-:Y:S02]  /*9ef0*/  IMAD R12, R2.reuse, 0xd2, RZ ;  /* 0x000000d2020c7824 */ /* 0x040fe400078e02ff */
[----:B------:R-:W-:Y:S01]  /*9f00*/  STL.64 [R1+0xb88], R20 ;  /* 0x000b881401007387 */ /* 0x000fe20000100a00 */
[----:B------:R-:W-:-:S03]  /*9f10*/  IMAD R13, R2, 0x66, RZ ;  /* 0x00000066020d7824 */ /* 0x000fc600078e02ff */
[----:B------:R-:W-:Y:S01]  /*9f20*/  STL.64 [R1+0xac0], R6 ;  /* 0x000ac00601007387 */ /* 0x000fe20000100a00 */
[----:B------:R-:W-:-:S03]  /*9f30*/  IADD3 R18, P0, R18, R8, RZ ;  /* 0x0000000812127210 */ /* 0x000fc60007f1e0ff */
[----:B------:R0:W-:Y:S01]  /*9f40*/  STL.64 [R1+0x930], R14 ;  /* 0x0009300e01007387 */ /* 0x0001e20000100a00 */
[-C--:B------:R-:W-:Y:S01]  /*9f50*/  IADD3 R22, P4, R12, R8.reuse, RZ ;  /* 0x000000080c167210 */ /* 0x080fe20007f9e0ff */
[C---:B------:R-:W-:Y:S02]  /*9f60*/  IMAD R12, R2.reuse, 0x33, RZ ;  /* 0x00000033020c7824 */ /* 0x040fe400078e02ff */
[----:B0-----:R-:W-:Y:S01]  /*9f70*/  IMAD R15, R2, 0x65, RZ ;  /* 0x00000065020f7824 */ /* 0x001fe200078e02ff */
[----:B------:R-:W-:-:S04]  /*9f80*/  IADD3 R6, P1, R13, R8, RZ ;  /* 0x000000080d067210 */ /* 0x000fc80007f3e0ff */
[-C--:B------:R-:W-:Y:S01]  /*9f90*/  LEA.HI.X.SX32 R19, R15, R9.reuse, 0x1, P0 ;  /* 0x000000090f137211 */ /* 0x080fe200000f0eff */
[----:B------:R-:W-:Y:S01]  /*9fa0*/  IMAD R14, R2, 0xd6, RZ ;  /* 0x000000d6020e7824 */ /* 0x000fe200078e02ff */
[----:B------:R-:W-:-:S03]  /*9fb0*/  LEA.HI.X.SX32 R7, R12, R9, 0x1, P1 ;  /* 0x000000090c077211 */ /* 0x000fc600008f0eff */
[----:B------:R0:W-:Y:S01]  /*9fc0*/  STL.64 [R1+0x928], R18 ;  /* 0x0009281201007387 */ /* 0x0001e20000100a00 */
[C---:B------:R-:W-:Y:S01]  /*9fd0*/  IMAD R12, R2.reuse, 0x67, RZ ;  /* 0x00000067020c7824 */ /* 0x040fe200078e02ff */
[-C--:B------:R-:W-:Y:S01]  /*9fe0*/  LEA.HI.X.SX32 R17, R13, R9.reuse, 0x1, P2 ;  /* 0x000000090d117211 */ /* 0x080fe200010f0eff */
[----:B------:R-:W-:Y:S01]  /*9ff0*/  IMAD R13, R2, 0xd, RZ ;  /* 0x0000000d020d7824 */ /* 0x000fe200078e02ff */
[----:B------:R1:W-:Y:S01]  /*a000*/  STL.64 [R1+0xab8], R6 ;  /* 0x000ab80601007387 */ /* 0x0003e20000100a00 */
[----:B------:R-:W-:Y:S01]  /*a010*/  IADD3 R20, P0, R14, R8, RZ ;  /* 0x000000080e147210 */ /* 0x000fe20007f1e0ff */
[----:B0-----:R-:W-:Y:S01]  /*a020*/  IMAD R18, R2, 0x1a, RZ ;  /* 0x0000001a02127824 */ /* 0x001fe200078e02ff */
[----:B------:R-:W-:Y:S01]  /*a030*/  LEA.HI.X.SX32 R11, R12, R9, 0x1, P3 ;  /* 0x000000090c0b7211 */ /* 0x000fe200018f0eff */
[----:B-1----:R-:W-:-:S03]  /*a040*/  IMAD R6, R2, 0x34, RZ ;  /* 0x0000003402067824 */ /* 0x002fc600078e02ff */
[-C--:B------:R-:W-:Y:S01]  /*a050*/  IADD3 R14, P1, R18, R8.reuse, RZ ;  /* 0x00000008120e7210 */ /* 0x080fe20007f3e0ff */
[C---:B------:R-:W-:Y:S01]  /*a060*/  IMAD R7, R2.reuse, 0x68, RZ ;  /* 0x0000006802077824 */ /* 0x040fe200078e02ff */
[----:B------:R0:W-:Y:S01]  /*a070*/  STL.64 [R1+0x920], R16 ;  /* 0x0009201001007387 */ /* 0x0001e20000100a00 */
[C---:B------:R-:W-:Y:S01]  /*a080*/  IMAD R12, R2.reuse, 0xd8, RZ ;  /* 0x000000d8020c7824 */ /* 0x040fe200078e02ff */
[----:B------:R-:W-:Y:S02]  /*a090*/  LEA.HI.X.SX32 R15, R13, R9, 0x1, P1 ;  /* 0x000000090d0f7211 */ /* 0x000fe400008f0eff */
[----:B------:R1:W-:Y:S01]  /*a0a0*/  STL.64 [R1+0x918], R10 ;  /* 0x0009180a01007387 */ /* 0x0003e20000100a00 */
[----:B------:R-:W-:Y:S01]  /*a0b0*/  IMAD R13, R2, 0xda, RZ ;  /* 0x000000da020d7824 */ /* 0x000fe200078e02ff */
[-C--:B0-----:R-:W-:Y:S02]  /*a0c0*/  IADD3 R16, P2, R6, R8.reuse, RZ ;  /* 0x0000000806107210 */ /* 0x081fe40007f5e0ff */
[----:B------:R0:W-:Y:S01]  /*a0d0*/  STL.64 [R1+0xbe8], R14 ;  /* 0x000be80e01007387 */ /* 0x0001e20000100a00 */
[----:B-1----:R-:W-:-:S02]  /*a0e0*/  IADD3 R10, P3, R7, R8, RZ ;  /* 0x00000008070a7210 */ /* 0x002fc40007f7e0ff */
[-C--:B------:R-:W-:Y:S02]  /*a0f0*/  LEA.HI.X.SX32 R17, R18, R9.reuse, 0x1, P2 ;  /* 0x0000000912117211 */ /* 0x080fe400010f0eff */
[----:B------:R-:W-:Y:S02]  /*a100*/  LEA.HI.X.SX32 R11, R6, R9, 0x1, P3 ;  /* 0x00000009060b7211 */ /* 0x000fe400018f0eff */
[----:B0-----:R-:W-:Y:S01]  /*a110*/  IADD3 R14, P1, R12, R8, RZ ;  /* 0x000000080c0e7210 */ /* 0x001fe20007f3e0ff */
[C---:B------:R-:W-:Y:S01]  /*a120*/  IMAD R12, R2.reuse, 0x6a, RZ ;  /* 0x0000006a020c7824 */ /* 0x040fe200078e02ff */
[----:B------:R0:W-:Y:S01]  /*a130*/  STL.64 [R1+0xb80], R16 ;  /* 0x000b801001007387 */ /* 0x0001e20000100a00 */
[----:B------:R-:W-:-:S03]  /*a140*/  IMAD R4, R2, 0xd4, RZ ;  /* 0x000000d402047824 */ /* 0x000fc600078e02ff */
[-C--:B------:R-:W-:Y:S01]  /*a150*/  IADD3 R18, P3, R12, R8.reuse, RZ ;  /* 0x000000080c127210 */ /* 0x080fe20007f7e0ff */
[----:B------:R1:W-:Y:S01]  /*a160*/  STL.64 [R1+0xab0], R10 ;  /* 0x000ab00a01007387 */ /* 0x0003e20000100a00 */
[-C--:B0-----:R-:W-:Y:S01]  /*a170*/  IADD3 R16, P2, R13, R8.reuse, RZ ;  /* 0x000000080d107210 */ /* 0x081fe20007f5e0ff */
[----:B------:R-:W-:Y:S01]  /*a180*/  IMAD R13, R2, 0x35, RZ ;  /* 0x00000035020d7824 */ /* 0x000fe200078e02ff */
[----:B------:R-:W-:Y:S01]  /*a190*/  IADD3 R4, P6, R4, R8, RZ ;  /* 0x0000000804047210 */ /* 0x000fe20007fde0ff */
[----:B-1----:R-:W-:-:S03]  /*a1a0*/  IMAD R10, R2, 0x69, RZ ;  /* 0x00000069020a7824 */ /* 0x002fc600078e02ff */
[-C--:B------:R-:W-:Y:S01]  /*a1b0*/  LEA.HI.X.SX32 R19, R13, R9.reuse, 0x1, P3 ;  /* 0x000000090d137211 */ /* 0x080fe200018f0eff */
[C---:B------:R-:W-:Y:S01]  /*a1c0*/  IMAD R13, R2.reuse, 0x6b, RZ ;  /* 0x0000006b020d7824 */ /* 0x040fe200078e02ff */
[-C--:B------:R-:W-:Y:S01]  /*a1d0*/  LEA.HI.X.SX32 R25, R7, R9.reuse, 0x1, P5 ;  /* 0x0000000907197211 */ /* 0x080fe200028f0eff */
[----:B------:R-:W-:Y:S01]  /*a1e0*/  IMAD R11, R2, 0xde, RZ ;  /* 0x000000de020b7824 */ /* 0x000fe200078e02ff */
[-C--:B------:R-:W-:Y:S02]  /*a1f0*/  LEA.HI.X.SX32 R23, R10, R9.reuse, 0x1, P4 ;  /* 0x000000090a177211 */ /* 0x080fe400020f0eff */
[-C--:B------:R-:W-:Y:S01]  /*a200*/  LEA.HI.X.SX32 R5, R12, R9.reuse, 0x1, P6 ;  /* 0x000000090c057211 */ /* 0x080fe200030f0eff */
[----:B------:R0:W-:Y:S01]  /*a210*/  STL.64 [R1+0x910], R24 ;  /* 0x0009101801007387 */ /* 0x0001e20000100a00 */
[----:B------:R-:W-:Y:S01]  /*a220*/  LEA.HI.X.SX32 R21, R13, R9, 0x1, P0 ;  /* 0x000000090d157211 */ /* 0x000fe200000f0eff */
[C---:B------:R-:W-:Y:S02]  /*a230*/  IMAD R10, R2.reuse, 0x36, RZ ;  /* 0x00000036020a7824 */ /* 0x040fe400078e02ff */
[----:B------:R-:W-:Y:S04]  /*a240*/  STL.64 [R1+0x908], R22 ;  /* 0x0009081601007387 */ /* 0x000fe80000100a00 */
[----:B------:R1:W-:Y:S01]  /*a250*/  STL.64 [R1+0xaa8], R18 ;  /* 0x000aa81201007387 */ /* 0x0003e20000100a00 */
[----:B0-----:R-:W-:Y:S01]  /*a260*/  IADD3 R24, P4, R11, R8, RZ ;  /* 0x000000080b187210 */ /* 0x001fe20007f9e0ff */
[----:B------:R-:W-:-:S02]  /*a270*/  IMAD R11, R2, 0x6c, RZ ;  /* 0x0000006c020b7824 */ /* 0x000fc400078e02ff */
[----:B------:R0:W-:Y:S04]  /*a280*/  STL.64 [R1+0x900], R4 ;  /* 0x0009000401007387 */ /* 0x0001e80000100a00 */
[----:B------:R2:W-:Y:S01]  /*a290*/  STL.64 [R1+0x8f8], R20 ;  /* 0x0008f81401007387 */ /* 0x0005e20000100a00 */
[-C--:B-1----:R-:W-:Y:S01]  /*a2a0*/  IADD3 R18, P3, R10, R8.reuse, RZ ;  /* 0x000000080a127210 */ /* 0x082fe20007f7e0ff */
[C---:B------:R-:W-:Y:S01]  /*a2b0*/  IMAD R12, R2.reuse, 0xe0, RZ ;  /* 0x000000e0020c7824 */ /* 0x040fe200078e02ff */
[----:B0-----:R-:W-:Y:S01]  /*a2c0*/  IADD3 R4, P6, R11, R8, RZ ;  /* 0x000000080b047210 */ /* 0x001fe20007fde0ff */
[----:B--2---:R-:W-:-:S03]  /*a2d0*/  IMAD R20, R2, 0x1b, RZ ;  /* 0x0000001b02147824 */ /* 0x004fc600078e02ff */
[-C--:B------:R-:W-:Y:S02]  /*a2e0*/  LEA.HI.X.SX32 R5, R10, R9.reuse, 0x1, P6 ;  /* 0x000000090a057211 */ /* 0x080fe400030f0eff */
[-C--:B------:R-:W-:Y:S02]  /*a2f0*/  LEA.HI.X.SX32 R15, R11, R9.reuse, 0x1, P1 ;  /* 0x000000090b0f7211 */ /* 0x080fe400008f0eff */
[----:B------:R-:W-:Y:S01]  /*a300*/  LEA.HI.X.SX32 R19, R20, R9, 0x1, P3 ;  /* 0x0000000914137211 */ /* 0x000fe200018f0eff */
[----:B------:R-:W-:Y:S01]  /*a310*/  IMAD R13, R2, 0xe2, RZ ;  /* 0x000000e2020d7824 */ /* 0x000fe200078e02ff */
[----:B------:R-:W-:Y:S01]  /*a320*/  IADD3 R22, P0, R12, R8, RZ ;  /* 0x000000080c167210 */ /* 0x000fe20007f1e0ff */
[C---:B------:R-:W-:Y:S02]  /*a330*/  IMAD R12, R2.reuse, 0x6e, RZ ;  /* 0x0000006e020c7824 */ /* 0x040fe400078e02ff */
[----:B------:R0:W-:Y:S01]  /*a340*/  STL.64 [R1+0xb78], R18 ;  /* 0x000b781201007387 */ /* 0x0001e20000100a00 */
[----:B------:R-:W-:-:S03]  /*a350*/  IMAD R6, R2, 0xdc, RZ ;  /* 0x000000dc02067824 */ /* 0x000fc600078e02ff */
[----:B------:R1:W-:Y:S04]  /*a360*/  STL.64 [R1+0xaa0], R4 ;  /* 0x000aa00401007387 */ /* 0x0003e80000100a00 */
[----:B------:R2:W-:Y:S01]  /*a370*/  STL.64 [R1+0x8f0], R14 ;  /* 0x0008f00e01007387 */ /* 0x0005e20000100a00 */
[-C--:B------:R-:W-:Y:S02]  /*a380*/  IADD3 R6, P5, R6, R8.reuse, RZ ;  /* 0x0000000806067210 */ /* 0x080fe40007fbe0ff */
[-C--:B0-----:R-:W-:Y:S01]  /*a390*/  IADD3 R18, P3, R13, R8.reuse, RZ ;  /* 0x000000080d127210 */ /* 0x081fe20007f7e0ff */
[----:B------:R-:W-:Y:S01]  /*a3a0*/  IMAD R13, R2, 0x37, RZ ;  /* 0x00000037020d7824 */ /* 0x000fe200078e02ff */
[----:B-1----:R-:W-:Y:S01]  /*a3b0*/  IADD3 R4, P6, R12, R8, RZ ;  /* 0x000000080c047210 */ /* 0x002fe20007fde0ff */
[----:B--2---:R-:W-:-:S03]  /*a3c0*/  IMAD R15, R2, 0x6d, RZ ;  /* 0x0000006d020f7824 */ /* 0x004fc600078e02ff */
[-C--:B------:R-:W-:Y:S02]  /*a3d0*/  LEA.HI.X.SX32 R5, R13, R9.reuse, 0x1, P6 ;  /* 0x000000090d057211 */ /* 0x080fe400030f0eff */
[-C--:B------:R-:W-:Y:S02]  /*a3e0*/  LEA.HI.X.SX32 R17, R15, R9.reuse, 0x1, P2 ;  /* 0x000000090f117211 */ /* 0x080fe400010f0eff */
[----:B------:R-:W-:-:S03]  /*a3f0*/  LEA.HI.X.SX32 R7, R12, R9, 0x1, P5 ;  /* 0x000000090c077211 */ /* 0x000fc600028f0eff */
[----:B------:R0:W-:Y:S01]  /*a400*/  STL.64 [R1+0x8e8], R16 ;  /* 0x0008e81001007387 */ /* 0x0001e20000100a00 */
[----:B------:R-:W-:-:S03]  /*a410*/  IMAD R21, R2, 0x6f, RZ ;  /* 0x0000006f02157824 */ /* 0x000fc600078e02ff */
[----:B------:R1:W-:Y:S04]  /*a420*/  STL.64 [R1+0xa98], R4 ;  /* 0x000a980401007387 */ /* 0x0003e80000100a00 */
[----:B------:R2:W-:Y:S01]  /*a430*/  STL.64 [R1+0x8e0], R6 ;  /* 0x0008e00601007387 */ /* 0x0005e20000100a00 */
[----:B0-----:R-:W-:Y:S01]  /*a440*/  IMAD R16, R2, 0xe, RZ ;  /* 0x0000000e02107824 */ /* 0x001fe200078e02ff */
[----:B------:R-:W-:-:S04]  /*a450*/  LEA.HI.X.SX32 R25, R21, R9, 0x1, P4 ;  /* 0x0000000915197211 */ /* 0x000fc800020f0eff */
[-C--:B-1----:R-:W-:Y:S01]  /*a460*/  IADD3 R4, P6, R16, R8.reuse, RZ ;  /* 0x0000000810047210 */ /* 0x082fe20007fde0ff */
[C---:B--2---:R-:W-:Y:S02]  /*a470*/  IMAD R7, R2.reuse, 0x7, RZ ;  /* 0x0000000702077824 */ /* 0x044fe400078e02ff */
[C---:B------:R-:W-:Y:S02]  /*a480*/  IMAD R17, R2.reuse, 0x1c, RZ ;  /* 0x0000001c02117824 */ /* 0x040fe400078e02ff */
[C---:B------:R-:W-:Y:S01]  /*a490*/  IMAD R6, R2.reuse, 0x70, RZ ;  /* 0x0000007002067824 */ /* 0x040fe200078e02ff */
[-C--:B------:R-:W-:Y:S01]  /*a4a0*/  LEA.HI.X.SX32 R5, R7, R9.reuse, 0x1, P6 ;  /* 0x0000000907057211 */ /* 0x080fe200030f0eff */
[----:B------:R0:W-:Y:S01]  /*a4b0*/  STL.64 [R1+0x8d8], R24 ;  /* 0x0008d81801007387 */ /* 0x0001e20000100a00 */
[C---:B------:R-:W-:Y:S01]  /*a4c0*/  IMAD R20, R2.reuse, 0x38, RZ ;  /* 0x0000003802147824 */ /* 0x040fe200078e02ff */
[----:B------:R-:W-:Y:S02]  /*a4d0*/  IADD3 R12, P5, R17, R8, RZ ;  /* 0x00000008110c7210 */ /* 0x000fe40007fbe0ff */
[----:B------:R1:W-:Y:S01]  /*a4e0*/  STL.64 [R1+0xc18], R4 ;  /* 0x000c180401007387 */ /* 0x0003e20000100a00 */
[----:B------:R-:W-:Y:S01]  /*a4f0*/  IMAD R7, R2, 0xe8, RZ ;  /* 0x000000e802077824 */ /* 0x000fe200078e02ff */
[----:B------:R-:W-:-:S02]  /*a500*/  LEA.HI.X.SX32 R13, R16, R9, 0x1, P5 ;  /* 0x00000009100d7211 */ /* 0x000fc400028f0eff */
[-C--:B0-----:R-:W-:Y:S02]  /*a510*/  IADD3 R24, P4, R20, R8.reuse, RZ ;  /* 0x0000000814187210 */ /* 0x081fe40007f9e0ff */
[----:B-1----:R-:W-:-:S04]  /*a520*/  IADD3 R4, P6, R6, R8, RZ ;  /* 0x0000000806047210 */ /* 0x002fc80007fde0ff */
[-C--:B------:R-:W-:Y:S01]  /*a530*/  LEA.HI.X.SX32 R5, R20, R9.reuse, 0x1, P6 ;  /* 0x0000000914057211 */ /* 0x080fe200030f0eff */
[----:B------:R0:W-:Y:S01]  /*a540*/  STL.64 [R1+0xbe0], R12 ;  /* 0x000be00c01007387 */ /* 0x0001e20000100a00 */
[-C--:B------:R-:W-:Y:S02]  /*a550*/  LEA.HI.X.SX32 R25, R17, R9.reuse, 0x1, P4 ;  /* 0x0000000911197211 */ /* 0x080fe400020f0eff */
[----:B------:R-:W-:Y:S01]  /*a560*/  LEA.HI.X.SX32 R23, R6, R9, 0x1, P0 ;  /* 0x0000000906177211 */ /* 0x000fe200000f0eff */
[----:B------:R1:W-:Y:S01]  /*a570*/  STL.64 [R1+0xa90], R4 ;  /* 0x000a900401007387 */ /* 0x0003e20000100a00 */
[C---:B------:R-:W-:Y:S02]  /*a580*/  IMAD R10, R2.reuse, 0xe4, RZ ;  /* 0x000000e4020a7824 */ /* 0x040fe400078e02ff */
[C---:B------:R-:W-:Y:S01]  /*a590*/  IMAD R6, R2.reuse, 0x39, RZ ;  /* 0x0000003902067824 */ /* 0x040fe200078e02ff */
[----:B------:R-:W-:Y:S01]  /*a5a0*/  STL.64 [R1+0xb70], R24 ;  /* 0x000b701801007387 */ /* 0x000fe20000100a00 */
[----:B0-----:R-:W-:Y:S01]  /*a5b0*/  IADD3 R12, P5, R7, R8, RZ ;  /* 0x00000008070c7210 */ /* 0x001fe20007fbe0ff */
[----:B------:R-:W-:-:S02]  /*a5c0*/  IMAD R7, R2, 0x72, RZ ;  /* 0x0000007202077824 */ /* 0x000fc400078e02ff */
[C---:B-1----:R-:W-:Y:S02]  /*a5d0*/  IMAD R5, R2.reuse, 0xec, RZ ;  /* 0x000000ec02057824 */ /* 0x042fe400078e02ff */
[C---:B------:R-:W-:Y:S01]  /*a5e0*/  IMAD R4, R2.reuse, 0x71, RZ ;  /* 0x0000007102047824 */ /* 0x040fe200078e02ff */
[----:B------:R0:W-:Y:S01]  /*a5f0*/  STL.64 [R1+0x8d0], R22 ;  /* 0x0008d01601007387 */ /* 0x0001e20000100a00 */
[-C--:B------:R-:W-:Y:S01]  /*a600*/  IADD3 R20, P6, R7, R8.reuse, RZ ;  /* 0x0000000807147210 */ /* 0x080fe20007fde0ff */
[----:B------:R-:W-:Y:S02]  /*a610*/  IMAD R14, R2, 0xe6, RZ ;  /* 0x000000e6020e7824 */ /* 0x000fe400078e02ff */
[-C--:B------:R-:W-:Y:S02]  /*a620*/  LEA.HI.X.SX32 R19, R4, R9.reuse, 0x1, P3 ;  /* 0x0000000904137211 */ /* 0x080fe400018f0eff */
[----:B------:R-:W-:Y:S01]  /*a630*/  IADD3 R10, P1, R10, R8, RZ ;  /* 0x000000080a0a7210 */ /* 0x000fe20007f3e0ff */
[----:B------:R-:W-:Y:S01]  /*a640*/  IMAD R4, R2, 0x3a, RZ ;  /* 0x0000003a02047824 */ /* 0x000fe200078e02ff */
[----:B------:R-:W-:-:S02]  /*a650*/  LEA.HI.X.SX32 R21, R6, R9, 0x1, P6 ;  /* 0x0000000906157211 */ /* 0x000fc400030f0eff */
[-C--:B0-----:R-:W-:Y:S01]  /*a660*/  IADD3 R22, P0, R5, R8.reuse, RZ ;  /* 0x0000000805167210 */ /* 0x081fe20007f1e0ff */
[C---:B------:R-:W-:Y:S01]  /*a670*/  IMAD R5, R2.reuse, 0xee, RZ ;  /* 0x000000ee02057824 */ /* 0x040fe200078e02ff */
[----:B------:R0:W-:Y:S01]  /*a680*/  STL.64 [R1+0x8c8], R18 ;  /* 0x0008c81201007387 */ /* 0x0001e20000100a00 */
[----:B------:R-:W-:Y:S01]  /*a690*/  IMAD R6, R2, 0x73, RZ ;  /* 0x0000007302067824 */ /* 0x000fe200078e02ff */
[-C--:B------:R-:W-:Y:S02]  /*a6a0*/  IADD3 R14, P2, R14, R8.reuse, RZ ;  /* 0x000000080e0e7210 */ /* 0x080fe40007f5e0ff */
[-C--:B------:R-:W-:Y:S01]  /*a6b0*/  LEA.HI.X.SX32 R11, R7, R9.reuse, 0x1, P1 ;  /* 0x00000009070b7211 */ /* 0x080fe200008f0eff */
[----:B------:R1:W-:Y:S01]  /*a6c0*/  STL.64 [R1+0xa88], R20 ;  /* 0x000a881401007387 */ /* 0x0003e20000100a00 */
[----:B------:R-:W-:Y:S01]  /*a6d0*/  IMAD R24, R2, 0x1d, RZ ;  /* 0x0000001d02187824 */ /* 0x000fe200078e02ff */
[-C--:B------:R-:W-:Y:S02]  /*a6e0*/  LEA.HI.X.SX32 R15, R6, R9.reuse, 0x1, P2 ;  /* 0x00000009060f7211 */ /* 0x080fe400010f0eff */
[-C--:B0-----:R-:W-:Y:S01]  /*a6f0*/  IADD3 R18, P3, R5, R8.reuse, RZ ;  /* 0x0000000805127210 */ /* 0x081fe20007f7e0ff */
[C---:B------:R-:W-:Y:S01]  /*a700*/  IMAD R5, R2.reuse, 0x74, RZ ;  /* 0x0000007402057824 */ /* 0x040fe200078e02ff */
[----:B------:R0:W-:Y:S01]  /*a710*/  STL.64 [R1+0x8c0], R10 ;  /* 0x0008c00a01007387 */ /* 0x0001e20000100a00 */
[----:B------:R-:W-:Y:S01]  /*a720*/  IMAD R7, R2, 0xf0, RZ ;  /* 0x000000f002077824 */ /* 0x000fe200078e02ff */
[----:B-1----:R-:W-:Y:S01]  /*a730*/  IADD3 R20, P6, R4, R8, RZ ;  /* 0x0000000804147210 */ /* 0x002fe20007fde0ff */
[----:B------:R-:W-:Y:S01]  /*a740*/  IMAD R6, R2, 0xf2, RZ ;  /* 0x000000f202067824 */ /* 0x000fe200078e02ff */
[----:B------:R1:W-:Y:S02]  /*a750*/  STL.64 [R1+0x8b8], R14 ;  /* 0x0008b80e01007387 */ /* 0x0003e40000100a00 */
[----:B------:R-:W-:-:S02]  /*a760*/  LEA.HI.X.SX32 R21, R24, R9, 0x1, P6 ;  /* 0x0000000918157211 */ /* 0x000fc400030f0eff */
[----:B0-----:R-:W-:Y:S01]  /*a770*/  IADD3 R10, P1, R5, R8, RZ ;  /* 0x00000008050a7210 */ /* 0x001fe20007f3e0ff */
[----:B------:R-:W-:-:S03]  /*a780*/  IMAD R16, R2, 0xea, RZ ;  /* 0x000000ea02107824 */ /* 0x000fc600078e02ff */
[-C--:B------:R-:W-:Y:S02]  /*a790*/  LEA.HI.X.SX32 R11, R4, R9.reuse, 0x1, P1 ;  /* 0x00000009040b7211 */ /* 0x080fe400008f0eff */
[-C--:B-1----:R-:W-:Y:S01]  /*a7a0*/  IADD3 R14, P2, R7, R8.reuse, RZ ;  /* 0x00000008070e7210 */ /* 0x082fe20007f5e0ff */
[C---:B------:R-:W-:Y:S01]  /*a7b0*/  IMAD R7, R2.reuse, 0x76, RZ ;  /* 0x0000007602077824 */ /* 0x040fe200078e02ff */
[----:B------:R0:W-:Y:S01]  /*a7c0*/  STL.64 [R1+0xb68], R20 ;  /* 0x000b681401007387 */ /* 0x0001e20000100a00 */
[----:B------:R-:W-:Y:S01]  /*a7d0*/  LEA.HI.X.SX32 R13, R5, R9, 0x1, P5 ;  /* 0x00000009050d7211 */ /* 0x000fe200028f0eff */
[----:B------:R-:W-:Y:S01]  /*a7e0*/  IMAD R5, R2, 0x75, RZ ;  /* 0x0000007502057824 */ /* 0x000fe200078e02ff */
[-C--:B------:R-:W-:Y:S01]  /*a7f0*/  IADD3 R16, P4, R16, R8.reuse, RZ ;  /* 0x0000000810107210 */ /* 0x080fe20007f9e0ff */
[----:B------:R1:W-:Y:S01]  /*a800*/  STL.64 [R1+0xa80], R10 ;  /* 0x000a800a01007387 */ /* 0x0003e20000100a00 */
[-C--:B0-----:R-:W-:Y:S01]  /*a810*/  IADD3 R20, P6, R6, R8.reuse, RZ ;  /* 0x0000000806147210 */ /* 0x081fe20007fde0ff */
[----:B------:R-:W-:Y:S01]  /*a820*/  IMAD R6, R2, 0x3b, RZ ;  /* 0x0000003b02067824 */ /* 0x000fe200078e02ff */
[----:B-1----:R-:W-:-:S02]  /*a830*/  IADD3 R10, P1, R7, R8, RZ ;  /* 0x00000008070a7210 */ /* 0x002fc40007f3e0ff */
[-C--:B------:R-:W-:Y:S02]  /*a840*/  LEA.HI.X.SX32 R17, R5, R9.reuse, 0x1, P4 ;  /* 0x0000000905117211 */ /* 0x080fe400020f0eff */
[-C--:B------:R-:W-:Y:S01]  /*a850*/  LEA.HI.X.SX32 R11, R6, R9.reuse, 0x1, P1 ;  /* 0x00000009060b7211 */ /* 0x080fe200008f0eff */
[----:B------:R-:W-:Y:S01]  /*a860*/  IMAD R6, R2, 0x77, RZ ;  /* 0x0000007702067824 */ /* 0x000fe200078e02ff */
[----:B------:R-:W-:Y:S01]  /*a870*/  STL.64 [R1+0x8b0], R12 ;  /* 0x0008b00c01007387 */ /* 0x000fe20000100a00 */
[----:B------:R-:W-:-:S03]  /*a880*/  LEA.HI.X.SX32 R23, R7, R9, 0x1, P0 ;  /* 0x0000000907177211 */ /* 0x000fc600000f0eff */
[----:B------:R0:W-:Y:S01]  /*a890*/  STL.64 [R1+0x8a8], R16 ;  /* 0x0008a81001007387 */ /* 0x0001e20000100a00 */
[----:B------:R-:W-:-:S03]  /*a8a0*/  LEA.HI.X.SX32 R19, R6, R9, 0x1, P3 ;  /* 0x0000000906137211 */ /* 0x000fc600018f0eff */
[----:B------:R1:W-:Y:S01]  /*a8b0*/  STL.64 [R1+0xa78], R10 ;  /* 0x000a780a01007387 */ /* 0x0003e20000100a00 */
[----:B------:R-:W-:-:S03]  /*a8c0*/  IMAD R7, R2, 0xf, RZ ;  /* 0x0000000f02077824 */ /* 0x000fc600078e02ff */
[----:B------:R2:W-:Y:S01]  /*a8d0*/  STL.64 [R1+0x8a0], R22 ;  /* 0x0008a01601007387 */ /* 0x0005e20000100a00 */
[C---:B0-----:R-:W-:Y:S02]  /*a8e0*/  IMAD R17, R2.reuse, 0x1e, RZ ;  /* 0x0000001e02117824 */ /* 0x041fe400078e02ff */
[C---:B-1----:R-:W-:Y:S02]  /*a8f0*/  IMAD R11, R2.reuse, 0x78, RZ ;  /* 0x00000078020b7824 */ /* 0x042fe400078e02ff */
[----:B------:R-:W-:Y:S01]  /*a900*/  IMAD R10, R2, 0x3c, RZ ;  /* 0x0000003c020a7824 */ /* 0x000fe200078e02ff */
[-C--:B------:R-:W-:Y:S01]  /*a910*/  IADD3 R24, P1, R17, R8.reuse, RZ ;  /* 0x0000000811187210 */ /* 0x080fe20007f3e0ff */
[----:B------:R0:W-:Y:S03]  /*a920*/  STL.64 [R1+0x898], R18 ;  /* 0x0008981201007387 */ /* 0x0001e60000100a00 */
[----:B--2---:R-:W-:-:S02]  /*a930*/  IADD3 R22, P0, R10, R8, RZ ;  /* 0x000000080a167210 */ /* 0x004fc40007f1e0ff */
[-C--:B------:R-:W-:Y:S02]  /*a940*/  LEA.HI.X.SX32 R25, R7, R9.reuse, 0x1, P1 ;  /* 0x0000000907197211 */ /* 0x080fe400008f0eff */
[-C--:B------:R-:W-:Y:S02]  /*a950*/  LEA.HI.X.SX32 R23, R17, R9.reuse, 0x1, P0 ;  /* 0x0000000911177211 */ /* 0x080fe400000f0eff */
[C---:B0-----:R-:W-:Y:S02]  /*a960*/  IADD3 R18, P3, R11.reuse, R8, RZ ;  /* 0x000000080b127210 */ /* 0x041fe40007f7e0ff */
[-C--:B------:R-:W-:Y:S02]  /*a970*/  LEA.HI.X.SX32 R15, R11, R9.reuse, 0x1, P2 ;  /* 0x000000090b0f7211 */ /* 0x080fe400010f0eff */
[----:B------:R-:W-:Y:S01]  /*a980*/  LEA.HI.X.SX32 R19, R10, R9, 0x1, P3 ;  /* 0x000000090a137211 */ /* 0x000fe200018f0eff */
[----:B------:R0:W-:Y:S01]  /*a990*/  STL.64 [R1+0xbd8], R24 ;  /* 0x000bd81801007387 */ /* 0x0001e20000100a00 */
[----:B------:R-:W-:-:S03]  /*a9a0*/  IMAD R4, R2, 0xf4, RZ ;  /* 0x000000f402047824 */ /* 0x000fc600078e02ff */
[----:B------:R1:W-:Y:S04]  /*a9b0*/  STL.64 [R1+0xa70], R18 ;  /* 0x000a701201007387 */ /* 0x0003e80000100a00 */
[----:B------:R-:W-:Y:S01]  /*a9c0*/  STL.64 [R1+0xb60], R22 ;  /* 0x000b601601007387 */ /* 0x000fe20000100a00 */
[----:B0-----:R-:W-:-:S03]  /*a9d0*/  IMAD R24, R2, 0x7a, RZ ;  /* 0x0000007a02187824 */ /* 0x001fc600078e02ff */
[----:B------:R0:W-:Y:S01]  /*a9e0*/  STL.64 [R1+0x890], R14 ;  /* 0x0008900e01007387 */ /* 0x0001e20000100a00 */
[----:B------:R-:W-:Y:S01]  /*a9f0*/  IMAD R6, R2, 0xf8, RZ ;  /* 0x000000f802067824 */ /* 0x000fe200078e02ff */
[-C--:B------:R-:W-:Y:S02]  /*aa00*/  IADD3 R12, P5, R4, R8.reuse, RZ ;  /* 0x00000008040c7210 */ /* 0x080fe40007fbe0ff */
[-C--:B-1----:R-:W-:Y:S01]  /*aa10*/  IADD3 R18, P3, R24, R8.reuse, RZ ;  /* 0x0000000818127210 */ /* 0x082fe20007f7e0ff */
[C---:B------:R-:W-:Y:S02]  /*aa20*/  IMAD R4, R2.reuse, 0xf6, RZ ;  /* 0x000000f602047824 */ /* 0x040fe400078e02ff */
[C---:B0-----:R-:W-:Y:S02]  /*aa30*/  IMAD R15, R2.reuse, 0x79, RZ ;  /* 0x00000079020f7824 */ /* 0x041fe400078e02ff */
[C---:B------:R-:W-:Y:S02]  /*aa40*/  IMAD R14, R2.reuse, 0x3d, RZ ;  /* 0x0000003d020e7824 */ /* 0x040fe400078e02ff */
[C---:B------:R-:W-:Y:S01]  /*aa50*/  IMAD R23, R2.reuse, 0x3e, RZ ;  /* 0x0000003e02177824 */ /* 0x040fe200078e02ff */
[-C--:B------:R-:W-:Y:S01]  /*aa60*/  LEA.HI.X.SX32 R21, R15, R9.reuse, 0x1, P6 ;  /* 0x000000090f157211 */ /* 0x080fe200030f0eff */
[----:B------:R-:W-:Y:S01]  /*aa70*/  IMAD R15, R2, 0x7c, RZ ;  /* 0x0000007c020f7824 */ /* 0x000fe200078e02ff */
[-C--:B------:R-:W-:Y:S01]  /*aa80*/  LEA.HI.X.SX32 R19, R14, R9.reuse, 0x1, P3 ;  /* 0x000000090e137211 */ /* 0x080fe200018f0eff */
[----:B------:R-:W-:Y:S01]  /*aa90*/  IMAD R10, R2, 0xfc, RZ ;  /* 0x000000fc020a7824 */ /* 0x000fe200078e02ff */
[-C--:B------:R-:W-:Y:S01]  /*aaa0*/  IADD3 R6, P1, R6, R8.reuse, RZ ;  /* 0x0000000806067210 */ /* 0x080fe20007f3e0ff */
[----:B------:R-:W-:Y:S01]  /*aab0*/  IMAD R14, R2, 0x7e, RZ ;  /* 0x0000007e020e7824 */ /* 0x000fe200078e02ff */
[-C--:B------:R-:W-:Y:S01]  /*aac0*/  LEA.HI.X.SX32 R13, R24, R9.reuse, 0x1, P5 ;  /* 0x00000009180d7211 */ /* 0x080fe200028f0eff */
[----:B------:R-:W-:Y:S01]  /*aad0*/  IMAD R25, R2, 0x7b, RZ ;  /* 0x0000007b02197824 */ /* 0x000fe200078e02ff */
[----:B------:R-:W-:Y:S01]  /*aae0*/  IADD3 R4, P4, R4, R8, RZ ;  /* 0x0000000804047210 */ /* 0x000fe20007f9e0ff */
[----:B------:R0:W-:Y:S01]  /*aaf0*/  STL.64 [R1+0x888], R20 ;  /* 0x0008881401007387 */ /* 0x0001e20000100a00 */
[----:B------:R-:W-:Y:S01]  /*ab00*/  IMAD R24, R2, 0x1f, RZ ;  /* 0x0000001f02187824 */ /* 0x000fe200078e02ff */
[----:B------:R-:W-:-:S02]  /*ab10*/  LEA.HI.X.SX32 R7, R15, R9, 0x1, P1 ;  /* 0x000000090f077211 */ /* 0x000fc400008f0eff */
[----:B------:R1:W-:Y:S01]  /*ab20*/  STL.64 [R1+0xa68], R18 ;  /* 0x000a681201007387 */ /* 0x0003e20000100a00 */
[----:B------:R-:W-:Y:S01]  /*ab30*/  IMAD R16, R2, 0xfa, RZ ;  /* 0x000000fa02107824 */ /* 0x000fe200078e02ff */
[-C--:B------:R-:W-:Y:S02]  /*ab40*/  IADD3 R10, P2, R10, R8.reuse, RZ ;  /* 0x000000080a0a7210 */ /* 0x080fe40007f5e0ff */
[----:B------:R2:W-:Y:S01]  /*ab50*/  STL.64 [R1+0x880], R12 ;  /* 0x0008800c01007387 */ /* 0x0005e20000100a00 */
[-C--:B------:R-:W-:Y:S02]  /*ab60*/  LEA.HI.X.SX32 R5, R25, R9.reuse, 0x1, P4 ;  /* 0x0000000919057211 */ /* 0x080fe400020f0eff */
[-C--:B0-----:R-:W-:Y:S02]  /*ab70*/  IADD3 R20, P6, R23, R8.reuse, RZ ;  /* 0x0000000817147210 */ /* 0x081fe40007fde0ff */
[----:B-1----:R-:W-:Y:S01]  /*ab80*/  IADD3 R18, P3, R15, R8, RZ ;  /* 0x000000080f127210 */ /* 0x002fe20007f7e0ff */
[----:B------:R-:W-:Y:S01]  /*ab90*/  IMAD R15, R2, 0x3f, RZ ;  /* 0x0000003f020f7824 */ /* 0x000fe200078e02ff */
[----:B------:R-:W-:-:S02]  /*aba0*/  LEA.HI.X.SX32 R21, R24, R9, 0x1, P6 ;  /* 0x0000000918157211 */ /* 0x000fc400030f0eff */
[-C--:B--2---:R-:W-:Y:S01]  /*abb0*/  IADD3 R12, P5, R14, R8.reuse, RZ ;  /* 0x000000080e0c7210 */ /* 0x084fe20007fbe0ff */
[C---:B------:R-:W-:Y:S01]  /*abc0*/  IMAD.SHL.U32 R22, R2.reuse, 0x2, RZ ;  /* 0x0000000202167824 */ /* 0x040fe200078e00ff */
[-C--:B------:R-:W-:Y:S01]  /*abd0*/  LEA.HI.X.SX32 R19, R23, R9.reuse, 0x1, P3 ;  /* 0x0000000917137211 */ /* 0x080fe200018f0eff */
[----:B------:R-:W-:Y:S01]  /*abe0*/  IMAD R23, R2, 0x7d, RZ ;  /* 0x0000007d02177824 */ /* 0x000fe200078e02ff */
[----:B------:R-:W-:Y:S01]  /*abf0*/  IADD3 R16, P0, R16, R8, RZ ;  /* 0x0000000810107210 */ /* 0x000fe20007f1e0ff */
[----:B------:R0:W-:Y:S01]  /*ac00*/  STL.64 [R1+0x878], R4 ;  /* 0x0008780401007387 */ /* 0x0001e20000100a00 */
[-C--:B------:R-:W-:Y:S02]  /*ac10*/  LEA.HI.X.SX32 R13, R15, R9.reuse, 0x1, P5 ;  /* 0x000000090f0d7211 */ /* 0x080fe400028f0eff */
[----:B------:R-:W-:Y:S01]  /*ac20*/  LEA.HI.X.SX32 R11, R14, R9, 0x1, P2 ;  /* 0x000000090e0b7211 */ /* 0x000fe200010f0eff */
[----:B------:R-:W-:Y:S01]  /*ac30*/  STL.64 [R1+0xb58], R20 ;  /* 0x000b581401007387 */ /* 0x000fe20000100a00 */
[----:B------:R-:W-:-:S02]  /*ac40*/  MOV R14, c[0x0][0x1b8] ;  /* 0x00006e00000e7a02 */ /* 0x000fc40000000f00 */
[----:B------:R-:W-:Y:S01]  /*ac50*/  MOV R15, c[0x0][0x1b8] ;  /* 0x00006e00000f7a02 */ /* 0x000fe20000000f00 */
[----:B------:R1:W-:Y:S01]  /*ac60*/  STL.64 [R1+0xa60], R18 ;  /* 0x000a601201007387 */ /* 0x0003e20000100a00 */
[-C--:B------:R-:W-:Y:S02]  /*ac70*/  LEA.HI.X.SX32 R17, R23, R9.reuse, 0x1, P0 ;  /* 0x0000000917117211 */ /* 0x080fe400000f0eff */
[-C--:B0-----:R-:W-:Y:S01]  /*ac80*/  IADD3 R4, P4, R22, R8.reuse, RZ ;  /* 0x0000000816047210 */ /* 0x081fe20007f9e0ff */
[----:B------:R0:W-:Y:S01]  /*ac90*/  STL.64 [R1+0x870], R6 ;  /* 0x0008700601007387 */ /* 0x0001e20000100a00 */
[----:B------:R-:W-:Y:S01]  /*aca0*/  SHF.L.U32 R14, R14, 0x3, RZ ;  /* 0x000000030e0e7819 */ /* 0x000fe200000006ff */
[----:B------:R-:W-:Y:S01]  /*acb0*/  IMAD.SHL.U32 R15, R15, 0x4, RZ ;  /* 0x000000040f0f7824 */ /* 0x000fe200078e00ff */
[C---:B------:R-:W-:Y:S01]  /*acc0*/  LEA.HI.X.SX32 R5, R2.reuse, R9, 0x1, P4 ;  /* 0x0000000902057211 */ /* 0x040fe200020f0eff */
[----:B------:R2:W-:Y:S01]  /*acd0*/  STL.64 [R1+0x868], R16 ;  /* 0x0008681001007387 */ /* 0x0005e20000100a00 */
[----:B-1----:R-:W-:-:S02]  /*ace0*/  LEA R18, P3, R2, R8, 0x3 ;  /* 0x0000000802127211 */ /* 0x002fc400078618ff */
[-C--:B0-----:R-:W-:Y:S01]  /*acf0*/  LEA R6, P1, R2, R8.reuse, 0x4 ;  /* 0x0000000802067211 */ /* 0x081fe200078220ff */
[----:B------:R-:W-:Y:S01]  /*ad00*/  STL.64 [R1+0xa58], R12 ;  /* 0x000a580c01007387 */ /* 0x000fe20000100a00 */
[-C--:B------:R-:W-:Y:S02]  /*ad10*/  LEA.HI.X.SX32 R19, R15, R9.reuse, 0x1, P3 ;  /* 0x000000090f137211 */ /* 0x080fe400018f0eff */
[----:B------:R-:W-:Y:S01]  /*ad20*/  LEA.HI.X.SX32 R7, R14, R9, 0x1, P1 ;  /* 0x000000090e077211 */ /* 0x000fe200008f0eff */
[----:B------:R-:W-:Y:S01]  /*ad30*/  STL.64 [R1+0x860], R10 ;  /* 0x0008600a01007387 */ /* 0x000fe20000100a00 */
[----:B------:R-:W-:Y:S01]  /*ad40*/  MOV R15, c[0x0][0x1b8] ;  /* 0x00006e00000f7a02 */ /* 0x000fe20000000f00 */
[----:B------:R-:W-:Y:S02]  /*ad50*/  IMAD.MOV.U32 R14, RZ, RZ, c[0x0][0x1b8] ;  /* 0x00006e00ff0e7624 */ /* 0x000fe400078e00ff */
[----:B------:R0:W-:Y:S01]  /*ad60*/  STL.64 [R1+0xc48], R4 ;  /* 0x000c480401007387 */ /* 0x0001e20000100a00 */
[----:B------:R-:W-:-:S03]  /*ad70*/  LEA R20, P6, R2, R8, 0x2 ;  /* 0x0000000802147211 */ /* 0x000fc600078c10ff */
[----:B------:R1:W-:Y:S01]  /*ad80*/  STL.64 [R1+0xc10], R6 ;  /* 0x000c100601007387 */ /* 0x0003e20000100a00 */
[----:B------:R-:W-:Y:S01]  /*ad90*/  IMAD.SHL.U32 R15, R15, 0x10, RZ ;  /* 0x000000100f0f7824 */ /* 0x000fe200078e00ff */
[----:B--2---:R-:W-:Y:S01]  /*ada0*/  LEA R16, P0, R2, R8, 0x5 ;  /* 0x0000000802107211 */ /* 0x004fe200078028ff */
[----:B0-----:R-:W-:Y:S01]  /*adb0*/  IMAD.MOV.U32 R4, RZ, RZ, c[0x0][0x1b8] ;  /* 0x00006e00ff047624 */ /* 0x001fe200078e00ff */
[----:B-1----:R-:W-:-:S03]  /*adc0*/  MOV R7, c[0x0][0x1b8] ;  /* 0x00006e0000077a02 */ /* 0x002fc60000000f00 */
[----:B------:R-:W-:Y:S02]  /*add0*/  IMAD R4, R4, 0xfe, RZ ;  /* 0x000000fe04047824 */ /* 0x000fe400078e02ff */
[----:B------:R-:W-:Y:S01]  /*ade0*/  IMAD.MOV.U32 R6, RZ, RZ, c[0x0][0x1b8] ;  /* 0x00006e00ff067624 */ /* 0x000fe200078e00ff */
[-C--:B------:R-:W-:Y:S01]  /*adf0*/  LEA R12, P5, R2, R8.reuse, 0x6 ;  /* 0x00000008020c7211 */ /* 0x080fe200078a30ff */
[----:B------:R-:W-:Y:S01]  /*ae00*/  IMAD.SHL.U32 R7, R7, 0x40, RZ ;  /* 0x0000004007077824 */ /* 0x000fe200078e00ff */
[----:B------:R-:W-:Y:S01]  /*ae10*/  SHF.L.U32 R14, R14, 0x5, RZ ;  /* 0x000000050e0e7819 */ /* 0x000fe200000006ff */
[----:B------:R-:W-:Y:S01]  /*ae20*/  IMAD R6, R6, 0x7f, RZ ;  /* 0x0000007f06067824 */ /* 0x000fe200078e02ff */
[----:B------:R-:W-:Y:S02]  /*ae30*/  LEA.HI.X.SX32 R21, R22, R9, 0x1, P6 ;  /* 0x0000000916157211 */ /* 0x000fe400030f0eff */
[-C--:B------:R-:W-:Y:S02]  /*ae40*/  LEA R10, P2, R2, R8.reuse, 0x7 ;  /* 0x00000008020a7211 */ /* 0x080fe400078438ff */
[----:B------:R-:W-:-:S02]  /*ae50*/  IADD3 R4, P4, R4, R8, RZ ;  /* 0x0000000804047210 */ /* 0x000fc40007f9e0ff */
[-C--:B------:R-:W-:Y:S02]  /*ae60*/  LEA.HI.X.SX32 R17, R15, R9.reuse, 0x1, P0 ;  /* 0x000000090f117211 */ /* 0x080fe400000f0eff */
[-C--:B------:R-:W-:Y:S01]  /*ae70*/  LEA.HI.X.SX32 R13, R14, R9.reuse, 0x1, P5 ;  /* 0x000000090e0d7211 */ /* 0x080fe200028f0eff */
[----:B------:R-:W-:Y:S01]  /*ae80*/  STL.64 [R1+0xc40], R20 ;  /* 0x000c401401007387 */ /* 0x000fe20000100a00 */
[-C--:B------:R-:W-:Y:S02]  /*ae90*/  LEA.HI.X.SX32 R11, R7, R9.reuse, 0x1, P2 ;  /* 0x00000009070b7211 */ /* 0x080fe400010f0eff */
[----:B------:R-:W-:Y:S01]  /*aea0*/  LEA.HI.X.SX32 R5, R6, R9, 0x1, P4 ;  /* 0x0000000906057211 */ /* 0x000fe200020f0eff */
[----:B------:R-:W-:Y:S04]  /*aeb0*/  STL.64 [R1+0xc30], R18 ;  /* 0x000c301201007387 */ /* 0x000fe80000100a00 */
[----:B------:R-:W-:Y:S04]  /*aec0*/  STL.64 [R1+0xbd0], R16 ;  /* 0x000bd01001007387 */ /* 0x000fe80000100a00 */
[----:B------:R-:W-:Y:S04]  /*aed0*/  STL.64 [R1+0xb50], R12 ;  /* 0x000b500c01007387 */ /* 0x000fe80000100a00 */
[----:B------:R-:W-:Y:S04]  /*aee0*/  STL [R1+0x5e0], RZ ;  /* 0x0005e0ff01007387 */ /* 0x000fe80000100800 */
[----:B------:R-:W-:Y:S04]  /*aef0*/  STL.64 [R1+0xa50], R10 ;  /* 0x000a500a01007387 */ /* 0x000fe80000100a00 */
[----:B------:R0:W-:Y:S04]  /*af00*/  STL.64 [R1+0x858], R4 ;  /* 0x0008580401007387 */ /* 0x0001e80000100a00 */
        /* <DEDUP_REMOVED lines=12> */
[----:B------:R-:W2:Y:S04]  /*afd0*/  S2R R6, SR_TID.X ;  /* 0x0000000000067919 */ /* 0x000ea80000002100 */
        /* <DEDUP_REMOVED lines=8> */
[----:B0-----:R-:W0:Y:S04]  /*b060*/  S2R R5, SR_CTAID.X ;  /* 0x0000000000057919 */ /* 0x001e280000002500 */
        /* <DEDUP_REMOVED lines=12> */
[----:B--2---:R-:W-:-:S03]  /*b130*/  LOP3.LUT R4, R6, 0x60, RZ, 0xc0, !PT ;  /* 0x0000006006047812 */ /* 0x004fc600078ec0ff */
[----:B------:R1:W-:Y:S04]  /*b140*/  STL [R1+0x6c4], RZ ;  /* 0x0006c4ff01007387 */ /* 0x0003e80000100800 */
[----:B------:R1:W-:Y:S04]  /*b150*/  STL [R1+0x6c8], RZ ;  /* 0x0006c8ff01007387 */ /* 0x0003e80000100800 */
[----:B------:R1:W-:Y:S01]  /*b160*/  STL [R1+0x6cc], RZ ;  /* 0x0006ccff01007387 */ /* 0x0003e20000100800 */
[----:B------:R-:W-:Y:S02]  /*b170*/  LOP3.LUT R6, R6, 0x1c, RZ, 0xc0, !PT ;  /* 0x0000001c06067812 */ /* 0x000fe400078ec0ff */
[----:B------:R-:W-:-:S02]  /*b180*/  SHF.R.U32.HI R4, RZ, 0x1, R4 ;  /* 0x00000001ff047819 */ /* 0x000fc40000011604 */
[----:B0-----:R-:W-:Y:S02]  /*b190*/  SHF.L.U32 R5, R5, 0x7, RZ ;  /* 0x0000000705057819 */ /* 0x001fe400000006ff */
[----:B------:R-:W-:-:S05]  /*b1a0*/  LEA.HI R4, R6, R4, RZ, 0x1e ;  /* 0x0000000406047211 */ /* 0x000fca00078ff0ff */
[----:B------:R-:W-:Y:S01]  /*b1b0*/  IMAD.IADD R4, R5, 0x1, R4 ;  /* 0x0000000105047824 */ /* 0x000fe200078e0204 */
[----:B------:R-:W-:-:S04]  /*b1c0*/  UMOV UR5, URZ ;  /* 0x0000003f00057c82 */ /* 0x000fc80008000000 */
[C---:B------:R-:W-:Y:S02]  /*b1d0*/  IADD3 R0, R4.reuse, 0x48, RZ ;  /* 0x0000004804007810 */ /* 0x040fe40007ffe0ff */
[C---:B------:R-:W-:Y:S02]  /*b1e0*/  IADD3 R5, R4.reuse, 0x40, RZ ;  /* 0x0000004004057810 */ /* 0x040fe40007ffe0ff */
[----:B------:R-:W-:Y:S02]  /*b1f0*/  IADD3 R2, R4, 0x8, RZ ;  /* 0x0000000804027810 */ /* 0x000fe40007ffe0ff */
[----:B-1----:R-:W-:Y:S02]  /*b200*/  LOP3.LUT R0, R3, 0x40, RZ, 0x3c, !PT ;  /* 0x0000004003007812 */ /* 0x002fe400078e3cff */
.L_x_2:
[----:B------:R-:W2:Y:S04]  /*b210*/  LDL.64 R6, [R1+0x540] ;  /* 0x0005400001067983 */ /* 0x000ea80000100a00 */
[----:B------:R-:W2:Y:S04]  /*b220*/  LDL R0, [R1+0x2e4] ;  /* 0x0002e40001007983 */ /* 0x000ea80000100800 */
[----:B------:R-:W3:Y:S04]  /*b230*/  LDL.64 R4, [R1+0x1040] ;  /* 0x0010400001047983 */ /* 0x000ee80000100a00 */
[----:B------:R-:W4:Y:S04]  /*b240*/  LDL.64 R2, [R1+0x1038] ;  /* 0x0010380001027983 */ /* 0x000f280000100a00 */
[----:B------:R-:W5:Y:S04]  /*b250*/  LDL.64 R10, [R1+0x1030] ;  /* 0x00103000010a7983 */ /* 0x000f680000100a00 */
[----:B------:R-:W5:Y:S04]  /*b260*/  LDL.64 R20, [R1+0x1018] ;  /* 0x0010180001147983 */ /* 0x000f680000100a00 */
[----:B------:R-:W5:Y:S04]  /*b270*/  LDL.64 R8, [R1+0x1028] ;  /* 0x0010280001087983 */ /* 0x000f680000100a00 */
[----:B0-----:R-:W5:Y:S04]  /*b280*/  LDL.64 R18, [R1+0x1020] ;  /* 0x0010200001127983 */ /* 0x001f680000100a00 */
[----:B------:R-:W5:Y:S04]  /*b290*/  LDL.64 R14, [R1+0x1010] ;  /* 0x00101000010e7983 */ /* 0x000f680000100a00 */
[----:B------:R-:W5:Y:S04]  /*b2a0*/  LDL.64 R16, [R1+0x1008] ;  /* 0x0010080001107983 */ /* 0x000f680000100a00 */
[----:B------:R-:W5:Y:S04]  /*b2b0*/  LDL.64 R24, [R1+0x1000] ;  /* 0x0010000001187983 */ /* 0x000f680000100a00 */
[----:B------:R-:W5:Y:S04]  /*b2c0*/  LDL.64 R22, [R1+0xff0] ;  /* 0x000ff00001167983 */ /* 0x000f680000100a00 */
[----:B------:R-:W5:Y:S01]  /*b2d0*/  LDL.64 R12, [R1+0xff8] ;  /* 0x000ff800010c7983 */ /* 0x000f620000100a00 */
[----:B--2---:R-:W-:-:S04]  /*b2e0*/  IMAD.WIDE R6, R0, 0x2, R6 ;  /* 0x0000000200067825 */ /* 0x004fc800078e0206 */
[C---:B---3--:R-:W-:Y:S01]  /*b2f0*/  IMAD.WIDE R4, R0.reuse, 0x2, R4 ;  /* 0x0000000200047825 */ /* 0x048fe200078e0204 */
[----:B------:R0:W2:Y:S03]  /*b300*/  LDG.E.U16 R29, [R6.64] ;  /* 0x00000006061d7981 */ /* 0x0000a6000c1e1500 */
[C---:B----4-:R-:W-:Y:S01]  /*b310*/  IMAD.WIDE R2, R0.reuse, 0x2, R2 ;  /* 0x0000000200027825 */ /* 0x050fe200078e0202 */
[----:B------:R1:W3:Y:S03]  /*b320*/  LDG.E.U16 R26, [R4.64] ;  /* 0x00000006041a7981 */ /* 0x0002e6000c1e1500 */
[C---:B-----5:R-:W-:Y:S01]  /*b330*/  IMAD.WIDE R10, R0.reuse, 0x2, R10 ;  /* 0x00000002000a7825 */ /* 0x060fe200078e020a */
[----:B------:R4:W5:Y:S03]  /*b340*/  LDG.E.U16 R27, [R2.64] ;  /* 0x00000006021b7981 */ /* 0x000966000c1e1500 */
[----:B-1----:R-:W-:-:S02]  /*b350*/  IMAD.WIDE R4, R0, 0x2, R20 ;  /* 0x0000000200047825 */ /* 0x002fc400078e0214 */
[----:B------:R1:W5:Y:S02]  /*b360*/  LDG.E.U16 R21, [R10.64] ;  /* 0x000000060a157981 */ /* 0x000364000c1e1500 */
[----:B------:R-:W-:-:S04]  /*b370*/  IMAD.WIDE R8, R0, 0x2, R8 ;  /* 0x0000000200087825 */ /* 0x000fc800078e0208 */
[C---:B0-----:R-:W-:Y:S01]  /*b380*/  IMAD.WIDE R6, R0.reuse, 0x2, R18 ;  /* 0x0000000200067825 */ /* 0x041fe200078e0212 */
[----:B------:R0:W5:Y:S03]  /*b390*/  LDG.E.U16 R28, [R8.64] ;  /* 0x00000006081c7981 */ /* 0x000166000c1e1500 */
[C---:B----4-:R-:W-:Y:S01]  /*b3a0*/  IMAD.WIDE R2, R0.reuse, 0x2, R14 ;  /* 0x0000000200027825 */ /* 0x050fe200078e020e */
[----:B------:R-:W4:Y:S03]  /*b3b0*/  LDL.64 R18, [R1+0xfe8] ;  /* 0x000fe80001127983 */ /* 0x000f260000100a00 */
[----:B-1----:R-:W-:-:S04]  /*b3c0*/  IMAD.WIDE R10, R0, 0x2, R16 ;  /* 0x00000002000a7825 */ /* 0x002fc800078e0210 */
[C---:B0-----:R-:W-:Y:S01]  /*b3d0*/  IMAD.WIDE R8, R0.reuse, 0x2, R24 ;  /* 0x0000000200087825 */ /* 0x041fe200078e0218 */
[----:B--2---:R0:W-:Y:S04]  /*b3e0*/  STL [R1+0x19c], R29 ;  /* 0x00019c1d01007387 */ /* 0x0041e80000100800 */
[----:B---3--:R1:W-:Y:S04]  /*b3f0*/  STL [R1+0x198], R26 ;  /* 0x0001981a01007387 */ /* 0x0083e80000100800 */
[----:B------:R-:W2:Y:S04]  /*b400*/  LDL.64 R14, [R1+0xfe0] ;  /* 0x000fe000010e7983 */ /* 0x000ea80000100a00 */
[----:B0-----:R0:W3:Y:S04]  /*b410*/  LDG.E.U16 R29, [R6.64] ;  /* 0x00000006061d7981 */ /* 0x0010e8000c1e1500 */
[----:B-1----:R1:W3:Y:S04]  /*b420*/  LDG.E.U16 R26, [R4.64] ;  /* 0x00000006041a7981 */ /* 0x0022e8000c1e1500 */
[----:B-----5:R5:W-:Y:S04]  /*b430*/  STL [R1+0x194], R27 ;  /* 0x0001941b01007387 */ /* 0x020be80000100800 */
[----:B------:R0:W-:Y:S01]  /*b440*/  STL [R1+0x190], R21 ;  /* 0x0001901501007387 */ /* 0x0001e20000100800 */
[----:B-1----:R-:W-:-:S03]  /*b450*/  IMAD.WIDE R4, R0, 0x2, R22 ;  /* 0x0000000200047825 */ /* 0x002fc600078e0216 */
[----:B------:R-:W3:Y:S04]  /*b460*/  LDL.64 R24, [R1+0xfc8] ;  /* 0x000fc80001187983 */ /* 0x000ee80000100a00 */
[----:B-----5:R4:W5:Y:S04]  /*b470*/  LDG.E.U16 R27, [R2.64] ;  /* 0x00000006021b7981 */ /* 0x020968000c1e1500 */
[----:B0-----:R-:W5:Y:S04]  /*b480*/  LDL.64 R20, [R1+0xfd8] ;  /* 0x000fd80001147983 */ /* 0x001f680000100a00 */
[----:B------:R2:W5:Y:S01]  /*b490*/  LDG.E.U16 R23, [R10.64] ;  /* 0x000000060a177981 */ /* 0x000562000c1e1500 */
[----:B------:R-:W-:-:S03]  /*b4a0*/  IMAD.WIDE R6, R0, 0x2, R12 ;  /* 0x0000000200067825 */ /* 0x000fc600078e020c */
[----:B------:R-:W5:Y:S01]  /*b4b0*/  LDL.64 R16, [R1+0xfd0] ;  /* 0x000fd00001107983 */ /* 0x000f620000100a00 */
[----:B----4-:R-:W-:-:S03]  /*b4c0*/  IMAD.WIDE R2, R0, 0x2, R18 ;  /* 0x0000000200027825 */ /* 0x010fc600078e0212 */
[----:B------:R-:W4:Y:S04]  /*b4d0*/  LDL.64 R12, [R1+0xfc0] ;  /* 0x000fc000010c7983 */ /* 0x000f280000100a00 */
[----:B------:R0:W-:Y:S04]  /*b4e0*/  STL [R1+0x18c], R28 ;  /* 0x00018c1c01007387 */ /* 0x0001e80000100800 */
[----:B0-----:R0:W4:Y:S01]  /*b4f0*/  LDG.E.U16 R28, [R8.64] ;  /* 0x00000006081c7981 */ /* 0x001122000c1e1500 */
[----:B--2---:R-:W-:-:S03]  /*b500*/  IMAD.WIDE R10, R0, 0x2, R14 ;  /* 0x00000002000a7825 */ /* 0x004fc600078e020e */
[----:B---3--:R1:W-:Y:S04]  /*b510*/  STL [R1+0x188], R29 ;  /* 0x0001881d01007387 */ /* 0x0083e80000100800 */
[----:B------:R2:W-:Y:S04]  /*b520*/  STL [R1+0x184], R26 ;  /* 0x0001841a01007387 */ /* 0x0005e80000100800 */
[----:B------:R-:W3:Y:S04]  /*b530*/  LDL.64 R18, [R1+0xfb8] ;  /* 0x000fb80001127983 */ /* 0x000ee80000100a00 */
[----:B-1----:R1:W3:Y:S04]  /*b540*/  LDG.E.U16 R29, [R6.64] ;  /* 0x00000006061d7981 */ /* 0x0022e8000c1e1500 */
[----:B--2---:R2:W3:Y:S04]  /*b550*/  LDG.E.U16 R26, [R4.64] ;  /* 0x00000006041a7981 */ /* 0x0044e8000c1e1500 */
[----:B-----5:R5:W-:Y:S01]  /*b560*/  STL [R1+0x180], R27 ;  /* 0x0001801b01007387 */ /* 0x020be20000100800 */
[----:B0-----:R-:W-:-:S03]  /*b570*/  IMAD.WIDE R8, R0, 0x2, R20 ;  /* 0x0000000200087825 */ /* 0x001fc600078e0214 */
[----:B------:R0:W-:Y:S01]  /*b580*/  STL [R1+0x17c], R23 ;  /* 0x00017c1701007387 */ /* 0x0001e20000100800 */
[----:B--2---:R-:W-:-:S03]  /*b590*/  IMAD.WIDE R4, R0, 0x2, R24 ;  /* 0x0000000200047825 */ /* 0x004fc600078e0218 */
[----:B-----5:R4:W2:Y:S04]  /*b5a0*/  LDG.E.U16 R27, [R2.64] ;  /* 0x00000006021b7981 */ /* 0x0208a8000c1e1500 */
[----:B------:R-:W5:Y:S04]  /*b5b0*/  LDL.64 R20, [R1+0xfa0] ;  /* 0x000fa00001147983 */ /* 0x000f680000100a00 */
[----:B0-----:R-:W5:Y:S04]  /*b5c0*/  LDL.64 R22, [R1+0xfb0] ;  /* 0x000fb00001167983 */ /* 0x001f680000100a00 */
[----:B------:R3:W5:Y:S01]  /*b5d0*/  LDG.E.U16 R25, [R10.64] ;  /* 0x000000060a197981 */ /* 0x000762000c1e1500 */
[----:B-1----:R-:W-:-:S03]  /*b5e0*/  IMAD.WIDE R6, R0, 0x2, R16 ;  /* 0x0000000200067825 */ /* 0x002fc600078e0210 */
[----:B------:R-:W5:Y:S01]  /*b5f0*/  LDL.64 R14, [R1+0xfa8] ;  /* 0x000fa800010e7983 */ /* 0x000f620000100a00 */
[----:B----4-:R-:W-:-:S03]  /*b600*/  IMAD.WIDE R2, R0, 0x2, R12 ;  /* 0x0000000200027825 */ /* 0x010fc600078e020c */
[----:B------:R-:W5:Y:S04]  /*b610*/  LDL.64 R16, [R1+0xf98] ;  /* 0x000f980001107983 */ /* 0x000f680000100a00 */
[----:B------:R0:W-:Y:S04]  /*b620*/  STL [R1+0x178], R28 ;  /* 0x0001781c01007387 */ /* 0x0001e80000100800 */
[----:B0-----:R0:W5:Y:S01]  /*b630*/  LDG.E.U16 R28, [R8.64] ;  /* 0x00000006081c7981 */ /* 0x001162000c1e1500 */
[----:B---3--:R-:W-:-:S03]  /*b640*/  IMAD.WIDE R10, R0, 0x2, R18 ;  /* 0x00000002000a7825 */ /* 0x008fc600078e0212 */
[----:B------:R1:W-:Y:S04]  /*b650*/  STL [R1+0x174], R29 ;  /* 0x0001741d01007387 */ /* 0x0003e80000100800 */
[----:B------:R3:W-:Y:S04]  /*b660*/  STL [R1+0x170], R26 ;  /* 0x0001701a01007387 */ /* 0x0007e80000100800 */
[----:B------:R-:W4:Y:S04]  /*b670*/  LDL.64 R12, [R1+0xf90] ;  /* 0x000f9000010c7983 */ /* 0x000f280000100a00 */
[----:B-1----:R1:W4:Y:S04]  /*b680*/  LDG.E.U16 R29, [R6.64] ;  /* 0x00000006061d7981 */ /* 0x002328000c1e1500 */
[----:B---3--:R5:W3:Y:S04]  /*b690*/  LDG.E.U16 R26, [R4.64] ;  /* 0x00000006041a7981 */ /* 0x008ae8000c1e1500 */
[----:B--2---:R2:W-:Y:S01]  /*b6a0*/  STL [R1+0x16c], R27 ;  /* 0x00016c1b01007387 */ /* 0x0045e20000100800 */
[----:B-----5:R-:W-:-:S03]  /*b6b0*/  IMAD.WIDE R4, R0, 0x2, R20 ;  /* 0x0000000200047825 */ /* 0x020fc600078e0214 */
[----:B------:R4:W5:Y:S01]  /*b6c0*/  LDG.E.U16 R21, [R10.64] ;  /* 0x000000060a157981 */ /* 0x000962000c1e1500 */
[----:B0-----:R-:W-:-:S03]  /*b6d0*/  IMAD.WIDE R8, R0, 0x2, R22 ;  /* 0x0000000200087825 */ /* 0x001fc600078e0216 */
[----:B--2---:R0:W2:Y:S04]  /*b6e0*/  LDG.E.U16 R27, [R2.64] ;  /* 0x00000006021b7981 */ /* 0x0040a8000c1e1500 */
[----:B------:R0:W-:Y:S04]  /*b6f0*/  STL [R1+0x168], R25 ;  /* 0x0001681901007387 */ /* 0x0001e80000100800 */
[----:B------:R-:W5:Y:S01]  /*b700*/  LDL.64 R22, [R1+0xf78] ;  /* 0x000f780001167983 */ /* 0x000f620000100a00 */
[----:B-1----:R-:W-:-:S03]  /*b710*/  IMAD.WIDE R6, R0, 0x2, R14 ;  /* 0x0000000200067825 */ /* 0x002fc600078e020e */
[----:B------:R-:W5:Y:S04]  /*b720*/  LDL.64 R18, [R1+0xf80] ;  /* 0x000f800001127983 */ /* 0x000f680000100a00 */
[----:B0-----:R-:W5:Y:S01]  /*b730*/  LDL.64 R24, [R1+0xf88] ;  /* 0x000f880001187983 */ /* 0x001f620000100a00 */
[----:B------:R-:W-:-:S03]  /*b740*/  IMAD.WIDE R2, R0, 0x2, R16 ;  /* 0x0000000200027825 */ /* 0x000fc600078e0210 */
[----:B------:R-:W5:Y:S04]  /*b750*/  LDL.64 R14, [R1+0xf70] ;  /* 0x000f7000010e7983 */ /* 0x000f680000100a00 */
[----:B------:R0:W-:Y:S04]  /*b760*/  STL [R1+0x164], R28 ;  /* 0x0001641c01007387 */ /* 0x0001e80000100800 */
[----:B0-----:R0:W5:Y:S01]  /*b770*/  LDG.E.U16 R28, [R8.64] ;  /* 0x00000006081c7981 */ /* 0x001162000c1e1500 */
[----:B----4-:R-:W-:-:S03]  /*b780*/  IMAD.WIDE R10, R0, 0x2, R12 ;  /* 0x00000002000a7825 */ /* 0x010fc600078e020c */
[----:B------:R1:W-:Y:S04]  /*b790*/  STL [R1+0x160], R29 ;  /* 0x0001601d01007387 */ /* 0x0003e80000100800 */
[----:B---3--:R3:W-:Y:S04]  /*b7a0*/  STL [R1+0x15c], R26 ;  /* 0x00015c1a01007387 */ /* 0x0087e80000100800 */
[----:B------:R-:W4:Y:S04]  /*b7b0*/  LDL.64 R16, [R1+0xf68] ;  /* 0x000f680001107983 */ /* 0x000f280000100a00 */
[----:B-1----:R1:W4:Y:S04]  /*b7c0*/  LDG.E.U16 R29, [R6.64] ;  /* 0x00000006061d7981 */ /* 0x002328000c1e1500 */
[----:B---3--:R3:W4:Y:S04]  /*b7d0*/  LDG.E.U16 R26, [R4.64] ;  /* 0x00000006041a7981 */ /* 0x008728000c1e1500 */
[----:B--2---:R2:W-:Y:S04]  /*b7e0*/  STL [R1+0x158], R27 ;  /* 0x0001581b01007387 */ /* 0x0045e80000100800 */
[----:B-----5:R5:W-:Y:S01]  /*b7f0*/  STL [R1+0x154], R21 ;  /* 0x0001541501007387 */ /* 0x020be20000100800 */
[----:B---3--:R-:W-:-:S03]  /*b800*/  IMAD.WIDE R4, R0, 0x2, R22 ;  /* 0x0000000200047825 */ /* 0x008fc600078e0216 */
[----:B------:R-:W3:Y:S04]  /*b810*/  LDL.64 R12, [R1+0xf58] ;  /* 0x000f5800010c7983 */ /* 0x000ee80000100a00 */
[----:B--2---:R2:W3:Y:S01]  /*b820*/  LDG.E.U16 R27, [R2.64] ;  /* 0x00000006021b7981 */ /* 0x0044e2000c1e1500 */
[----:B0-----:R-:W-:-:S03]  /*b830*/  IMAD.WIDE R8, R0, 0x2, R24 ;  /* 0x0000000200087825 */ /* 0x001fc600078e0218 */
[----:B-----5:R-:W5:Y:S04]  /*b840*/  LDL.64 R20, [R1+0xf60] ;  /* 0x000f600001147983 */ /* 0x020f680000100a00 */
[----:B------:R-:W5:Y:S04]  /*b850*/  LDL.64 R24, [R1+0xf50] ;  /* 0x000f500001187983 */ /* 0x000f680000100a00 */
[----:B------:R4:W5:Y:S01]  /*b860*/  LDG.E.U16 R23, [R10.64] ;  /* 0x000000060a177981 */ /* 0x000962000c1e1500 */
[----:B-1----:R-:W-:-:S03]  /*b870*/  IMAD.WIDE R6, R0, 0x2, R18 ;  /* 0x0000000200067825 */ /* 0x002fc600078e0212 */
[----:B------:R-:W5:Y:S01]  /*b880*/  LDL.64 R18, [R1+0xf48] ;  /* 0x000f480001127983 */ /* 0x000f620000100a00 */
[----:B--2---:R-:W-:-:S03]  /*b890*/  IMAD.WIDE R2, R0, 0x2, R14 ;  /* 0x0000000200027825 */ /* 0x004fc600078e020e */
[----:B------:R0:W-:Y:S04]  /*b8a0*/  STL [R1+0x150], R28 ;  /* 0x0001501c01007387 */ /* 0x0001e80000100800 */
[----:B0-----:R5:W2:Y:S01]  /*b8b0*/  LDG.E.U16 R28, [R8.64] ;  /* 0x00000006081c7981 */ /* 0x001aa2000c1e1500 */
[----:B----4-:R-:W-:-:S03]  /*b8c0*/  IMAD.WIDE R10, R0, 0x2, R16 ;  /* 0x00000002000a7825 */ /* 0x010fc600078e0210 */
[----:B------:R0:W-:Y:S04]  /*b8d0*/  STL [R1+0x14c], R29 ;  /* 0x00014c1d01007387 */ /* 0x0001e80000100800 */
[----:B------:R1:W-:Y:S04]  /*b8e0*/  STL [R1+0x148], R26 ;  /* 0x0001481a01007387 */ /* 0x0003e80000100800 */
[----:B------:R-:W4:Y:S04]  /*b8f0*/  LDL.64 R14, [R1+0xf40] ;  /* 0x000f4000010e7983 */ /* 0x000f280000100a00 */
[----:B0-----:R0:W4:Y:S04]  /*b900*/  LDG.E.U16 R29, [R6.64] ;  /* 0x00000006061d7981 */ /* 0x001128000c1e1500 */
[----:B-1----:R1:W4:Y:S04]  /*b910*/  LDG.E.U16 R26, [R4.64] ;  /* 0x00000006041a7981 */ /* 0x002328000c1e1500 */
[----:B---3--:R3:W-:Y:S01]  /*b920*/  STL [R1+0x144], R27 ;  /* 0x0001441b01007387 */ /* 0x0087e20000100800 */
[----:B-----5:R-:W-:-:S04]  /*b930*/  IMAD.WIDE R8, R0, 0x2, R20 ;  /* 0x0000000200087825 */ /* 0x020fc800078e0214 */
[C---:B-1----:R-:W-:Y:S01]  /*b940*/  IMAD.WIDE R4, R0.reuse, 0x2, R24 ;  /* 0x0000000200047825 */ /* 0x042fe200078e0218 */
[----:B---3--:R1:W3:Y:S04]  /*b950*/  LDG.E.U16 R27, [R2.64] ;  /* 0x00000006021b7981 */ /* 0x0082e8000c1e1500 */
[----:B------:R5:W-:Y:S04]  /*b960*/  STL [R1+0x140], R23 ;  /* 0x0001401701007387 */ /* 0x000be80000100800 */
[----:B------:R-:W3:Y:S04]  /*b970*/  LDL.64 R20, [R1+0xf28] ;  /* 0x000f280001147983 */ /* 0x000ee80000100a00 */
[----:B------:R4:W3:Y:S04]  /*b980*/  LDG.E.U16 R25, [R10.64] ;  /* 0x000000060a197981 */ /* 0x0008e8000c1e1500 */
[----:B-----5:R-:W5:Y:S01]  /*b990*/  LDL.64 R22, [R1+0xf38] ;  /* 0x000f380001167983 */ /* 0x020f620000100a00 */
[----:B0-----:R-:W-:-:S03]  /*b9a0*/  IMAD.WIDE R6, R0, 0x2, R12 ;  /* 0x0000000200067825 */ /* 0x001fc600078e020c */
[----:B------:R-:W5:Y:S01]  /*b9b0*/  LDL.64 R16, [R1+0xf30] ;  /* 0x000f300001107983 */ /* 0x000f620000100a00 */
[----:B-1----:R-:W-:-:S03]  /*b9c0*/  IMAD.WIDE R2, R0, 0x2, R18 ;  /* 0x0000000200027825 */ /* 0x002fc600078e0212 */
[----:B------:R-:W5:Y:S04]  /*b9d0*/  LDL.64 R12, [R1+0xf20] ;  /* 0x000f2000010c7983 */ /* 0x000f680000100a00 */
[----:B--2---:R0:W-:Y:S04]  /*b9e0*/  STL [R1+0x13c], R28 ;  /* 0x00013c1c01007387 */ /* 0x0041e80000100800 */
        /* <DEDUP_REMOVED lines=8> */
[----:B-1----:R-:W-:-:S03]  /*ba70*/  IMAD.WIDE R4, R0, 0x2, R20 ;  /* 0x0000000200047825 */ /* 0x002fc600078e0214 */
[----:B------:R4:W4:Y:S04]  /*ba80*/  LDG.E.U16 R21, [R10.64] ;  /* 0x000000060a157981 */ /* 0x000928000c1e1500 */
[----:B---3--:R1:W3:Y:S01]  /*ba90*/  LDG.E.U16 R27, [R2.64] ;  /* 0x00000006021b7981 */ /* 0x0082e2000c1e1500 */
[----:B-----5:R-:W-:-:S03]  /*baa0*/  IMAD.WIDE R8, R0, 0x2, R22 ;  /* 0x0000000200087825 */ /* 0x020fc600078e0216 */
[----:B------:R5:W-:Y:S04]  /*bab0*/  STL [R1+0x12c], R25 ;  /* 0x00012c1901007387 */ /* 0x000be80000100800 */
[----:B------:R-:W3:Y:S01]  /*bac0*/  LDL.64 R22, [R1+0xf00] ;  /* 0x000f000001167983 */ /* 0x000ee20000100a00 */
[----:B0-----:R-:W-:-:S03]  /*bad0*/  IMAD.WIDE R6, R0, 0x2, R16 ;  /* 0x0000000200067825 */ /* 0x001fc600078e0210 */
[----:B------:R-:W3:Y:S04]  /*bae0*/  LDL.64 R14, [R1+0xf08] ;  /* 0x000f0800010e7983 */ /* 0x000ee80000100a00 */
[----:B-----5:R-:W5:Y:S01]  /*baf0*/  LDL.64 R24, [R1+0xf10] ;  /* 0x000f100001187983 */ /* 0x020f620000100a00 */
        /* <DEDUP_REMOVED lines=10> */
[----:B---3--:R3:W-:Y:S04]  /*bba0*/  STL [R1+0x11c], R27 ;  /* 0x00011c1b01007387 */ /* 0x0087e80000100800 */
[----:B------:R0:W-:Y:S01]  /*bbb0*/  STL [R1+0x118], R21 ;  /* 0x0001181501007387 */ /* 0x0001e20000100800 */
[----:B-1----:R-:W-:-:S03]  /*bbc0*/  IMAD.WIDE R4, R0, 0x2, R22 ;  /* 0x0000000200047825 */ /* 0x002fc600078e0216 */
[----:B------:R-:W4:Y:S04]  /*bbd0*/  LDL.64 R18, [R1+0xee0] ;  /* 0x000ee00001127983 */ /* 0x000f280000100a00 */
[----:B---3--:R1:W3:Y:S01]  /*bbe0*/  LDG.E.U16 R27, [R2.64] ;  /* 0x00000006021b7981 */ /* 0x0082e2000c1e1500 */
[----:B-----5:R-:W-:-:S03]  /*bbf0*/  IMAD.WIDE R8, R0, 0x2, R24 ;  /* 0x0000000200087825 */ /* 0x020fc600078e0218 */
[----:B------:R4:W5:Y:S04]  /*bc00*/  LDG.E.U16 R23, [R10.64] ;  /* 0x000000060a177981 */ /* 0x000968000c1e1500 */
[----:B------:R-:W5:Y:S01]  /*bc10*/  LDL.64 R24, [R1+0xed8] ;  /* 0x000ed80001187983 */ /* 0x000f620000100a00 */
[----:B0-----:R-:W-:-:S03]  /*bc20*/  IMAD.WIDE R6, R0, 0x2, R14 ;  /* 0x0000000200067825 */ /* 0x001fc600078e020e */
[----:B------:R-:W5:Y:S01]  /*bc30*/  LDL.64 R20, [R1+0xee8] ;  /* 0x000ee80001147983 */ /* 0x000f620000100a00 */
[----:B-1----:R-:W-:-:S03]  /*bc40*/  IMAD.WIDE R2, R0, 0x2, R16 ;  /* 0x0000000200027825 */ /* 0x002fc600078e0210 */
[----:B------:R-:W5:Y:S04]  /*bc50*/  LDL.64 R14, [R1+0xed0] ;  /* 0x000ed000010e7983 */ /* 0x000f680000100a00 */
[----:B--2---:R0:W-:Y:S04]  /*bc60*/  STL [R1+0x114], R28 ;  /* 0x0001141c01007387 */ /* 0x0041e80000100800 */
[----:B0-----:R0:W5:Y:S01]  /*bc70*/  LDG.E.U16 R28, [R8.64] ;  /* 0x00000006081c7981 */ /* 0x001162000c1e1500 */
[----:B----4-:R-:W-:-:S03]  /*bc80*/  IMAD.WIDE R10, R0, 0x2, R12 ;  /* 0x00000002000a7825 */ /* 0x010fc600078e020c */
[----:B------:R1:W-:Y:S04]  /*bc90*/  STL [R1+0x110], R29 ;  /* 0x0001101d01007387 */ /* 0x0003e80000100800 */
[----:B------:R4:W-:Y:S04]  /*bca0*/  STL [R1+0x10c], R26 ;  /* 0x00010c1a01007387 */ /* 0x0009e80000100800 */
[----:B------:R-:W2:Y:S04]  /*bcb0*/  LDL.64 R16, [R1+0xec8] ;  /* 0x000ec80001107983 */ /* 0x000ea80000100a00 */
[----:B-1----:R1:W2:Y:S04]  /*bcc0*/  LDG.E.U16 R29, [R6.64] ;  /* 0x00000006061d7981 */ /* 0x0022a8000c1e1500 */
[----:B----4-:R4:W2:Y:S04]  /*bcd0*/  LDG.E.U16 R26, [R4.64] ;  /* 0x00000006041a7981 */ /* 0x0108a8000c1e1500 */
[----:B---3--:R3:W-:Y:S04]  /*bce0*/  STL [R1+0x108], R27 ;  /* 0x0001081b01007387 */ /* 0x0087e80000100800 */
[----:B-----5:R5:W-:Y:S01]  /*bcf0*/  STL [R1+0x104], R23 ;  /* 0x0001041701007387 */ /* 0x020be20000100800 */
[----:B----4-:R-:W-:-:S03]  /*bd00*/  IMAD.WIDE R4, R0, 0x2, R24 ;  /* 0x0000000200047825 */ /* 0x010fc600078e0218 */
[----:B------:R-:W4:Y:S04]  /*bd10*/  LDL.64 R12, [R1+0xeb8] ;  /* 0x000eb800010c7983 */ /* 0x000f280000100a00 */
[----:B---3--:R3:W4:Y:S01]  /*bd20*/  LDG.E.U16 R27, [R2.64] ;  /* 0x00000006021b7981 */ /* 0x008722000c1e1500 */
[----:B-1----:R-:W-:-:S03]  /*bd30*/  IMAD.WIDE R6, R0, 0x2, R18 ;  /* 0x0000000200067825 */ /* 0x002fc600078e0212 */
[----:B-----5:R-:W5:Y:S04]  /*bd40*/  LDL.64 R22, [R1+0xec0] ;  /* 0x000ec00001167983 */ /* 0x020f680000100a00 */
[----:B------:R1:W5:Y:S04]  /*bd50*/  LDG.E.U16 R25, [R10.64] ;  /* 0x000000060a197981 */ /* 0x000368000c1e1500 */
[----:B------:R-:W5:Y:S01]  /*bd60*/  LDL.64 R18, [R1+0xea8] ;  /* 0x000ea80001127983 */ /* 0x000f620000100a00 */
[----:B0-----:R-:W-:-:S03]  /*bd70*/  IMAD.WIDE R8, R0, 0x2, R20 ;  /* 0x0000000200087825 */ /* 0x001fc600078e0214 */
[----:B------:R-:W5:Y:S01]  /*bd80*/  LDL.64 R20, [R1+0xeb0] ;  /* 0x000eb00001147983 */ /* 0x000f620000100a00 */
[----:B---3--:R-:W-:-:S03]  /*bd90*/  IMAD.WIDE R2, R0, 0x2, R14 ;  /* 0x0000000200027825 */ /* 0x008fc600078e020e */
[----:B------:R0:W-:Y:S04]  /*bda0*/  STL [R1+0x100], R28 ;  /* 0x0001001c01007387 */ /* 0x0001e80000100800 */
[----:B0-----:R5:W5:Y:S04]  /*bdb0*/  LDG.E.U16 R28, [R8.64] ;  /* 0x00000006081c7981 */ /* 0x001b68000c1e1500 */
[----:B--2---:R0:W-:Y:S04]  /*bdc0*/  STL [R1+0xfc], R29 ;  /* 0x0000fc1d01007387 */ /* 0x0041e80000100800 */
[----:B------:R2:W-:Y:S01]  /*bdd0*/  STL [R1+0xf8], R26 ;  /* 0x0000f81a01007387 */ /* 0x0005e20000100800 */
[----:B-1----:R-:W-:-:S03]  /*bde0*/  IMAD.WIDE R10, R0, 0x2, R16 ;  /* 0x00000002000a7825 */ /* 0x002fc600078e0210 */
[----:B------:R-:W3:Y:S04]  /*bdf0*/  LDL.64 R14, [R1+0xea0] ;  /* 0x000ea000010e7983 */ /* 0x000ee80000100a00 */
[----:B0-----:R0:W3:Y:S04]  /*be00*/  LDG.E.U16 R29, [R6.64] ;  /* 0x00000006061d7981 */ /* 0x0010e8000c1e1500 */
[----:B--2---:R1:W2:Y:S04]  /*be10*/  LDG.E.U16 R26, [R4.64] ;  /* 0x00000006041a7981 */ /* 0x0042a8000c1e1500 */
[----:B----4-:R4:W-:Y:S01]  /*be20*/  STL [R1+0xf4], R27 ;  /* 0x0000f41b01007387 */ /* 0x0109e20000100800 */
[----:B-----5:R-:W-:-:S03]  /*be30*/  IMAD.WIDE R8, R0, 0x2, R22 ;  /* 0x0000000200087825 */ /* 0x020fc600078e0216 */
[----:B------:R5:W-:Y:S04]  /*be40*/  STL [R1+0xf0], R25 ;  /* 0x0000f01901007387 */ /* 0x000be80000100800 */
[----:B----4-:R4:W2:Y:S04]  /*be50*/  LDG.E.U16 R27, [R2.64] ;  /* 0x00000006021b7981 */ /* 0x0108a8000c1e1500 */
[----:B------:R-:W2:Y:S04]  /*be60*/  LDL.64 R22, [R1+0xe88] ;  /* 0x000e880001167983 */ /* 0x000ea80000100a00 */
[----:B------:R-:W2:Y:S01]  /*be70*/  LDL.64 R16, [R1+0xe90] ;  /* 0x000e900001107983 */ /* 0x000ea20000100a00 */
[----:B----4-:R-:W-:-:S03]  /*be80*/  IMAD.WIDE R2, R0, 0x2, R18 ;  /* 0x0000000200027825 */ /* 0x010fc600078e0212 */
[----:B------:R3:W4:Y:S04]  /*be90*/  LDG.E.U16 R19, [R10.64] ;  /* 0x000000060a137981 */ /* 0x000728000c1e1500 */
[----:B-----5:R-:W5:Y:S01]  /*bea0*/  LDL.64 R24, [R1+0xe98] ;  /* 0x000e980001187983 */ /* 0x020f620000100a00 */
[----:B0-----:R-:W-:-:S03]  /*beb0*/  IMAD.WIDE R6, R0, 0x2, R12 ;  /* 0x0000000200067825 */ /* 0x001fc600078e020c */
[----:B------:R-:W5:Y:S01]  /*bec0*/  LDL.64 R12, [R1+0xe80] ;  /* 0x000e8000010c7983 */ /* 0x000f620000100a00 */
[----:B-1----:R-:W-:-:S03]  /*bed0*/  IMAD.WIDE R4, R0, 0x2, R20 ;  /* 0x0000000200047825 */ /* 0x002fc600078e0214 */
[----:B------:R0:W-:Y:S04]  /*bee0*/  STL [R1+0xec], R28 ;  /* 0x0000ec1c01007387 */ /* 0x0001e80000100800 */
[----:B0-----:R5:W5:Y:S01]  /*bef0*/  LDG.E.U16 R28, [R8.64] ;  /* 0x00000006081c7981 */ /* 0x001b62000c1e1500 */
[----:B---3--:R-:W-:-:S03]  /*bf00*/  IMAD.WIDE R10, R0, 0x2, R14 ;  /* 0x00000002000a7825 */ /* 0x008fc600078e020e */
[----:B------:R0:W-:Y:S04]  /*bf10*/  STL [R1+0xe8], R29 ;  /* 0x0000e81d01007387 */ /* 0x0001e80000100800 */
[----:B--2---:R1:W-:Y:S04]  /*bf20*/  STL [R1+0xe4], R26 ;  /* 0x0000e41a01007387 */ /* 0x0043e80000100800 */
[----:B------:R-:W2:Y:S04]  /*bf30*/  LDL.64 R20, [R1+0xe78] ;  /* 0x000e780001147983 */ /* 0x000ea80000100a00 */
[----:B0-----:R0:W3:Y:S04]  /*bf40*/  LDG.E.U16 R29, [R6.64] ;  /* 0x00000006061d7981 */ /* 0x0010e8000c1e1500 */
[----:B-1----:R1:W2:Y:S04]  /*bf50*/  LDG.E.U16 R26, [R4.64] ;  /* 0x00000006041a7981 */ /* 0x0022a8000c1e1500 */
[----:B------:R0:W-:Y:S01]  /*bf60*/  STL [R1+0xe0], R27 ;  /* 0x0000e01b01007387 */ /* 0x0001e20000100800 */
[----:B-1----:R-:W-:-:S03]  /*bf70*/  IMAD.WIDE R4, R0, 0x2, R22 ;  /* 0x0000000200047825 */ /* 0x002fc600078e0216 */
[----:B------:R2:W2:Y:S04]  /*bf80*/  LDG.E.U16 R23, [R10.64] ;  /* 0x000000060a177981 */ /* 0x0004a8000c1e1500 */
[----:B0-----:R0:W2:Y:S01]  /*bf90*/  LDG.E.U16 R27, [R2.64] ;  /* 0x00000006021b7981 */ /* 0x0010a2000c1e1500 */
[----:B------:R-:W-:-:S03]  /*bfa0*/  IMAD.WIDE R6, R0, 0x2, R16 ;  /* 0x0000000200067825 */ /* 0x000fc600078e0210 */
[----:B----4-:R1:W-:Y:S04]  /*bfb0*/  STL [R1+0xdc], R19 ;  /* 0x0000dc1301007387 */ /* 0x0103e80000100800 */
[----:B------:R-:W4:Y:S01]  /*bfc0*/  LDL.64 R14, [R1+0xe68] ;  /* 0x000e6800010e7983 */ /* 0x000f220000100a00 */
[----:B-----5:R-:W-:-:S03]  /*bfd0*/  IMAD.WIDE R8, R0, 0x2, R24 ;  /* 0x0000000200087825 */ /* 0x020fc600078e0218 */
[----:B------:R-:W5:Y:S04]  /*bfe0*/  LDL.64 R16, [R1+0xe58] ;  /* 0x000e580001107983 */ /* 0x000f680000100a00 */
[----:B-1----:R-:W5:Y:S04]  /*bff0*/  LDL.64 R18, [R1+0xe70] ;  /* 0x000e700001127983 */ /* 0x002f680000100a00 */
[----:B------:R-:W5:Y:S01]  /*c000*/  LDL.64 R24, [R1+0xe60] ;  /* 0x000e600001187983 */ /* 0x000f620000100a00 */
[----:B0-----:R-:W-:-:S03]  /*c010*/  IMAD.WIDE R2, R0, 0x2, R12 ;  /* 0x0000000200027825 */ /* 0x001fc600078e020c */
[----:B------:R0:W-:Y:S04]  /*c020*/  STL [R1+0xd8], R28 ;  /* 0x0000d81c01007387 */ /* 0x0001e80000100800 */
[----:B0-----:R5:W5:Y:S04]  /*c030*/  LDG.E.U16 R28, [R8.64] ;  /* 0x00000006081c7981 */ /* 0x001b68000c1e1500 */
[----:B---3--:R0:W-:Y:S04]  /*c040*/  STL [R1+0xd4], R29 ;  /* 0x0000d41d01007387 */ /* 0x0081e80000100800 */
[----:B------:R-:W3:Y:S01]  /*c050*/  LDL.64 R12, [R1+0xe50] ;  /* 0x000e5000010c7983 */ /* 0x000ee20000100a00 */
[----:B--2---:R-:W-:-:S03]  /*c060*/  IMAD.WIDE R10, R0, 0x2, R20 ;  /* 0x00000002000a7825 */ /* 0x004fc600078e0214 */
[----:B------:R1:W-:Y:S04]  /*c070*/  STL [R1+0xd0], R26 ;  /* 0x0000d01a01007387 */ /* 0x0003e80000100800 */
[----:B0-----:R4:W2:Y:S04]  /*c080*/  LDG.E.U16 R29, [R6.64] ;  /* 0x00000006061d7981 */ /* 0x0018a8000c1e1500 */
[----:B-1----:R0:W2:Y:S04]  /*c090*/  LDG.E.U16 R26, [R4.64] ;  /* 0x00000006041a7981 */ /* 0x0020a8000c1e1500 */
[----:B------:R1:W-:Y:S04]  /*c0a0*/  STL [R1+0xcc], R27 ;  /* 0x0000cc1b01007387 */ /* 0x0003e80000100800 */
[----:B------:R0:W-:Y:S04]  /*c0b0*/  STL [R1+0xc8], R23 ;  /* 0x0000c81701007387 */ /* 0x0001e80000100800 */
[----:B------:R-:W2:Y:S01]  /*c0c0*/  LDL.64 R20, [R1+0xe40] ;  /* 0x000e400001147983 */ /* 0x000ea20000100a00 */
[----:B----4-:R-:W-:-:S03]  /*c0d0*/  IMAD.WIDE R6, R0, 0x2, R14 ;  /* 0x0000000200067825 */ /* 0x010fc600078e020e */
[----:B-1----:R1:W4:Y:S04]  /*c0e0*/  LDG.E.U16 R27, [R2.64] ;  /* 0x00000006021b7981 */ /* 0x002328000c1e1500 */
[----:B0-----:R-:W4:Y:S01]  /*c0f0*/  LDL.64 R22, [R1+0xe48] ;  /* 0x000e480001167983 */ /* 0x001f220000100a00 */
[----:B-----5:R-:W-:-:S03]  /*c100*/  IMAD.WIDE R8, R0, 0x2, R18 ;  /* 0x0000000200087825 */ /* 0x020fc600078e0212 */
[----:B------:R-:W5:Y:S01]  /*c110*/  LDL.64 R14, [R1+0xe30] ;  /* 0x000e3000010e7983 */ /* 0x000f620000100a00 */
[----:B-1----:R-:W-:-:S03]  /*c120*/  IMAD.WIDE R2, R0, 0x2, R16 ;  /* 0x0000000200027825 */ /* 0x002fc600078e0210 */
[----:B------:R3:W5:Y:S01]  /*c130*/  LDG.E.U16 R17, [R10.64] ;  /* 0x000000060a117981 */ /* 0x000762000c1e1500 */
[----:B------:R-:W-:-:S03]  /*c140*/  IMAD.WIDE R4, R0, 0x2, R24 ;  /* 0x0000000200047825 */ /* 0x000fc600078e0218 */
[----:B------:R0:W5:Y:S04]  /*c150*/  LDG.E.U16 R25, [R6.64] ;  /* 0x0000000606197981 */ /* 0x000168000c1e1500 */
[----:B------:R1:W5:Y:S04]  /*c160*/  LDG.E.U16 R24, [R8.64] ;  /* 0x0000000608187981 */ /* 0x000368000c1e1500 */
[----:B------:R-:W5:Y:S04]  /*c170*/  LDL.64 R18, [R1+0xe38] ;  /* 0x000e380001127983 */ /* 0x000f680000100a00 */
[----:B------:R0:W-:Y:S04]  /*c180*/  STL [R1+0xc4], R28 ;  /* 0x0000c41c01007387 */ /* 0x0001e80000100800 */
[----:B0-----:R0:W5:Y:S01]  /*c190*/  LDG.E.U16 R28, [R4.64] ;  /* 0x00000006041c7981 */ /* 0x001162000c1e1500 */
[----:B---3--:R-:W-:-:S06]  /*c1a0*/  IMAD.WIDE R10, R0, 0x2, R12 ;  /* 0x00000002000a7825 */ /* 0x008fcc00078e020c */
[----:B------:R-:W3:Y:S04]  /*c1b0*/  LDG.E.U16 R11, [R10.64] ;  /* 0x000000060a0b7981 */ /* 0x000ee8000c1e1500 */
[----:B--2---:R2:W-:Y:S04]  /*c1c0*/  STL [R1+0xc0], R29 ;  /* 0x0000c01d01007387 */ /* 0x0045e80000100800 */
[----:B--2---:R2:W3:Y:S01]  /*c1d0*/  LDG.E.U16 R29, [R2.64] ;  /* 0x00000006021d7981 */ /* 0x0044e2000c1e1500 */
[----:B------:R-:W-:-:S03]  /*c1e0*/  IMAD.WIDE R6, R0, 0x2, R20 ;  /* 0x0000000200067825 */ /* 0x000fc600078e0214 */
[----:B----4-:R-:W-:Y:S01]  /*c1f0*/  STL [R1+0xb8], R27 ;  /* 0x0000b81b01007387 */ /* 0x010fe20000100800 */
[----:B-1----:R-:W-:-:S03]  /*c200*/  IMAD.WIDE R8, R0, 0x2, R22 ;  /* 0x0000000200087825 */ /* 0x002fc600078e0216 */
[----:B------:R1:W-:Y:S04]  /*c210*/  STL [R1+0xbc], R26 ;  /* 0x0000bc1a01007387 */ /* 0x0003e80000100800 */
[----:B------:R-:W4:Y:S04]  /*c220*/  LDG.E.U16 R7, [R6.64] ;  /* 0x0000000606077981 */ /* 0x000f28000c1e1500 */
[----:B------:R-:W4:Y:S04]  /*c230*/  LDG.E.U16 R9, [R8.64] ;  /* 0x0000000608097981 */ /* 0x000f28000c1e1500 */
[----:B-1----:R-:W4:Y:S04]  /*c240*/  LDL.64 R26, [R1+0xe28] ;  /* 0x000e2800011a7983 */ /* 0x002f280000100a00 */
[----:B-----5:R1:W-:Y:S04]  /*c250*/  STL [R1+0xb4], R17 ;  /* 0x0000b41101007387 */ /* 0x0203e80000100800 */
[----:B------:R-:W5:Y:S04]  /*c260*/  LDL.64 R12, [R1+0xe18] ;  /* 0x000e1800010c7983 */ /* 0x000f680000100a00 */
[----:B-1----:R-:W5:Y:S04]  /*c270*/  LDL.64 R16, [R1+0xe20] ;  /* 0x000e200001107983 */ /* 0x002f680000100a00 */
[----:B------:R-:W-:Y:S04]  /*c280*/  STL [R1+0xac], R25 ;  /* 0x0000ac1901007387 */ /* 0x000fe80000100800 */
[----:B------:R1:W-:Y:S04]  /*c290*/  STL [R1+0xb0], R24 ;  /* 0x0000b01801007387 */ /* 0x0003e80000100800 */
[----:B------:R-:W5:Y:S04]  /*c2a0*/  LDL.64 R22, [R1+0xe08] ;  /* 0x000e080001167983 */ /* 0x000f680000100a00 */
[----:B------:R-:W5:Y:S04]  /*c2b0*/  LDL.64 R20, [R1+0xe00] ;  /* 0x000e000001147983 */ /* 0x000f680000100a00 */
[----:B-1----:R-:W5:Y:S01]  /*c2c0*/  LDL.64 R24, [R1+0xe10] ;  /* 0x000e100001187983 */ /* 0x002f620000100a00 */
[----:B--2---:R-:W-:-:S03]  /*c2d0*/  IMAD.WIDE R2, R0, 0x2, R14 ;  /* 0x0000000200027825 */ /* 0x004fc600078e020e */
[----:B------:R-:W5:Y:S01]  /*c2e0*/  LDL.64 R14, [R1+0xdf8] ;  /* 0x000df800010e7983 */ /* 0x000f620000100a00 */
[----:B0-----:R-:W-:-:S03]  /*c2f0*/  IMAD.WIDE R4, R0, 0x2, R18 ;  /* 0x0000000200047825 */ /* 0x001fc600078e0212 */
[----:B------:R0:W-:Y:S04]  /*c300*/  STL [R1+0xa8], R28 ;  /* 0x0000a81c01007387 */ /* 0x0001e80000100800 */
[----:B------:R-:W5:Y:S04]  /*c310*/  LDL.64 R18, [R1+0xdf0] ;  /* 0x000df00001127983 */ /* 0x000f680000100a00 */
[----:B0-----:R0:W5:Y:S04]  /*c320*/  LDG.E.U16 R28, [R4.64] ;  /* 0x00000006041c7981 */ /* 0x001168000c1e1500 */
[----:B---3--:R1:W-:Y:S04]  /*c330*/  STL [R1+0xa4], R29 ;  /* 0x0000a41d01007387 */ /* 0x0083e80000100800 */
[----:B------:R3:W-:Y:S04]  /*c340*/  STL [R1+0xa0], R11 ;  /* 0x0000a00b01007387 */ /* 0x0007e80000100800 */
[----:B-1----:R1:W2:Y:S04]  /*c350*/  LDG.E.U16 R29, [R2.64] ;  /* 0x00000006021d7981 */ /* 0x0022a8000c1e1500 */
[----:B----4-:R-:W-:Y:S01]  /*c360*/  STL [R1+0x9c], R9 ;  /* 0x00009c0901007387 */ /* 0x010fe20000100800 */
[----:B---3--:R-:W-:-:S03]  /*c370*/  IMAD.WIDE R10, R0, 0x2, R26 ;  /* 0x00000002000a7825 */ /* 0x008fc600078e021a */
[----:B------:R5:W-:Y:S02]  /*c380*/  STL [R1+0x98], R7 ;  /* 0x0000980701007387 */ /* 0x000be40000100800 */
[C---:B-----5:R-:W-:Y:S02]  /*c390*/  IMAD.WIDE R6, R0.reuse, 0x2, R12 ;  /* 0x0000000200067825 */ /* 0x060fe400078e020c */
[----:B------:R-:W3:Y:S02]  /*c3a0*/  LDL.64 R12, [R1+0xde0] ;  /* 0x000de000010c7983 */ /* 0x000ee40000100a00 */
[C---:B------:R-:W-:Y:S02]  /*c3b0*/  IMAD.WIDE R8, R0.reuse, 0x2, R16 ;  /* 0x0000000200087825 */ /* 0x040fe400078e0210 */
[----:B------:R-:W4:Y:S02]  /*c3c0*/  LDL.64 R16, [R1+0xde8] ;  /* 0x000de80001107983 */ /* 0x000f240000100a00 */
[----:B-1----:R-:W-:-:S02]  /*c3d0*/  IMAD.WIDE R2, R0, 0x2, R22 ;  /* 0x0000000200027825 */ /* 0x002fc400078e0216 */
[----:B------:R1:W5:Y:S04]  /*c3e0*/  LDG.E.U16 R23, [R6.64] ;  /* 0x0000000606177981 */ /* 0x000368000c1e1500 */
[----:B------:R1:W3:Y:S01]  /*c3f0*/  LDG.E.U16 R22, [R8.64] ;  /* 0x0000000608167981 */ /* 0x0002e2000c1e1500 */
[----:B0-----:R-:W-:-:S03]  /*c400*/  IMAD.WIDE R4, R0, 0x2, R24 ;  /* 0x0000000200047825 */ /* 0x001fc600078e0218 */
[----:B------:R0:W3:Y:S04]  /*c410*/  LDG.E.U16 R25, [R10.64] ;  /* 0x000000060a197981 */ /* 0x0000e8000c1e1500 */
[----:B------:R-:W4:Y:S04]  /*c420*/  LDG.E.U16 R5, [R4.64] ;  /* 0x0000000604057981 */ /* 0x000f28000c1e1500 */
[----:B------:R-:W4:Y:S01]  /*c430*/  LDG.E.U16 R3, [R2.64] ;  /* 0x0000000602037981 */ /* 0x000f22000c1e1500 */
[----:B0-----:R-:W-:-:S04]  /*c440*/  IMAD.WIDE R10, R0, 0x2, R20 ;  /* 0x00000002000a7825 */ /* 0x001fc800078e0214 */
[C---:B-1----:R-:W-:Y:S02]  /*c450*/  IMAD.WIDE R8, R0.reuse, 0x2, R14 ;  /* 0x0000000200087825 */ /* 0x042fe400078e020e */
[----:B------:R-:W4:Y:S04]  /*c460*/  LDG.E.U16 R11, [R10.64] ;  /* 0x000000060a0b7981 */ /* 0x000f28000c1e1500 */
[----:B------:R-:W4:Y:S01]  /*c470*/  LDL.64 R14, [R1+0xdd8] ;  /* 0x000dd800010e7983 */ /* 0x000f220000100a00 */
[----:B------:R-:W-:-:S03]  /*c480*/  IMAD.WIDE R6, R0, 0x2, R18 ;  /* 0x0000000200067825 */ /* 0x000fc600078e0212 */
[----:B------:R-:W4:Y:S04]  /*c490*/  LDG.E.U16 R9, [R8.64] ;  /* 0x0000000608097981 */ /* 0x000f28000c1e1500 */
[----:B------:R-:W4:Y:S04]  /*c4a0*/  LDG.E.U16 R7, [R6.64] ;  /* 0x0000000606077981 */ /* 0x000f28000c1e1500 */
[----:B--2---:R-:W-:Y:S04]  /*c4b0*/  STL [R1+0x90], R29 ;  /* 0x0000901d01007387 */ /* 0x004fe80000100800 */
[----:B------:R0:W-:Y:S04]  /*c4c0*/  STL [R1+0x94], R28 ;  /* 0x0000941c01007387 */ /* 0x0001e80000100800 */
[----:B------:R-:W2:Y:S04]  /*c4d0*/  LDL.64 R26, [R1+0xdc8] ;  /* 0x000dc800011a7983 */ /* 0x000ea80000100a00 */
[----:B0-----:R-:W2:Y:S04]  /*c4e0*/  LDL.64 R28, [R1+0xdd0] ;  /* 0x000dd000011c7983 */ /* 0x001ea80000100a00 */
[----:B---3--:R0:W-:Y:S04]  /*c4f0*/  STL [R1+0x8c], R25 ;  /* 0x00008c1901007387 */ /* 0x0081e80000100800 */
[----:B0-----:R-:W3:Y:S04]  /*c500*/  LDL.64 R24, [R1+0xdc0] ;  /* 0x000dc00001187983 */ /* 0x001ee80000100a00 */
[----:B-----5:R-:W-:Y:S04]  /*c510*/  STL [R1+0x84], R23 ;  /* 0x0000841701007387 */ /* 0x020fe80000100800 */
[----:B------:R0:W-:Y:S04]  /*c520*/  STL [R1+0x88], R22 ;  /* 0x0000881601007387 */ /* 0x0001e80000100800 */
[----:B0-----:R-:W5:Y:S04]  /*c530*/  LDL.64 R22, [R1+0xdb8] ;  /* 0x000db80001167983 */ /* 0x001f680000100a00 */
[----:B----4-:R0:W-:Y:S04]  /*c540*/  STL [R1+0x80], R5 ;  /* 0x0000800501007387 */ /* 0x0101e80000100800 */
[----:B------:R1:W-:Y:S04]  /*c550*/  STL [R1+0x7c], R3 ;  /* 0x00007c0301007387 */ /* 0x0003e80000100800 */
[----:B------:R-:W4:Y:S01]  /*c560*/  LDL.64 R18, [R1+0xd88] ;  /* 0x000d880001127983 */ /* 0x000f220000100a00 */
[----:B0-----:R-:W-:-:S03]  /*c570*/  IMAD.WIDE R4, R0, 0x2, R16 ;  /* 0x0000000200047825 */ /* 0x001fc600078e0210 */
[----:B------:R-:W3:Y:S01]  /*c580*/  LDL.64 R20, [R1+0xd08] ;  /* 0x000d080001147983 */ /* 0x000ee20000100a00 */
[----:B-1----:R-:W-:-:S03]  /*c590*/  IMAD.WIDE R2, R0, 0x2, R12 ;  /* 0x0000000200027825 */ /* 0x002fc600078e020c */
[----:B------:R-:W3:Y:S04]  /*c5a0*/  LDG.E.U16 R5, [R4.64] ;  /* 0x0000000604057981 */ /* 0x000ee8000c1e1500 */
[----:B------:R-:W4:Y:S04]  /*c5b0*/  LDG.E.U16 R3, [R2.64] ;  /* 0x0000000602037981 */ /* 0x000f28000c1e1500 */
[----:B------:R-:W5:Y:S04]  /*c5c0*/  LDL.64 R12, [R1+0xd48] ;  /* 0x000d4800010c7983 */ /* 0x000f680000100a00 */
[----:B------:R-:W5:Y:S04]  /*c5d0*/  LDL.64 R16, [R1+0xcc8] ;  /* 0x000cc80001107983 */ /* 0x000f680000100a00 */
[----:B------:R0:W-:Y:S02]  /*c5e0*/  STL [R1+0x78], R11 ;  /* 0x0000780b01007387 */ /* 0x0001e40000100800 */
[----:B0-----:R-:W-:-:S02]  /*c5f0*/  IMAD.WIDE R10, R0, 0x2, R14 ;  /* 0x00000002000a7825 */ /* 0x001fc400078e020e */
[----:B------:R-:W5:Y:S04]  /*c600*/  LDL.64 R14, [R1+0xc88] ;  /* 0x000c8800010e7983 */ /* 0x000f680000100a00 */
[----:B------:R-:W-:Y:S04]  /*c610*/  STL [R1+0x74], R9 ;  /* 0x0000740901007387 */ /* 0x000fe80000100800 */
[----:B------:R2:W-:Y:S02]  /*c620*/  STL [R1+0x70], R7 ;  /* 0x0000700701007387 */ /* 0x0005e40000100800 */
[----:B--2---:R-:W-:-:S04]  /*c630*/  IMAD.WIDE R6, R0, 0x2, R26 ;  /* 0x0000000200067825 */ /* 0x004fc800078e021a */
[C---:B------:R-:W-:Y:S02]  /*c640*/  IMAD.WIDE R8, R0.reuse, 0x2, R28 ;  /* 0x0000000200087825 */ /* 0x040fe400078e021c */
[----:B------:R0:W2:Y:S04]  /*c650*/  LDG.E.U16 R29, [R6.64] ;  /* 0x00000006061d7981 */ /* 0x0000a8000c1e1500 */
[----:B------:R1:W2:Y:S04]  /*c660*/  LDG.E.U16 R28, [R8.64] ;  /* 0x00000006081c7981 */ /* 0x0002a8000c1e1500 */
[----:B---3--:R3:W-:Y:S04]  /*c670*/  STL [R1+0x6c], R5 ;  /* 0x00006c0501007387 */ /* 0x0087e80000100800 */
[----:B----4-:R5:W-:Y:S01]  /*c680*/  STL [R1+0x68], R3 ;  /* 0x0000680301007387 */ /* 0x010be20000100800 */
[----:B0-----:R-:W-:-:S03]  /*c690*/  IMAD.WIDE R6, R0, 0x2, R20 ;  /* 0x0000000200067825 */ /* 0x001fc600078e0214 */
[----:B------:R-:W4:Y:S01]  /*c6a0*/  LDL.64 R26, [R1+0xcc0] ;  /* 0x000cc000011a7983 */ /* 0x000f220000100a00 */
[----:B---3--:R-:W-:-:S03]  /*c6b0*/  IMAD.WIDE R4, R0, 0x2, R24 ;  /* 0x0000000200047825 */ /* 0x008fc600078e0218 */
[----:B------:R0:W3:Y:S01]  /*c6c0*/  LDG.E.U16 R25, [R10.64] ;  /* 0x000000060a197981 */ /* 0x0000e2000c1e1500 */
[----:B-----5:R-:W-:-:S03]  /*c6d0*/  IMAD.WIDE R2, R0, 0x2, R22 ;  /* 0x0000000200027825 */ /* 0x020fc600078e0216 */
[----:B------:R5:W2:Y:S04]  /*c6e0*/  LDG.E.U16 R22, [R4.64] ;  /* 0x0000000604167981 */ /* 0x000aa8000c1e1500 */
[----:B------:R0:W2:Y:S04]  /*c6f0*/  LDG.E.U16 R23, [R2.64] ;  /* 0x0000000602177981 */ /* 0x0000a8000c1e1500 */
[----:B------:R1:W2:Y:S01]  /*c700*/  LDG.E.U16 R6, [R6.64] ;  /* 0x0000000606067981 */ /* 0x0002a2000c1e1500 */
[----:B0-----:R-:W-:-:S05]  /*c710*/  IMAD.WIDE R2, R0, 0x2, R14 ;  /* 0x0000000200027825 */ /* 0x001fca00078e020e */
[----:B-1----:R-:W4:Y:S01]  /*c720*/  LDG.E.U16 R7, [R2.64] ;  /* 0x0000000602077981 */ /* 0x002f22000c1e1500 */
[----:B------:R-:W-:-:S03]  /*c730*/  IMAD.WIDE R10, R0, 0x2, R18 ;  /* 0x00000002000a7825 */ /* 0x000fc600078e0212 */
[----:B------:R-:W4:Y:S01]  /*c740*/  LDL.64 R18, [R1+0xd40] ;  /* 0x000d400001127983 */ /* 0x000f220000100a00 */
[----:B------:R-:W-:-:S03]  /*c750*/  IMAD.WIDE R8, R0, 0x2, R12 ;  /* 0x0000000200087825 */ /* 0x000fc600078e020c */
[----:B------:R-:W4:Y:S01]  /*c760*/  LDL.64 R12, [R1+0xd80] ;  /* 0x000d8000010c7983 */ /* 0x000f220000100a00 */
[----:B-----5:R-:W-:-:S03]  /*c770*/  IMAD.WIDE R4, R0, 0x2, R16 ;  /* 0x0000000200047825 */ /* 0x020fc600078e0210 */
[----:B------:R-:W5:Y:S04]  /*c780*/  LDL.64 R16, [R1+0xd00] ;  /* 0x000d000001107983 */ /* 0x000f680000100a00 */
[----:B------:R0:W4:Y:S04]  /*c790*/  LDG.E.U16 R0, [R4.64] ;  /* 0x0000000604007981 */ /* 0x000128000c1e1500 */
[----:B---3--:R1:W-:Y:S04]  /*c7a0*/  STL [R1+0x64], R25 ;  /* 0x0000641901007387 */ /* 0x0083e80000100800 */
[----:B-1----:R-:W3:Y:S04]  /*c7b0*/  LDL.64 R24, [R1+0xc80] ;  /* 0x000c800001187983 */ /* 0x002ee80000100a00 */
[----:B--2---:R1:W-:Y:S04]  /*c7c0*/  STL [R1+0x60], R28 ;  /* 0x0000601c01007387 */ /* 0x0043e80000100800 */
[----:B------:R-:W-:Y:S04]  /*c7d0*/  STL [R1+0x5c], R29 ;  /* 0x00005c1d01007387 */ /* 0x000fe80000100800 */
[----:B------:R-:W-:Y:S04]  /*c7e0*/  STL [R1+0x54], R23 ;  /* 0x0000541701007387 */ /* 0x000fe80000100800 */
[----:B------:R2:W-:Y:S04]  /*c7f0*/  STL [R1+0x58], R22 ;  /* 0x0000581601007387 */ /* 0x0005e80000100800 */
[----:B------:R-:W3:Y:S04]  /*c800*/  LDL.64 R14, [R1+0xd38] ;  /* 0x000d3800010e7983 */ /* 0x000ee80000100a00 */
[----:B-1----:R1:W3:Y:S04]  /*c810*/  LDG.E.U16 R28, [R10.64] ;  /* 0x000000060a1c7981 */ /* 0x0022e8000c1e1500 */
[----:B--2---:R-:W2:Y:S04]  /*c820*/  LDL.64 R22, [R1+0xd78] ;  /* 0x000d780001167983 */ /* 0x004ea80000100a00 */
[----:B----4-:R4:W-:Y:S04]  /*c830*/  STL [R1+0x3a48], R7 ;  /* 0x003a480701007387 */ /* 0x0109e80000100800 */
[----:B------:R5:W2:Y:S04]  /*c840*/  LDG.E.U16 R29, [R8.64] ;  /* 0x00000006081d7981 */ /* 0x000aa8000c1e1500 */
[----:B------:R-:W2:Y:S04]  /*c850*/  LDL.64 R20, [R1+0xcf8] ;  /* 0x000cf80001147983 */ /* 0x000ea80000100a00 */
[----:B----4-:R-:W0:Y:S02]  /*c860*/  LDL R7, [R1+0x2e4] ;  /* 0x0002e40001077983 */ /* 0x010e240000100800 */
[----:B0-----:R-:W-:-:S04]  /*c870*/  IMAD.WIDE R4, R7, 0x2, R26 ;  /* 0x0000000207047825 */ /* 0x001fc800078e021a */
[C---:B-1----:R-:W-:Y:S02]  /*c880*/  IMAD.WIDE R10, R7.reuse, 0x2, R18 ;  /* 0x00000002070a7825 */ /* 0x042fe400078e0212 */
[----:B------:R-:W4:Y:S02]  /*c890*/  LDL.64 R18, [R1+0xcb8] ;  /* 0x000cb80001127983 */ /* 0x000f240000100a00 */
[C---:B-----5:R-:W-:Y:S02]  /*c8a0*/  IMAD.WIDE R8, R7.reuse, 0x2, R16 ;  /* 0x0000000207087825 */ /* 0x060fe400078e0210 */
[----:B------:R-:W5:Y:S04]  /*c8b0*/  LDL.64 R16, [R1+0xc78] ;  /* 0x000c780001107983 */ /* 0x000f680000100a00 */
[----:B---3--:R-:W-:Y:S04]  /*c8c0*/  STL [R1+0x50], R28 ;  /* 0x0000501c01007387 */ /* 0x008fe80000100800 */
[----:B--2---:R0:W-:Y:S01]  /*c8d0*/  STL [R1+0x48], R29 ;  /* 0x0000481d01007387 */ /* 0x0041e20000100800 */
[----:B------:R-:W-:-:S03]  /*c8e0*/  IMAD.WIDE R2, R7, 0x2, R24 ;  /* 0x0000000207027825 */ /* 0x000fc600078e0218 */
[----:B------:R1:W2:Y:S01]  /*c8f0*/  LDG.E.U16 R27, [R8.64] ;  /* 0x00000006081b7981 */ /* 0x0002a2000c1e1500 */
[----:B------:R-:W-:-:S03]  /*c900*/  IMAD.WIDE R12, R7, 0x2, R12 ;  /* 0x00000002070c7825 */ /* 0x000fc600078e020c */
[----:B------:R3:W2:Y:S04]  /*c910*/  LDG.E.U16 R26, [R10.64] ;  /* 0x000000060a1a7981 */ /* 0x0006a8000c1e1500 */
[----:B0-----:R-:W2:Y:S04]  /*c920*/  LDG.E.U16 R29, [R4.64] ;  /* 0x00000006041d7981 */ /* 0x001ea8000c1e1500 */
[----:B------:R0:W3:Y:S04]  /*c930*/  LDG.E.U16 R28, [R12.64] ;  /* 0x000000060c1c7981 */ /* 0x0000e8000c1e1500 */
[----:B--2---:R-:W-:Y:S04]  /*c940*/  STL [R1+0x3a4c], R29 ;  /* 0x003a4c1d01007387 */ /* 0x004fe80000100800 */
[----:B------:R2:W-:Y:S04]  /*c950*/  STL [R1+0x40], R6 ;  /* 0x0000400601007387 */ /* 0x0005e80000100800 */
[----:B--2---:R-:W2:Y:S01]  /*c960*/  LDG.E.U16 R6, [R2.64] ;  /* 0x0000000602067981 */ /* 0x004ea2000c1e1500 */
[----:B-1----:R-:W-:-:S04]  /*c970*/  IMAD.WIDE R8, R7, 0x2, R20 ;  /* 0x0000000207087825 */ /* 0x002fc800078e0214 */
[----:B---3--:R-:W-:-:S04]  /*c980*/  IMAD.WIDE R10, R7, 0x2, R14 ;  /* 0x00000002070a7825 */ /* 0x008fc800078e020e */
[----:B0-----:R-:W-:-:S04]  /*c990*/  IMAD.WIDE R12, R7, 0x2, R22 ;  /* 0x00000002070c7825 */ /* 0x001fc800078e0216 */
[C---:B----4-:R-:W-:Y:S01]  /*c9a0*/  IMAD.WIDE R4, R7.reuse, 0x2, R18 ;  /* 0x0000000207047825 */ /* 0x050fe200078e0212 */
[----:B------:R0:W3:Y:S04]  /*c9b0*/  LDG.E.U16 R29, [R12.64] ;  /* 0x000000060c1d7981 */ /* 0x0000e8000c1e1500 */
[----:B--2---:R-:W-:Y:S04]  /*c9c0*/  STL [R1+0x3a50], R6 ;  /* 0x003a500601007387 */ /* 0x004fe80000100800 */
[----:B------:R-:W2:Y:S01]  /*c9d0*/  LDL.64 R20, [R1+0xcb0] ;  /* 0x000cb00001147983 */ /* 0x000ea20000100a00 */
[----:B-----5:R-:W-:-:S03]  /*c9e0*/  IMAD.WIDE R2, R7, 0x2, R16 ;  /* 0x0000000207027825 */ /* 0x020fc600078e0210 */
[----:B------:R-:W4:Y:S04]  /*c9f0*/  LDL.64 R14, [R1+0xdb0] ;  /* 0x000db000010e7983 */ /* 0x000f280000100a00 */
[----:B------:R-:W0:Y:S04]  /*ca00*/  LDL.64 R24, [R1+0xd70] ;  /* 0x000d700001187983 */ /* 0x000e280000100a00 */
[----:B------:R-:W5:Y:S04]  /*ca10*/  LDL.64 R22, [R1+0xcf0] ;  /* 0x000cf00001167983 */ /* 0x000f680000100a00 */
[----:B------:R1:W-:Y:S04]  /*ca20*/  STL [R1+0x2c], R0 ;  /* 0x00002c0001007387 */ /* 0x0003e80000100800 */
[----:B------:R-:W3:Y:S04]  /*ca30*/  LDL.64 R18, [R1+0xc70] ;  /* 0x000c700001127983 */ /* 0x000ee80000100a00 */
[----:B------:R-:W3:Y:S04]  /*ca40*/  LDL.64 R16, [R1+0xda8] ;  /* 0x000da80001107983 */ /* 0x000ee80000100a00 */
[----:B-1----:R1:W3:Y:S04]  /*ca50*/  LDG.E.U16 R0, [R10.64] ;  /* 0x000000060a007981 */ /* 0x0022e8000c1e1500 */
[----:B------:R5:W3:Y:S04]  /*ca60*/  LDG.E.U16 R6, [R8.64] ;  /* 0x0000000608067981 */ /* 0x000ae8000c1e1500 */
[----:B-1----:R-:W3:Y:S04]  /*ca70*/  LDL.64 R10, [R1+0xd30] ;  /* 0x000d3000010a7983 */ /* 0x002ee80000100a00 */
[----:B------:R1:W-:Y:S04]  /*ca80*/  STL [R1+0x4c], R28 ;  /* 0x00004c1c01007387 */ /* 0x0003e80000100800 */
[----:B-1----:R1:W3:Y:S04]  /*ca90*/  LDG.E.U16 R28, [R4.64] ;  /* 0x00000006041c7981 */ /* 0x0022e8000c1e1500 */
[----:B-1----:R2:W3:Y:S02]  /*caa0*/  LDG.E.U16 R5, [R2.64] ;  /* 0x0000000602057981 */ /* 0x0024e4000c1e1500 */
[----:B--2---:R-:W-:-:S05]  /*cab0*/  IMAD.WIDE R2, R7, 0x2, R20 ;  /* 0x0000000207027825 */ /* 0x004fca00078e0214 */
[----:B------:R3:W2:Y:S01]  /*cac0*/  LDG.E.U16 R4, [R2.64] ;  /* 0x0000000602047981 */ /* 0x0006a2000c1e1500 */
[----:B----4-:R-:W-:-:S04]  /*cad0*/  IMAD.WIDE R14, R7, 0x2, R14 ;  /* 0x00000002070e7825 */ /* 0x010fc800078e020e */
[----:B0-----:R-:W-:-:S04]  /*cae0*/  IMAD.WIDE R12, R7, 0x2, R24 ;  /* 0x00000002070c7825 */ /* 0x001fc800078e0218 */
[----:B-----5:R-:W-:-:S04]  /*caf0*/  IMAD.WIDE R8, R7, 0x2, R22 ;  /* 0x0000000207087825 */ /* 0x020fc800078e0216 */
[----:B---3--:R-:W-:-:S06]  /*cb00*/  IMAD.WIDE R2, R7, 0x2, R18 ;  /* 0x0000000207027825 */ /* 0x008fcc00078e0212 */
[----:B------:R0:W3:Y:S01]  /*cb10*/  LDG.E.U16 R3, [R2.64] ;  /* 0x0000000602037981 */ /* 0x0000e2000c1e1500 */
[----:B------:R-:W-:-:S03]  /*cb20*/  IMAD.WIDE R10, R7, 0x2, R10 ;  /* 0x00000002070a7825 */ /* 0x000fc600078e020a */
[----:B------:R-:W-:Y:S04]  /*cb30*/  STL [R1+0x3a38], R28 ;  /* 0x003a381c01007387 */ /* 0x000fe80000100800 */
[----:B------:R-:W-:Y:S04]  /*cb40*/  STL [R1+0x3a3c], R5 ;  /* 0x003a3c0501007387 */ /* 0x000fe80000100800 */
[----:B------:R-:W-:Y:S04]  /*cb50*/  STL [R1+0x34], R27 ;  /* 0x0000341b01007387 */ /* 0x000fe80000100800 */
[----:B------:R1:W-:Y:S04]  /*cb60*/  STL [R1+0x44], R26 ;  /* 0x0000441a01007387 */ /* 0x0003e80000100800 */
[----:B------:R-:W4:Y:S04]  /*cb70*/  LDL.64 R24, [R1+0xd28] ;  /* 0x000d280001187983 */ /* 0x000f280000100a00 */
[----:B------:R-:W5:Y:S04]  /*cb80*/  LDL.64 R22, [R1+0xce8] ;  /* 0x000ce80001167983 */ /* 0x000f680000100a00 */
[----:B-1----:R-:W3:Y:S04]  /*cb90*/  LDL.64 R26, [R1+0xd68] ;  /* 0x000d6800011a7983 */ /* 0x002ee80000100a00 */
[----:B------:R1:W-:Y:S04]  /*cba0*/  STL [R1+0x3c], R29 ;  /* 0x00003c1d01007387 */ /* 0x0003e80000100800 */
[----:B------:R0:W-:Y:S04]  /*cbb0*/  STL [R1+0x38], R0 ;  /* 0x0000380001007387 */ /* 0x0001e80000100800 */
[----:B------:R0:W-:Y:S04]  /*cbc0*/  STL [R1+0x30], R6 ;  /* 0x0000300601007387 */ /* 0x0001e80000100800 */
[----:B-1----:R1:W3:Y:S04]  /*cbd0*/  LDG.E.U16 R29, [R14.64] ;  /* 0x000000060e1d7981 */ /* 0x0022e8000c1e1500 */
[----:B0-----:R3:W3:Y:S04]  /*cbe0*/  LDG.E.U16 R0, [R12.64] ;  /* 0x000000060c007981 */ /* 0x0016e8000c1e1500 */
[----:B------:R4:W3:Y:S01]  /*cbf0*/  LDG.E.U16 R6, [R10.64] ;  /* 0x000000060a067981 */ /* 0x0008e2000c1e1500 */
[----:B-1----:R-:W-:-:S03]  /*cc00*/  IMAD.WIDE R14, R7, 0x2, R16 ;  /* 0x00000002070e7825 */ /* 0x002fc600078e0210 */
[----:B------:R5:W3:Y:S04]  /*cc10*/  LDG.E.U16 R5, [R8.64] ;  /* 0x0000000608057981 */ /* 0x000ae8000c1e1500 */
[----:B------:R0:W3:Y:S04]  /*cc20*/  LDG.E.U16 R2, [R14.64] ;  /* 0x000000060e027981 */ /* 0x0000e8000c1e1500 */
[----:B--2---:R-:W-:Y:S04]  /*cc30*/  STL [R1+0x3a40], R4 ;  /* 0x003a400401007387 */ /* 0x004fe80000100800 */
[----:B------:R-:W2:Y:S04]  /*cc40*/  LDL.64 R16, [R1+0xca8] ;  /* 0x000ca80001107983 */ /* 0x000ea80000100a00 */
[----:B------:R-:W0:Y:S04]  /*cc50*/  LDL.64 R20, [R1+0xc68] ;  /* 0x000c680001147983 */ /* 0x000e280000100a00 */
[----:B------:R-:W2:Y:S01]  /*cc60*/  LDL.64 R18, [R1+0xda0] ;  /* 0x000da00001127983 */ /* 0x000ea20000100a00 */
[----:B----4-:R-:W-:-:S04]  /*cc70*/  IMAD.WIDE R10, R7, 0x2, R24 ;  /* 0x00000002070a7825 */ /* 0x010fc800078e0218 */
[----:B-----5:R-:W-:-:S04]  /*cc80*/  IMAD.WIDE R8, R7, 0x2, R22 ;  /* 0x0000000207087825 */ /* 0x020fc800078e0216 */
[C---:B---3--:R-:W-:Y:S01]  /*cc90*/  IMAD.WIDE R12, R7.reuse, 0x2, R26 ;  /* 0x00000002070c7825 */ /* 0x048fe200078e021a */
[----:B------:R1:W-:Y:S04]  /*cca0*/  STL [R1+0x28], R29 ;  /* 0x0000281d01007387 */ /* 0x0003e80000100800 */
[----:B------:R-:W3:Y:S04]  /*ccb0*/  LDL.64 R26, [R1+0xd20] ;  /* 0x000d2000011a7983 */ /* 0x000ee80000100a00 */
[----:B-1----:R-:W4:Y:S04]  /*ccc0*/  LDL.64 R28, [R1+0xd60] ;  /* 0x000d6000011c7983 */ /* 0x002f280000100a00 */
[----:B------:R-:W-:Y:S04]  /*ccd0*/  STL [R1+0x3a44], R3 ;  /* 0x003a440301007387 */ /* 0x000fe80000100800 */
[----:B------:R1:W-:Y:S04]  /*cce0*/  STL [R1+0x24], R0 ;  /* 0x0000240001007387 */ /* 0x0003e80000100800 */
[----:B------:R5:W-:Y:S04]  /*ccf0*/  STL [R1+0x20], R6 ;  /* 0x0000200601007387 */ /* 0x000be80000100800 */
[----:B------:R-:W3:Y:S04]  /*cd00*/  LDL.64 R24, [R1+0xce0] ;  /* 0x000ce00001187983 */ /* 0x000ee80000100a00 */
[----:B-1----:R1:W3:Y:S04]  /*cd10*/  LDG.E.U16 R0, [R12.64] ;  /* 0x000000060c007981 */ /* 0x0022e8000c1e1500 */
[----:B------:R-:W3:Y:S04]  /*cd20*/  LDL.64 R22, [R1+0xca0] ;  /* 0x000ca00001167983 */ /* 0x000ee80000100a00 */
[----:B------:R1:W-:Y:S04]  /*cd30*/  STL [R1+0x1c], R5 ;  /* 0x00001c0501007387 */ /* 0x0003e80000100800 */
[----:B-----5:R4:W5:Y:S04]  /*cd40*/  LDG.E.U16 R6, [R10.64] ;  /* 0x000000060a067981 */ /* 0x020968000c1e1500 */
[----:B------:R0:W3:Y:S04]  /*cd50*/  LDG.E.U16 R3, [R8.64] ;  /* 0x0000000608037981 */ /* 0x0000e8000c1e1500 */
[----:B-1----:R-:W3:Y:S01]  /*cd60*/  LDL.64 R4, [R1+0xc60] ;  /* 0x000c600001047983 */ /* 0x002ee20000100a00 */
[----:B--2---:R-:W-:-:S04]  /*cd70*/  IMAD.WIDE R16, R7, 0x2, R16 ;  /* 0x0000000207107825 */ /* 0x004fc800078e0210 */
[C---:B0-----:R-:W-:Y:S02]  /*cd80*/  IMAD.WIDE R14, R7.reuse, 0x2, R20 ;  /* 0x00000002070e7825 */ /* 0x041fe400078e0214 */
[----:B------:R-:W2:Y:S02]  /*cd90*/  LDL.64 R20, [R1+0xd98] ;  /* 0x000d980001147983 */ /* 0x000ea40000100a00 */
[C---:B------:R-:W-:Y:S02]  /*cda0*/  IMAD.WIDE R12, R7.reuse, 0x2, R18 ;  /* 0x00000002070c7825 */ /* 0x040fe400078e0212 */
[----:B------:R-:W2:Y:S04]  /*cdb0*/  LDL.64 R18, [R1+0xd58] ;  /* 0x000d580001127983 */ /* 0x000ea80000100a00 */
[----:B------:R0:W-:Y:S04]  /*cdc0*/  STL [R1+0x18], R2 ;  /* 0x0000180201007387 */ /* 0x0001e80000100800 */
[----:B0-----:R-:W2:Y:S04]  /*cdd0*/  LDG.E.U16 R2, [R16.64] ;  /* 0x0000000610027981 */ /* 0x001ea8000c1e1500 */
[----:B--2---:R-:W-:Y:S04]  /*cde0*/  STL [R1+0x3a20], R2 ;  /* 0x003a200201007387 */ /* 0x004fe80000100800 */
[----:B---3--:R0:W-:Y:S04]  /*cdf0*/  STL [R1+0x14], R0 ;  /* 0x0000140001007387 */ /* 0x0081e80000100800 */
[----:B0-----:R0:W2:Y:S01]  /*ce00*/  LDG.E.U16 R0, [R14.64] ;  /* 0x000000060e007981 */ /* 0x0010a2000c1e1500 */
[----:B------:R-:W-:-:S03]  /*ce10*/  IMAD.WIDE R8, R7, 0x2, R26 ;  /* 0x0000000207087825 */ /* 0x000fc600078e021a */
[----:B------:R1:W3:Y:S01]  /*ce20*/  LDG.E.U16 R27, [R12.64] ;  /* 0x000000060c1b7981 */ /* 0x0002e2000c1e1500 */
[----:B----4-:R-:W-:-:S04]  /*ce30*/  IMAD.WIDE R10, R7, 0x2, R28 ;  /* 0x00000002070a7825 */ /* 0x010fc800078e021c */
[----:B------:R-:W-:-:S04]  /*ce40*/  IMAD.WIDE R16, R7, 0x2, R24 ;  /* 0x0000000207107825 */ /* 0x000fc800078e0218 */
[----:B0-----:R-:W-:-:S04]  /*ce50*/  IMAD.WIDE R14, R7, 0x2, R4 ;  /* 0x00000002070e7825 */ /* 0x001fc800078e0204 */
[C---:B-1----:R-:W-:Y:S02]  /*ce60*/  IMAD.WIDE R12, R7.reuse, 0x2, R20 ;  /* 0x00000002070c7825 */ /* 0x042fe400078e0214 */
[----:B------:R-:W4:Y:S04]  /*ce70*/  LDG.E.U16 R20, [R16.64] ;  /* 0x0000000610147981 */ /* 0x000f28000c1e1500 */
[----:B------:R0:W3:Y:S04]  /*ce80*/  LDG.E.U16 R26, [R12.64] ;  /* 0x000000060c1a7981 */ /* 0x0000e8000c1e1500 */
[----:B--2---:R1:W-:Y:S04]  /*ce90*/  STL [R1+0x3a24], R0 ;  /* 0x003a240001007387 */ /* 0x0043e80000100800 */
[----:B-----5:R2:W-:Y:S04]  /*cea0*/  STL [R1+0x10], R6 ;  /* 0x0000100601007387 */ /* 0x0205e80000100800 */
[----:B------:R-:W5:Y:S04]  /*ceb0*/  LDL.64 R28, [R1+0xd18] ;  /* 0x000d1800011c7983 */ /* 0x000f680000100a00 */
[----:B-1----:R1:W3:Y:S04]  /*cec0*/  LDG.E.U16 R0, [R8.64] ;  /* 0x0000000608007981 */ /* 0x0022e8000c1e1500 */
[----:B--2---:R2:W3:Y:S04]  /*ced0*/  LDG.E.U16 R6, [R10.64] ;  /* 0x000000060a067981 */ /* 0x0044e8000c1e1500 */
[----:B------:R-:W0:Y:S01]  /*cee0*/  LDL.64 R4, [R1+0xcd8] ;  /* 0x000cd80001047983 */ /* 0x000e220000100a00 */
[----:B-1----:R-:W-:-:S03]  /*cef0*/  IMAD.WIDE R8, R7, 0x2, R22 ;  /* 0x0000000207087825 */ /* 0x002fc600078e0216 */
[----:B------:R1:W-:Y:S01]  /*cf00*/  STL [R1+0xc], R3 ;  /* 0x00000c0301007387 */ /* 0x0003e20000100800 */
[----:B--2---:R-:W-:-:S03]  /*cf10*/  IMAD.WIDE R10, R7, 0x2, R18 ;  /* 0x00000002070a7825 */ /* 0x004fc600078e0212 */
[----:B------:R-:W2:Y:S04]  /*cf20*/  LDL.64 R22, [R1+0xc58] ;  /* 0x000c580001167983 */ /* 0x000ea80000100a00 */
[----:B------:R4:W3:Y:S04]  /*cf30*/  LDG.E.U16 R8, [R8.64] ;  /* 0x0000000608087981 */ /* 0x0008e8000c1e1500 */
[----:B-1----:R-:W3:Y:S04]  /*cf40*/  LDL.64 R2, [R1+0xc98] ;  /* 0x000c980001027983 */ /* 0x002ee80000100a00 */
[----:B------:R-:W3:Y:S04]  /*cf50*/  LDL.64 R18, [R1+0xd90] ;  /* 0x000d900001127983 */ /* 0x000ee80000100a00 */
[----:B----4-:R1:W4:Y:S04]  /*cf60*/  LDG.E.U16 R9, [R14.64] ;  /* 0x000000060e097981 */ /* 0x010328000c1e1500 */
[----:B------:R5:W4:Y:S04]  /*cf70*/  LDG.E.U16 R24, [R10.64] ;  /* 0x000000060a187981 */ /* 0x000b28000c1e1500 */
[----:B------:R-:W-:Y:S01]  /*cf80*/  STL [R1+0x3a28], R20 ;  /* 0x003a281401007387 */ /* 0x000fe20000100800 */
[----:B-----5:R-:W-:-:S05]  /*cf90*/  IMAD.WIDE R10, R7, 0x2, R28 ;  /* 0x00000002070a7825 */ /* 0x020fca00078e021c */
[----:B------:R2:W5:Y:S01]  /*cfa0*/  LDG.E.U16 R21, [R10.64] ;  /* 0x000000060a157981 */ /* 0x000562000c1e1500 */
[----:B0-----:R-:W-:-:S04]  /*cfb0*/  IMAD.WIDE R12, R7, 0x2, R4 ;  /* 0x00000002070c7825 */ /* 0x001fc800078e0204 */
[C---:B--2---:R-:W-:Y:S02]  /*cfc0*/  IMAD.WIDE R16, R7.reuse, 0x2, R22 ;  /* 0x0000000207107825 */ /* 0x044fe400078e0216 */
[----:B------:R-:W2:Y:S04]  /*cfd0*/  LDG.E.U16 R22, [R12.64] ;  /* 0x000000060c167981 */ /* 0x000ea8000c1e1500 */
[----:B---3--:R-:W-:Y:S01]  /*cfe0*/  STL [R1+0x3a2c], R8 ;  /* 0x003a2c0801007387 */ /* 0x008fe20000100800 */
[----:B-1----:R-:W-:-:S03]  /*cff0*/  IMAD.WIDE R14, R7, 0x2, R2 ;  /* 0x00000002070e7825 */ /* 0x002fc600078e0202 */
[----:B------:R-:W3:Y:S01]  /*d000*/  LDG.E.U16 R25, [R16.64] ;  /* 0x0000000610197981 */ /* 0x000ee2000c1e1500 */
[----:B------:R-:W-:-:S03]  /*d010*/  IMAD.WIDE R18, R7, 0x2, R18 ;  /* 0x0000000207127825 */ /* 0x000fc600078e0212 */
[----:B------:R-:W3:Y:S04]  /*d020*/  LDG.E.U16 R23, [R14.64] ;  /* 0x000000060e177981 */ /* 0x000ee8000c1e1500 */
[----:B----4-:R0:W-:Y:S04]  /*d030*/  STL [R1+0x3a30], R9 ;  /* 0x003a300901007387 */ /* 0x0101e80000100800 */
[----:B------:R-:W-:Y:S04]  /*d040*/  STL [R1+0x3a08], R26 ;  /* 0x003a081a01007387 */ /* 0x000fe80000100800 */
[----:B------:R-:W-:Y:S04]  /*d050*/  STL [R1+0x3a0c], R24 ;  /* 0x003a0c1801007387 */ /* 0x000fe80000100800 */
[----:B------:R-:W4:Y:S04]  /*d060*/  LDL.64 R28, [R1+0xd10] ;  /* 0x000d1000011c7983 */ /* 0x000f280000100a00 */
[----:B0-----:R-:W4:Y:S04]  /*d070*/  LDL.64 R8, [R1+0xcd0] ;  /* 0x000cd00001087983 */ /* 0x001f280000100a00 */
[----:B------:R-:W4:Y:S04]  /*d080*/  LDL.64 R4, [R1+0xc90] ;  /* 0x000c900001047983 */ /* 0x000f280000100a00 */
[----:B------:R-:W4:Y:S04]  /*d090*/  LDL.64 R2, [R1+0xc50] ;  /* 0x000c500001027983 */ /* 0x000f280000100a00 */
[----:B------:R0:W-:Y:S04]  /*d0a0*/  STL [R1+0x8], R27 ;  /* 0x0000081b01007387 */ /* 0x0001e80000100800 */
[----:B0-----:R0:W4:Y:S04]  /*d0b0*/  LDG.E.U16 R27, [R18.64] ;  /* 0x00000006121b7981 */ /* 0x001128000c1e1500 */
[----:B------:R-:W-:Y:S04]  /*d0c0*/  STL [R1+0x4], R6 ;  /* 0x0000040601007387 */ /* 0x000fe80000100800 */
[----:B------:R-:W-:Y:S04]  /*d0d0*/  STL [R1], R0 ;  /* 0x0000000001007387 */ /* 0x000fe80000100800 */
[----:B------:R-:W4:Y:S04]  /*d0e0*/  LDL.64 R10, [R1+0xd50] ;  /* 0x000d5000010a7983 */ /* 0x000f280000100a00 */
[----:B-----5:R-:W-:Y:S04]  /*d0f0*/  STL [R1+0x3a10], R21 ;  /* 0x003a101501007387 */ /* 0x020fe80000100800 */
[----:B--2---:R1:W-:Y:S04]  /*d100*/  STL [R1+0x3a14], R22 ;  /* 0x003a141601007387 */ /* 0x0043e80000100800 */
[----:B---3--:R-:W-:Y:S04]  /*d110*/  STL [R1+0x3a18], R23 ;  /* 0x003a181701007387 */ /* 0x008fe80000100800 */
[----:B------:R-:W-:Y:S01]  /*d120*/  STL [R1+0x3a1c], R25 ;  /* 0x003a1c1901007387 */ /* 0x000fe20000100800 */
[----:B----4-:R-:W-:-:S04]  /*d130*/  IMAD.WIDE R12, R7, 0x2, R28 ;  /* 0x00000002070c7825 */ /* 0x010fc800078e021c */
[----:B------:R-:W-:-:S04]  /*d140*/  IMAD.WIDE R16, R7, 0x2, R4 ;  /* 0x0000000207107825 */ /* 0x000fc800078e0204 */
[C---:B0-----:R-:W-:Y:S01]  /*d150*/  IMAD.WIDE R18, R7.reuse, 0x2, R2 ;  /* 0x0000000207127825 */ /* 0x041fe200078e0202 */
[----:B------:R-:W-:Y:S04]  /*d160*/  STL [R1+0x3a34], R27 ;  /* 0x003a341b01007387 */ /* 0x000fe80000100800 */
[----:B-1----:R-:W2:Y:S04]  /*d170*/  LDL.LU R22, [R1+0x17c] ;  /* 0x00017c0001167983 */ /* 0x002ea80000300800 */
[----:B------:R-:W3:Y:S04]  /*d180*/  LDL.LU R26, [R1+0x15c] ;  /* 0x00015c00011a7983 */ /* 0x000ee80000300800 */
[----:B------:R-:W4:Y:S04]  /*d190*/  LDL.LU R2, [R1+0x13c] ;  /* 0x00013c0001027983 */ /* 0x000f280000300800 */
[----:B------:R-:W5:Y:S04]  /*d1a0*/  LDL.LU R4, [R1+0x11c] ;  /* 0x00011c0001047983 */ /* 0x000f680000300800 */
[----:B------:R-:W2:Y:S04]  /*d1b0*/  LDL.LU R5, [R1+0xfc] ;  /* 0x0000fc0001057983 */ /* 0x000ea80000300800 */
[----:B------:R-:W2:Y:S01]  /*d1c0*/  LDL.LU R28, [R1+0x9c] ;  /* 0x00009c00011c7983 */ /* 0x000ea20000300800 */
[----:B------:R-:W-:-:S04]  /*d1d0*/  IMAD.WIDE R10, R7, 0x2, R10 ;  /* 0x00000002070a7825 */ /* 0x000fc800078e020a */
[----:B------:R-:W-:Y:S02]  /*d1e0*/  IMAD.WIDE R14, R7, 0x2, R8 ;  /* 0x00000002070e7825 */ /* 0x000fe400078e0208 */
[----:B------:R-:W0:Y:S04]  /*d1f0*/  S2R R7, SR_TID.X ;  /* 0x0000000000077919 */ /* 0x000e280000002100 */
[----:B------:R1:W3:Y:S04]  /*d200*/  LDG.E.U16 R14, [R14.64] ;  /* 0x000000060e0e7981 */ /* 0x0002e8000c1e1500 */
[----:B------:R1:W3:Y:S04]  /*d210*/  LDG.E.U16 R10, [R10.64] ;  /* 0x000000060a0a7981 */ /* 0x0002e8000c1e1500 */
[----:B-1----:R1:W3:Y:S01]  /*d220*/  LDG.E.U16 R11, [R12.64] ;  /* 0x000000060c0b7981 */ /* 0x0022e2000c1e1500 */
[----:B0-----:R-:W-:-:S03]  /*d230*/  LOP3.LUT R9, R7, 0x7f, RZ, 0xc0, !PT ;  /* 0x0000007f07097812 */ /* 0x001fc600078ec0ff */
[----:B-1----:R0:W3:Y:S04]  /*d240*/  LDG.E.U16 R12, [R16.64] ;  /* 0x00000006100c7981 */ /* 0x0020e8000c1e1500 */
[----:B------:R1:W3:Y:S04]  /*d250*/  LDG.E.U16 R13, [R18.64] ;  /* 0x00000006120d7981 */ /* 0x0002e8000c1e1500 */
[----:B--2---:R2:W-:Y:S04]  /*d260*/  STL [R1+0x3a54], R28 ;  /* 0x003a541c01007387 */ /* 0x0045e80000100800 */
[----:B------:R-:W3:Y:S04]  /*d270*/  LDL.LU R29, [R1+0x7c] ;  /* 0x00007c00011d7983 */ /* 0x000ee80000300800 */
[----:B--2---:R-:W2:Y:S04]  /*d280*/  LDL.LU R28, [R1+0xdc] ;  /* 0x0000dc00011c7983 */ /* 0x004ea80000300800 */
[----:B------:R-:W2:Y:S04]  /*d290*/  LDL.LU R6, [R1+0xbc] ;  /* 0x0000bc0001067983 */ /* 0x000ea80000300800 */
        /* <DEDUP_REMOVED lines=9> */
[----:B------:R-:W2:Y:S01]  /*d330*/  LDL.LU R15, [R1+0x19c] ;  /* 0x00019c00010f7983 */ /* 0x000ea20000300800 */
[----:B------:R-:W-:-:S03]  /*d340*/  SHF.L.U32 R25, R9, 0x1, RZ ;  /* 0x0000000109197819 */ /* 0x000fc600000006ff */
[----:B------:R-:W-:Y:S06]  /*d350*/  BAR.SYNC.DEFER_BLOCKING 0x0 ;  /* 0x0000000000007b1d */ /* 0x000fec0000010000 */
[----:B0-----:R-:W4:Y:S04]  /*d360*/  LDL.LU R16, [R1+0x40] ;  /* 0x0000400001107983 */ /* 0x001f280000300800 */
[----:B------:R-:W5:Y:S04]  /*d370*/  LDL.LU R17, [R1+0x2c] ;  /* 0x00002c0001117983 */ /* 0x000f680000300800 */
[----:B-1----:R-:W5:Y:S04]  /*d380*/  LDL.LU R18, [R1+0x50] ;  /* 0x0000500001127983 */ /* 0x002f680000300800 */
[----:B------:R-:W5:Y:S04]  /*d390*/  LDL.LU R19, [R1+0x48] ;  /* 0x0000480001137983 */ /* 0x000f680000300800 */
[----:B--2---:R-:W-:Y:S04]  /*d3a0*/  STS.U16 [R25+0x8000], R15 ;  /* 0x0080000f19007388 */ /* 0x004fe80000000400 */
[----:B------:R0:W-:Y:S04]  /*d3b0*/  STS.U16 [R25+0x8800], R22 ;  /* 0x0088001619007388 */ /* 0x0001e80000000400 */
[----:B---3--:R1:W-:Y:S04]  /*d3c0*/  STS.U16 [R25+0x9000], R26 ;  /* 0x0090001a19007388 */ /* 0x0083e80000000400 */
[----:B----4-:R2:W-:Y:S04]  /*d3d0*/  STS.U16 [R25+0x9800], R2 ;  /* 0x0098000219007388 */ /* 0x0105e80000000400 */
[----:B0-----:R-:W3:Y:S04]  /*d3e0*/  LDL.LU R22, [R1+0x98] ;  /* 0x0000980001167983 */ /* 0x001ee80000300800 */
[----:B-1----:R-:W4:Y:S04]  /*d3f0*/  LDL.LU R26, [R1+0x78] ;  /* 0x00007800011a7983 */ /* 0x002f280000300800 */
[----:B-----5:R0:W-:Y:S04]  /*d400*/  STS.U16 [R25+0xa000], R4 ;  /* 0x00a0000419007388 */ /* 0x0201e80000000400 */
[----:B--2---:R-:W2:Y:S04]  /*d410*/  LDL.LU R2, [R1+0x58] ;  /* 0x0000580001027983 */ /* 0x004ea80000300800 */
[----:B------:R1:W-:Y:S04]  /*d420*/  STS.U16 [R25+0xa800], R5 ;  /* 0x00a8000519007388 */ /* 0x0003e80000000400 */
[----:B0-----:R-:W5:Y:S04]  /*d430*/  LDL.LU R4, [R1+0x4c] ;  /* 0x00004c0001047983 */ /* 0x001f680000300800 */
[----:B------:R0:W-:Y:S04]  /*d440*/  STS.U16 [R25+0xb000], R28 ;  /* 0x00b0001c19007388 */ /* 0x0001e80000000400 */
[----:B-1----:R-:W2:Y:S04]  /*d450*/  LDL.LU R5, [R1+0x44] ;  /* 0x0000440001057983 */ /* 0x002ea80000300800 */
[----:B0-----:R-:W2:Y:S04]  /*d460*/  LDL.LU R28, [R1+0x3a54] ;  /* 0x003a5400011c7983 */ /* 0x001ea80000300800 */
[----:B------:R0:W-:Y:S04]  /*d470*/  STS.U16 [R25+0xb800], R6 ;  /* 0x00b8000619007388 */ /* 0x0001e80000000400 */
[----:B0-----:R-:W3:Y:S04]  /*d480*/  LDL.LU R6, [R1+0x3a50] ;  /* 0x003a500001067983 */ /* 0x001ee80000300800 */
[----:B------:R-:W0:Y:S04]  /*d490*/  S2R R15, SR_TID.X ;  /* 0x00000000000f7919 */ /* 0x000e280000002100 */
[----:B--2---:R1:W-:Y:S04]  /*d4a0*/  STS.U16 [R25+0xc000], R28 ;  /* 0x00c0001c19007388 */ /* 0x0043e80000000400 */
[----:B------:R2:W-:Y:S04]  /*d4b0*/  STS.U16 [R25+0xc800], R29 ;  /* 0x00c8001d19007388 */ /* 0x0005e80000000400 */
[----:B------:R0:W-:Y:S04]  /*d4c0*/  STS.U16 [R25+0xd000], R7 ;  /* 0x00d0000719007388 */ /* 0x0001e80000000400 */
[----:B-1----:R-:W3:Y:S04]  /*d4d0*/  LDL.LU R28, [R1+0x34] ;  /* 0x00003400011c7983 */ /* 0x002ee80000300800 */
[----:B--2---:R-:W2:Y:S04]  /*d4e0*/  LDL.LU R29, [R1+0x3a4c] ;  /* 0x003a4c00011d7983 */ /* 0x004ea80000300800 */
[----:B0-----:R-:W2:Y:S01]  /*d4f0*/  LDL.LU R7, [R1+0x3a48] ;  /* 0x003a480001077983 */ /* 0x001ea20000300800 */
[----:B------:R-:W-:-:S05]  /*d500*/  LOP3.LUT R15, R15, 0x7f, RZ, 0xc0, !PT ;  /* 0x0000007f0f0f7812 */ /* 0x000fca00078ec0ff */
[----:B------:R-:W-:Y:S01]  /*d510*/  IMAD.SHL.U32 R15, R15, 0x2, RZ ;  /* 0x000000020f0f7824 */ /* 0x000fe200078e00ff */
[----:B------:R-:W-:Y:S04]  /*d520*/  STS.U16 [R25+0xd800], R18 ;  /* 0x00d8001219007388 */ /* 0x000fe80000000400 */
[----:B------:R-:W-:Y:S01]  /*d530*/  LOP3.LUT R15, R15, 0x10, RZ, 0x3c, !PT ;  /* 0x000000100f0f7812 */ /* 0x000fe200078e3cff */
[----:B------:R-:W-:Y:S04]  /*d540*/  STS.U16 [R25+0xe000], R19 ;  /* 0x00e0001319007388 */ /* 0x000fe80000000400 */
[----:B------:R-:W-:Y:S04]  /*d550*/  STS.U16 [R25+0xe800], R16 ;  /* 0x00e8001019007388 */ /* 0x000fe80000000400 */
[----:B------:R-:W-:Y:S04]  /*d560*/  STS.U16 [R25+0xf000], R17 ;  /* 0x00f0001119007388 */ /* 0x000fe80000000400 */
        /* <DEDUP_REMOVED lines=8> */
[----:B------:R0:W-:Y:S04]  /*d5f0*/  STS.U16 [R15+0xb900], R3 ;  /* 0x00b900030f007388 */ /* 0x0001e80000000400 */
[----:B---3--:R-:W-:Y:S04]  /*d600*/  STS.U16 [R15+0xc100], R22 ;  /* 0x00c100160f007388 */ /* 0x008fe80000000400 */
[----:B0-----:R-:W2:Y:S04]  /*d610*/  LDL.LU R3, [R1+0x194] ;  /* 0x0001940001037983 */ /* 0x001ea80000300800 */
[----:B------:R-:W3:Y:S04]  /*d620*/  LDL.LU R21, [R1+0x174] ;  /* 0x0001740001157983 */ /* 0x000ee80000300800 */
[----:B------:R-:W3:Y:S04]  /*d630*/  LDL.LU R24, [R1+0x154] ;  /* 0x0001540001187983 */ /* 0x000ee80000300800 */
[----:B------:R-:W3:Y:S04]  /*d640*/  LDL.LU R8, [R1+0x134] ;  /* 0x0001340001087983 */ /* 0x000ee80000300800 */
[----:B----4-:R-:W-:Y:S04]  /*d650*/  STS.U16 [R15+0xc900], R26 ;  /* 0x00c9001a0f007388 */ /* 0x010fe80000000400 */
[----:B------:R-:W4:Y:S04]  /*d660*/  LDL.LU R20, [R1+0x114] ;  /* 0x0001140001147983 */ /* 0x000f280000300800 */
[----:B------:R-:W-:Y:S04]  /*d670*/  STS.U16 [R15+0xd100], R2 ;  /* 0x00d100020f007388 */ /* 0x000fe80000000400 */
[----:B------:R-:W4:Y:S04]  /*d680*/  LDL.LU R0, [R1+0xf4] ;  /* 0x0000f40001007983 */ /* 0x000f280000300800 */
[----:B-----5:R0:W-:Y:S04]  /*d690*/  STS.U16 [R15+0xd900], R4 ;  /* 0x00d900040f007388 */ /* 0x0201e80000000400 */
[----:B------:R1:W-:Y:S04]  /*d6a0*/  STS.U16 [R15+0xe100], R5 ;  /* 0x00e100050f007388 */ /* 0x0003e80000000400 */
[----:B------:R5:W-:Y:S04]  /*d6b0*/  STS.U16 [R15+0xe900], R28 ;  /* 0x00e9001c0f007388 */ /* 0x000be80000000400 */
[----:B0-----:R-:W4:Y:S04]  /*d6c0*/  LDL.LU R4, [R1+0xd4] ;  /* 0x0000d40001047983 */ /* 0x001f280000300800 */
[----:B-1----:R-:W4:Y:S04]  /*d6d0*/  LDL.LU R5, [R1+0xb4] ;  /* 0x0000b40001057983 */ /* 0x002f280000300800 */
[----:B------:R-:W4:Y:S04]  /*d6e0*/  LDL.LU R2, [R1+0x94] ;  /* 0x0000940001027983 */ /* 0x000f280000300800 */
[----:B-----5:R-:W5:Y:S01]  /*d6f0*/  LDL.LU R28, [R1+0x74] ;  /* 0x00007400011c7983 */ /* 0x020f620000300800 */
[----:B------:R-:W-:-:S03]  /*d700*/  SHF.L.U32 R27, R9, 0x1, RZ ;  /* 0x00000001091b7819 */ /* 0x000fc600000006ff */
[----:B------:R-:W5:Y:S04]  /*d710*/  LDL.LU R26, [R1+0x54] ;  /* 0x00005400011a7983 */ /* 0x000f680000300800 */
[----:B------:R-:W5:Y:S04]  /*d720*/  LDL.LU R18, [R1+0x30] ;  /* 0x0000300001127983 */ /* 0x000f680000300800 */
[----:B------:R0:W-:Y:S01]  /*d730*/  STS.U16 [R15+0xf100], R29 ;  /* 0x00f1001d0f007388 */ /* 0x0001e20000000400 */
[----:B------:R-:W-:-:S03]  /*d740*/  LOP3.LUT R7, R27, 0x20, RZ, 0x3c, !PT ;  /* 0x000000201b077812 */ /* 0x000fc600078e3cff */
[----:B------:R1:W-:Y:S04]  /*d750*/  STS.U16 [R15+0xf900], R6 ;  /* 0x00f900060f007388 */ /* 0x0003e80000000400 */
[----:B0-----:R-:W5:Y:S04]  /*d760*/  LDL.LU R29, [R1+0x38] ;  /* 0x00003800011d7983 */ /* 0x001f680000300800 */
[----:B-1----:R-:W5:Y:S04]  /*d770*/  LDL.LU R6, [R1+0x3c] ;  /* 0x00003c0001067983 */ /* 0x002f680000300800 */
[----:B------:R-:W5:Y:S04]  /*d780*/  LDL.LU R19, [R1+0x190] ;  /* 0x0001900001137983 */ /* 0x000f680000300800 */
[----:B------:R-:W5:Y:S04]  /*d790*/  LDL.LU R16, [R1+0x170] ;  /* 0x0001700001107983 */ /* 0x000f680000300800 */
[----:B------:R-:W5:Y:S04]  /*d7a0*/  LDL.LU R17, [R1+0x150] ;  /* 0x0001500001117983 */ /* 0x000f680000300800 */
[----:B------:R-:W5:Y:S04]  /*d7b0*/  LDL.LU R15, [R1+0x130] ;  /* 0x00013000010f7983 */ /* 0x000f680000300800 */
[----:B------:R-:W5:Y:S04]  /*d7c0*/  LDL.LU R23, [R1+0x110] ;  /* 0x0001100001177983 */ /* 0x000f680000300800 */
[----:B------:R-:W5:Y:S04]  /*d7d0*/  LDL.LU R22, [R1+0xf0] ;  /* 0x0000f00001167983 */ /* 0x000f680000300800 */
[----:B------:R-:W5:Y:S04]  /*d7e0*/  LDL.LU R9, [R1+0xd0] ;  /* 0x0000d00001097983 */ /* 0x000f680000300800 */
[----:B--2---:R0:W-:Y:S04]  /*d7f0*/  STS.U16 [R7+0x8200], R3 ;  /* 0x0082000307007388 */ /* 0x0041e80000000400 */
[----:B---3--:R1:W-:Y:S04]  /*d800*/  STS.U16 [R7+0x8a00], R21 ;  /* 0x008a001507007388 */ /* 0x0083e80000000400 */
[----:B------:R2:W-:Y:S04]  /*d810*/  STS.U16 [R7+0x9200], R24 ;  /* 0x0092001807007388 */ /* 0x0005e80000000400 */
[----:B0-----:R-:W3:Y:S04]  /*d820*/  LDL.LU R3, [R1+0x3a44] ;  /* 0x003a440001037983 */ /* 0x001ee80000300800 */
[----:B-1----:R-:W3:Y:S04]  /*d830*/  LDL.LU R21, [R1+0xb0] ;  /* 0x0000b00001157983 */ /* 0x002ee80000300800 */
[----:B------:R0:W-:Y:S04]  /*d840*/  STS.U16 [R7+0x9a00], R8 ;  /* 0x009a000807007388 */ /* 0x0001e80000000400 */
[----:B--2---:R-:W2:Y:S04]  /*d850*/  LDL.LU R24, [R1+0x90] ;  /* 0x0000900001187983 */ /* 0x004ea80000300800 */
[----:B----4-:R1:W-:Y:S04]  /*d860*/  STS.U16 [R7+0xa200], R20 ;  /* 0x00a2001407007388 */ /* 0x0103e80000000400 */
[----:B0-----:R-:W4:Y:S04]  /*d870*/  LDL.LU R8, [R1+0x70] ;  /* 0x0000700001087983 */ /* 0x001f280000300800 */
        /* <DEDUP_REMOVED lines=8> */
[----:B-----5:R0:W-:Y:S04]  /*d900*/  STS.U16 [R7+0xca00], R28 ;  /* 0x00ca001c07007388 */ /* 0x0201e80000000400 */
[----:B-1----:R-:W5:Y:S04]  /*d910*/  LDL.LU R2, [R1+0x20] ;  /* 0x0000200001027983 */ /* 0x002f680000300800 */
[----:B0-----:R-:W2:Y:S01]  /*d920*/  LDL.LU R28, [R1+0x3a38] ;  /* 0x003a3800011c7983 */ /* 0x001ea20000300800 */
[----:B------:R-:W-:-:S03]  /*d930*/  LOP3.LUT R27, R27, 0x30, RZ, 0x3c, !PT ;  /* 0x000000301b1b7812 */ /* 0x000fc600078e3cff */
[----:B------:R0:W-:Y:S04]  /*d940*/  STS.U16 [R7+0xd200], R26 ;  /* 0x00d2001a07007388 */ /* 0x0001e80000000400 */
[----:B------:R-:W-:Y:S04]  /*d950*/  STS.U16 [R7+0xda00], R6 ;  /* 0x00da000607007388 */ /* 0x000fe80000000400 */
[----:B------:R-:W-:Y:S04]  /*d960*/  STS.U16 [R7+0xe200], R29 ;  /* 0x00e2001d07007388 */ /* 0x000fe80000000400 */
[----:B------:R-:W-:Y:S04]  /*d970*/  STS.U16 [R7+0xea00], R18 ;  /* 0x00ea001207007388 */ /* 0x000fe80000000400 */
[----:B0-----:R-:W3:Y:S04]  /*d980*/  LDL.LU R26, [R1+0x1c] ;  /* 0x00001c00011a7983 */ /* 0x001ee80000300800 */
        /* <DEDUP_REMOVED lines=14> */
[----:B------:R-:W3:Y:S04]  /*da70*/  LDL.LU R16, [R1+0x10c] ;  /* 0x00010c0001107983 */ /* 0x000ee80000300800 */
[----:B------:R-:W-:Y:S04]  /*da80*/  STS.U16 [R27+0xc300], R24 ;  /* 0x00c300181b007388 */ /* 0x000fe80000000400 */
[----:B------:R-:W3:Y:S04]  /*da90*/  LDL.LU R15, [R1+0xec] ;  /* 0x0000ec00010f7983 */ /* 0x000ee80000300800 */
[----:B----4-:R0:W-:Y:S04]  /*daa0*/  STS.U16 [R27+0xcb00], R8 ;  /* 0x00cb00081b007388 */ /* 0x0101e80000000400 */
[----:B------:R1:W-:Y:S04]  /*dab0*/  STS.U16 [R27+0xd300], R20 ;  /* 0x00d300141b007388 */ /* 0x0003e80000000400 */
[----:B------:R4:W-:Y:S04]  /*dac0*/  STS.U16 [R27+0xdb00], R0 ;  /* 0x00db00001b007388 */ /* 0x0009e80000000400 */
[----:B0-----:R-:W3:Y:S04]  /*dad0*/  LDL.LU R8, [R1+0xcc] ;  /* 0x0000cc0001087983 */ /* 0x001ee80000300800 */
[----:B-1----:R-:W3:Y:S04]  /*dae0*/  LDL.LU R20, [R1+0xac] ;  /* 0x0000ac0001147983 */ /* 0x002ee80000300800 */
[----:B------:R-:W3:Y:S04]  /*daf0*/  LDL.LU R17, [R1+0x8c] ;  /* 0x00008c0001117983 */ /* 0x000ee80000300800 */
[----:B-----5:R0:W-:Y:S04]  /*db00*/  STS.U16 [R27+0xe300], R2 ;  /* 0x00e300021b007388 */ /* 0x0201e80000000400 */
[----:B----4-:R-:W4:Y:S04]  /*db10*/  LDL.LU R0, [R1+0x6c] ;  /* 0x00006c0001007983 */ /* 0x010f280000300800 */
[----:B0-----:R-:W5:Y:S04]  /*db20*/  LDL.LU R2, [R1+0x18] ;  /* 0x0000180001027983 */ /* 0x001f680000300800 */
[----:B------:R-:W4:Y:S04]  /*db30*/  LDL.LU R28, [R1+0xc] ;  /* 0x00000c00011c7983 */ /* 0x000f280000300800 */
[----:B------:R-:W5:Y:S01]  /*db40*/  LDL.LU R6, [R1+0x188] ;  /* 0x0001880001067983 */ /* 0x000f620000300800 */
[----:B------:R-:W-:-:S03]  /*db50*/  LOP3.LUT R5, R25, 0x40, RZ, 0x3c, !PT ;  /* 0x0000004019057812 */ /* 0x000fc600078e3cff */
[----:B------:R-:W5:Y:S04]  /*db60*/  LDL.LU R29, [R1+0x168] ;  /* 0x00016800011d7983 */ /* 0x000f680000300800 */
[----:B------:R-:W5:Y:S04]  /*db70*/  LDL.LU R23, [R1+0x148] ;  /* 0x0001480001177983 */ /* 0x000f680000300800 */
[----:B------:R-:W5:Y:S04]  /*db80*/  LDL.LU R22, [R1+0x128] ;  /* 0x0001280001167983 */ /* 0x000f680000300800 */
[----:B------:R-:W5:Y:S04]  /*db90*/  LDL.LU R21, [R1+0x108] ;  /* 0x0001080001157983 */ /* 0x000f680000300800 */
[----:B------:R0:W-:Y:S04]  /*dba0*/  STS.U16 [R27+0xeb00], R26 ;  /* 0x00eb001a1b007388 */ /* 0x0001e80000000400 */
[----:B------:R-:W5:Y:S04]  /*dbb0*/  LDL.LU R24, [R1+0xe8] ;  /* 0x0000e80001187983 */ /* 0x000f680000300800 */
[----:B------:R1:W-:Y:S04]  /*dbc0*/  STS.U16 [R27+0xf300], R4 ;  /* 0x00f300041b007388 */ /* 0x0003e80000000400 */
[----:B0-----:R-:W5:Y:S04]  /*dbd0*/  LDL.LU R26, [R1+0xc8] ;  /* 0x0000c800011a7983 */ /* 0x001f680000300800 */
[----:B------:R0:W-:Y:S04]  /*dbe0*/  STS.U16 [R27+0xfb00], R3 ;  /* 0x00fb00031b007388 */ /* 0x0001e80000000400 */
[----:B-1----:R-:W5:Y:S04]  /*dbf0*/  LDL.LU R4, [R1+0x10] ;  /* 0x0000100001047983 */ /* 0x002f680000300800 */
[----:B0-----:R-:W5:Y:S04]  /*dc00*/  LDL.LU R27, [R1+0x3a34] ;  /* 0x003a3400011b7983 */ /* 0x001f680000300800 */
        /* <DEDUP_REMOVED lines=8> */
[----:B------:R1:W-:Y:S04]  /*dc90*/  STS.U16 [R5+0xa400], R16 ;  /* 0x00a4001005007388 */ /* 0x0003e80000000400 */
        /* <DEDUP_REMOVED lines=9> */
[----:B----4-:R0:W-:Y:S04]  /*dd30*/  STS.U16 [R5+0xcc00], R0 ;  /* 0x00cc000005007388 */ /* 0x0101e80000000400 */
[----:B-1----:R-:W4:Y:S04]  /*dd40*/  LDL.LU R17, [R1] ;  /* 0x0000000001117983 */ /* 0x002f280000300800 */
[----:B-----5:R1:W-:Y:S04]  /*dd50*/  STS.U16 [R5+0xd400], R2 ;  /* 0x00d4000205007388 */ /* 0x0203e80000000400 */
[----:B0-----:R-:W5:Y:S04]  /*dd60*/  LDL.LU R0, [R1+0x3a24] ;  /* 0x003a240001007983 */ /* 0x001f680000300800 */
[----:B-1----:R-:W2:Y:S01]  /*dd70*/  LDL.LU R2, [R1+0x3a20] ;  /* 0x003a200001027983 */ /* 0x002ea20000300800 */
[----:B------:R-:W-:-:S03]  /*dd80*/  LOP3.LUT R25, R25, 0x50, RZ, 0x3c, !PT ;  /* 0x0000005019197812 */ /* 0x000fc600078e3cff */
[----:B------:R-:W-:Y:S04]  /*dd90*/  STS.U16 [R5+0xdc00], R3 ;  /* 0x00dc000305007388 */ /* 0x000fe80000000400 */
[----:B------:R-:W-:Y:S04]  /*dda0*/  STS.U16 [R5+0xe400], R4 ;  /* 0x00e4000405007388 */ /* 0x000fe80000000400 */
[----:B------:R-:W-:Y:S04]  /*ddb0*/  STS.U16 [R5+0xec00], R28 ;  /* 0x00ec001c05007388 */ /* 0x000fe80000000400 */
[----:B--2---:R-:W-:Y:S04]  /*ddc0*/  STS.U16 [R5+0xf400], R2 ;  /* 0x00f4000205007388 */ /* 0x004fe80000000400 */
[----:B-----5:R-:W-:Y:S04]  /*ddd0*/  STS.U16 [R5+0xfc00], R0 ;  /* 0x00fc000005007388 */ /* 0x020fe80000000400 */
[----:B------:R-:W-:Y:S04]  /*dde0*/  STS.U16 [R25+0x8500], R6 ;  /* 0x0085000619007388 */ /* 0x000fe80000000400 */
[----:B------:R-:W-:Y:S04]  /*ddf0*/  STS.U16 [R25+0x8d00], R29 ;  /* 0x008d001d19007388 */ /* 0x000fe80000000400 */
[----:B------:R0:W-:Y:S04]  /*de00*/  STS.U16 [R25+0x9500], R23 ;  /* 0x0095001719007388 */ /* 0x0001e80000000400 */
[----:B------:R1:W-:Y:S04]  /*de10*/  STS.U16 [R25+0x9d00], R22 ;  /* 0x009d001619007388 */ /* 0x0003e80000000400 */
[----:B------:R2:W-:Y:S04]  /*de20*/  STS.U16 [R25+0xa500], R21 ;  /* 0x00a5001519007388 */ /* 0x0005e80000000400 */
[----:B0-----:R-:W5:Y:S04]  /*de30*/  LDL.LU R23, [R1+0x184] ;  /* 0x0001840001177983 */ /* 0x001f680000300800 */
[----:B-1----:R-:W5:Y:S04]  /*de40*/  LDL.LU R22, [R1+0x164] ;  /* 0x0001640001167983 */ /* 0x002f680000300800 */
[----:B------:R0:W-:Y:S04]  /*de50*/  STS.U16 [R25+0xad00], R24 ;  /* 0x00ad001819007388 */ /* 0x0001e80000000400 */
[----:B--2---:R-:W2:Y:S04]  /*de60*/  LDL.LU R21, [R1+0x144] ;  /* 0x0001440001157983 */ /* 0x004ea80000300800 */
[----:B------:R1:W-:Y:S04]  /*de70*/  STS.U16 [R25+0xb500], R26 ;  /* 0x00b5001a19007388 */ /* 0x0003e80000000400 */
[----:B0-----:R-:W2:Y:S04]  /*de80*/  LDL.LU R24, [R1+0x124] ;  /* 0x0001240001187983 */ /* 0x001ea80000300800 */
[----:B-1----:R-:W2:Y:S04]  /*de90*/  LDL.LU R26, [R1+0x104] ;  /* 0x00010400011a7983 */ /* 0x002ea80000300800 */
[----:B---3--:R-:W-:Y:S04]  /*dea0*/  STS.U16 [R25+0xbd00], R7 ;  /* 0x00bd000719007388 */ /* 0x008fe80000000400 */
[----:B------:R-:W-:Y:S04]  /*deb0*/  STS.U16 [R25+0xc500], R18 ;  /* 0x00c5001219007388 */ /* 0x000fe80000000400 */
[----:B------:R-:W-:Y:S04]  /*dec0*/  STS.U16 [R25+0xcd00], R19 ;  /* 0x00cd001319007388 */ /* 0x000fe80000000400 */
[----:B------:R-:W-:Y:S04]  /*ded0*/  STS.U16 [R25+0xd500], R16 ;  /* 0x00d5001019007388 */ /* 0x000fe80000000400 */
[----:B------:R0:W-:Y:S04]  /*dee0*/  STS.U16 [R25+0xdd00], R15 ;  /* 0x00dd000f19007388 */ /* 0x0001e80000000400 */
[----:B------:R-:W3:Y:S04]  /*def0*/  LDL.LU R0, [R1+0x84] ;  /* 0x0000840001007983 */ /* 0x000ee80000300800 */
[----:B------:R-:W3:Y:S04]  /*df00*/  LDL.LU R3, [R1+0x64] ;  /* 0x0000640001037983 */ /* 0x000ee80000300800 */
[----:B0-----:R-:W0:Y:S04]  /*df10*/  S2R R15, SR_TID.X ;  /* 0x00000000000f7919 */ /* 0x001e280000002100 */
[----:B------:R-:W3:Y:S04]  /*df20*/  LDL.LU R5, [R1+0x180] ;  /* 0x0001800001057983 */ /* 0x000ee80000300800 */
[----:B------:R-:W3:Y:S04]  /*df30*/  LDL.LU R16, [R1+0x160] ;  /* 0x0001600001107983 */ /* 0x000ee80000300800 */
[----:B------:R-:W3:Y:S04]  /*df40*/  LDL.LU R28, [R1+0x140] ;  /* 0x00014000011c7983 */ /* 0x000ee80000300800 */
[----:B------:R-:W3:Y:S04]  /*df50*/  LDL.LU R6, [R1+0x120] ;  /* 0x0001200001067983 */ /* 0x000ee80000300800 */
[----:B------:R-:W3:Y:S01]  /*df60*/  LDL.LU R29, [R1+0x100] ;  /* 0x00010000011d7983 */ /* 0x000ee20000300800 */
[----:B0-----:R-:W-:-:S03]  /*df70*/  LOP3.LUT R15, R15, 0x7f, RZ, 0xc0, !PT ;  /* 0x0000007f0f0f7812 */ /* 0x001fc600078ec0ff */
[----:B------:R-:W3:Y:S02]  /*df80*/  LDL.LU R7, [R1+0xe0] ;  /* 0x0000e00001077983 */ /* 0x000ee40000300800 */
[----:B------:R-:W-:Y:S02]  /*df90*/  IMAD.SHL.U32 R4, R15, 0x2, RZ ;  /* 0x000000020f047824 */ /* 0x000fe400078e00ff */
[----:B------:R-:W3:Y:S04]  /*dfa0*/  LDL.LU R18, [R1+0xc0] ;  /* 0x0000c00001127983 */ /* 0x000ee80000300800 */
[----:B----4-:R0:W-:Y:S01]  /*dfb0*/  STS.U16 [R25+0xe500], R17 ;  /* 0x00e5001119007388 */ /* 0x0101e20000000400 */
[----:B------:R-:W-:-:S03]  /*dfc0*/  LOP3.LUT R2, R4, 0x60, RZ, 0x3c, !PT ;  /* 0x0000006004027812 */ /* 0x000fc600078e3cff */
[----:B------:R-:W4:Y:S04]  /*dfd0*/  LDL.LU R19, [R1+0xa0] ;  /* 0x0000a00001137983 */ /* 0x000f280000300800 */
[----:B------:R1:W-:Y:S04]  /*dfe0*/  STS.U16 [R25+0xed00], R20 ;  /* 0x00ed001419007388 */ /* 0x0003e80000000400 */
[----:B0-----:R-:W3:Y:S04]  /*dff0*/  LDL.LU R17, [R1+0x80] ;  /* 0x0000800001117983 */ /* 0x001ee80000300800 */
[----:B------:R-:W3:Y:S04]  /*e000*/  LDL.LU R15, [R1+0x60] ;  /* 0x00006000010f7983 */ /* 0x000ee80000300800 */
[----:B-1----:R-:W3:Y:S04]  /*e010*/  LDL.LU R20, [R1+0xa4] ;  /* 0x0000a40001147983 */ /* 0x002ee80000300800 */
[----:B------:R0:W-:Y:S04]  /*e020*/  STS.U16 [R25+0xf500], R8 ;  /* 0x00f5000819007388 */ /* 0x0001e80000000400 */
[----:B------:R1:W-:Y:S04]  /*e030*/  STS.U16 [R25+0xfd00], R9 ;  /* 0x00fd000919007388 */ /* 0x0003e80000000400 */
[----:B0-----:R-:W3:Y:S04]  /*e040*/  LDL.LU R8, [R1+0xc4] ;  /* 0x0000c40001087983 */ /* 0x001ee80000300800 */
[----:B-1----:R-:W3:Y:S04]  /*e050*/  LDL.LU R25, [R1+0x3a1c] ;  /* 0x003a1c0001197983 */ /* 0x002ee80000300800 */
[----:B------:R-:W3:Y:S04]  /*e060*/  LDL.LU R9, [R1+0xe4] ;  /* 0x0000e40001097983 */ /* 0x000ee80000300800 */
[----:B-----5:R0:W-:Y:S04]  /*e070*/  STS.U16 [R2+0x8600], R23 ;  /* 0x0086001702007388 */ /* 0x0201e80000000400 */
[----:B------:R1:W-:Y:S04]  /*e080*/  STS.U16 [R2+0x8e00], R22 ;  /* 0x008e001602007388 */ /* 0x0003e80000000400 */
[----:B0-----:R-:W5:Y:S04]  /*e090*/  LDL.LU R23, [R1+0x3a18] ;  /* 0x003a180001177983 */ /* 0x001f680000300800 */
[----:B-1----:R-:W4:Y:S04]  /*e0a0*/  LDL.LU R22, [R1+0x3a14] ;  /* 0x003a140001167983 */ /* 0x002f280000300800 */
[----:B--2---:R0:W-:Y:S04]  /*e0b0*/  STS.U16 [R2+0x9600], R21 ;  /* 0x0096001502007388 */ /* 0x0041e80000000400 */
[----:B------:R1:W-:Y:S04]  /*e0c0*/  STS.U16 [R2+0x9e00], R24 ;  /* 0x009e001802007388 */ /* 0x0003e80000000400 */
[----:B------:R2:W-:Y:S04]  /*e0d0*/  STS.U16 [R2+0xa600], R26 ;  /* 0x00a6001a02007388 */ /* 0x0005e80000000400 */
[----:B0-----:R-:W4:Y:S04]  /*e0e0*/  LDL.LU R21, [R1+0x3a10] ;  /* 0x003a100001157983 */ /* 0x001f280000300800 */
[----:B-1----:R-:W4:Y:S04]  /*e0f0*/  LDL.LU R24, [R1+0x3a0c] ;  /* 0x003a0c0001187983 */ /* 0x002f280000300800 */
[----:B--2---:R-:W2:Y:S04]  /*e100*/  LDL.LU R26, [R1+0x3a08] ;  /* 0x003a0800011a7983 */ /* 0x004ea80000300800 */
[----:B---3--:R-:W-:Y:S04]  /*e110*/  STS.U16 [R2+0xae00], R9 ;  /* 0x00ae000902007388 */ /* 0x008fe80000000400 */
[----:B------:R-:W-:Y:S04]  /*e120*/  STS.U16 [R2+0xb600], R8 ;  /* 0x00b6000802007388 */ /* 0x000fe80000000400 */
[----:B------:R-:W-:Y:S04]  /*e130*/  STS.U16 [R2+0xbe00], R20 ;  /* 0x00be001402007388 */ /* 0x000fe80000000400 */
[----:B------:R0:W-:Y:S04]  /*e140*/  STS.U16 [R2+0xc600], R0 ;  /* 0x00c6000002007388 */ /* 0x0001e80000000400 */
[----:B------:R-:W-:Y:S01]  /*e150*/  STS.U16 [R2+0xce00], R3 ;  /* 0x00ce000302007388 */ /* 0x000fe20000000400 */
[----:B0-----:R-:W-:-:S03]  /*e160*/  LOP3.LUT R0, R4, 0x70, RZ, 0x3c, !PT ;  /* 0x0000007004007812 */ /* 0x001fc600078e3cff */
[----:B--2---:R-:W-:Y:S04]  /*e170*/  STS.U16 [R2+0xd600], R26 ;  /* 0x00d6001a02007388 */ /* 0x004fe80000000400 */
[----:B----4-:R-:W-:Y:S04]  /*e180*/  STS.U16 [R2+0xde00], R24 ;  /* 0x00de001802007388 */ /* 0x010fe80000000400 */
[----:B------:R-:W-:Y:S04]  /*e190*/  STS.U16 [R2+0xe600], R21 ;  /* 0x00e6001502007388 */ /* 0x000fe80000000400 */
[----:B------:R-:W-:Y:S04]  /*e1a0*/  STS.U16 [R2+0xee00], R22 ;  /* 0x00ee001602007388 */ /* 0x000fe80000000400 */
[----:B-----5:R-:W-:Y:S04]  /*e1b0*/  STS.U16 [R2+0xf600], R23 ;  /* 0x00f6001702007388 */ /* 0x020fe80000000400 */
[----:B------:R-:W-:Y:S04]  /*e1c0*/  STS.U16 [R2+0xfe00], R25 ;  /* 0x00fe001902007388 */ /* 0x000fe80000000400 */
[----:B------:R-:W-:Y:S04]  /*e1d0*/  STS.U16 [R0+0x8700], R5 ;  /* 0x0087000500007388 */ /* 0x000fe80000000400 */
[----:B------:R0:W-:Y:S04]  /*e1e0*/  STS.U16 [R0+0x8f00], R16 ;  /* 0x008f001000007388 */ /* 0x0001e80000000400 */
[----:B0-----:R-:W2:Y:S04]  /*e1f0*/  LDL R16, [R1+0x548] ;  /* 0x0005480001107983 */ /* 0x001ea80000100800 */
[----:B------:R-:W-:Y:S04]  /*e200*/  STS.U16 [R0+0x9700], R28 ;  /* 0x0097001c00007388 */ /* 0x000fe80000000400 */
[----:B------:R-:W-:Y:S04]  /*e210*/  STS.U16 [R0+0x9f00], R6 ;  /* 0x009f000600007388 */ /* 0x000fe80000000400 */
[----:B------:R-:W-:Y:S04]  /*e220*/  STS.U16 [R0+0xa700], R29 ;  /* 0x00a7001d00007388 */ /* 0x000fe80000000400 */
[----:B------:R-:W-:Y:S04]  /*e230*/  STS.U16 [R0+0xaf00], R7 ;  /* 0x00af000700007388 */ /* 0x000fe80000000400 */
[----:B------:R-:W-:Y:S04]  /*e240*/  STS.U16 [R0+0xb700], R18 ;  /* 0x00b7001200007388 */ /* 0x000fe80000000400 */
[----:B------:R-:W-:Y:S04]  /*e250*/  STS.U16 [R0+0xbf00], R19 ;  /* 0x00bf001300007388 */ /* 0x000fe80000000400 */
[----:B------:R0:W-:Y:S04]  /*e260*/  STS.U16 [R0+0xc700], R17 ;  /* 0x00c7001100007388 */ /* 0x0001e80000000400 */
[----:B------:R1:W-:Y:S04]  /*e270*/  STS.U16 [R0+0xcf00], R15 ;  /* 0x00cf000f00007388 */ /* 0x0003e80000000400 */
[----:B------:R-:W-:Y:S04]  /*e280*/  STS.U16 [R0+0xd700], R27 ;  /* 0x00d7001b00007388 */ /* 0x000fe80000000400 */
[----:B------:R-:W-:Y:S04]  /*e290*/  STS.U16 [R0+0xdf00], R10 ;  /* 0x00df000a00007388 */ /* 0x000fe80000000400 */
[----:B------:R-:W-:Y:S04]  /*e2a0*/  STS.U16 [R0+0xe700], R11 ;  /* 0x00e7000b00007388 */ /* 0x000fe80000000400 */
[----:B------:R-:W-:Y:S04]  /*e2b0*/  STS.U16 [R0+0xef00], R14 ;  /* 0x00ef000e00007388 */ /* 0x000fe80000000400 */
[----:B------:R-:W-:Y:S04]  /*e2c0*/  STS.U16 [R0+0xf700], R12 ;  /* 0x00f7000c00007388 */ /* 0x000fe80000000400 */
[----:B------:R-:W-:Y:S04]  /*e2d0*/  STS.U16 [R0+0xff00], R13 ;  /* 0x00ff000d00007388 */ /* 0x000fe80000000400 */
[----:B------:R-:W-:Y:S06]  /*e2e0*/  BAR.SYNC.DEFER_BLOCKING 0x0 ;  /* 0x0000000000007b1d */ /* 0x000fec0000010000 */
[----:B0-----:R-:W0:Y:S02]  /*e2f0*/  S2R R17, SR_TID.X ;  /* 0x0000000000117919 */ /* 0x001e240000002100 */
[----:B0-----:R-:W-:-:S02]  /*e300*/  LOP3.LUT R3, R17, 0x7, RZ, 0xc0, !PT ;  /* 0x0000000711037812 */ /* 0x001fc400078ec0ff */
[----:B-1----:R-:W-:-:S03]  /*e310*/  SHF.L.U32 R15, R17, 0x1, RZ ;  /* 0x00000001110f7819 */ /* 0x002fc600000006ff */
[----:B------:R-:W-:-:S05]  /*e320*/  IMAD R3, R3, 0x110, RZ ;  /* 0x0000011003037824 */ /* 0x000fca00078e02ff */
[----:B------:R-:W-:-:S05]  /*e330*/  LOP3.LUT R3, R3, 0x30, R15, 0x78, !PT ;  /* 0x0000003003037812 */ /* 0x000fca00078e780f */
[----:B------:R-:W-:Y:S04]  /*e340*/  LDSM.16.M88.4 R12, [R3+0x8000] ;  /* 0x00800000030c783b */ /* 0x000fe80000000200 */
[----:B------:R-:W-:Y:S04]  /*e350*/  LDSM.16.M88.4 R4, [R3+0x8800] ;  /* 0x008800000304783b */ /* 0x000fe80000000200 */
[----:B------:R-:W-:Y:S04]  /*e360*/  LDSM.16.M88.4 R20, [R3+0x9000] ;  /* 0x009000000314783b */ /* 0x000fe80000000200 */
[----:B------:R-:W-:Y:S04]  /*e370*/  LDSM.16.M88.4 R24, [R3+0xa000] ;  /* 0x00a000000318783b */ /* 0x000fe80000000200 */
[----:B--2---:R-:W0:Y:S04]  /*e380*/  LDSM.16.MT88.4 R8, [R16] ;  /* 0x000000001008783b */ /* 0x004e280000004200 */
[----:B0-----:R-:W-:Y:S04]  /*e390*/  STL.64 [R1+0x3a00], R10 ;  /* 0x003a000a01007387 */ /* 0x001fe80000100a00 */
[----:B------:R-:W-:Y:S04]  /*e3a0*/  STL.64 [R1+0x39f8], R8 ;  /* 0x0039f80801007387 */ /* 0x000fe80000100a00 */
[----:B------:R-:W0:Y:S04]  /*e3b0*/  LDSM.16.M88.4 R8, [R3+0x9800] ;  /* 0x009800000308783b */ /* 0x000e280000000200 */
[----:B------:R-:W-:Y:S04]  /*e3c0*/  STL [R1+0x3984], R14 ;  /* 0x0039840e01007387 */ /* 0x000fe80000100800 */
[----:B------:R-:W-:Y:S04]  /*e3d0*/  STL [R1+0x3980], R15 ;  /* 0x0039800f01007387 */ /* 0x000fe80000100800 */
[----:B------:R-:W-:Y:S04]  /*e3e0*/  STL [R1+0x398c], R6 ;  /* 0x00398c0601007387 */ /* 0x000fe80000100800 */
[----:B------:R1:W-:Y:S04]  /*e3f0*/  STL [R1+0x3988], R7 ;  /* 0x0039880701007387 */ /* 0x0003e80000100800 */
[----:B------:R-:W-:Y:S04]  /*e400*/  STL.64 [R1+0xc0], R20 ;  /* 0x0000c01401007387 */ /* 0x000fe80000100a00 */
[----:B------:R-:W-:Y:S04]  /*e410*/  STL.64 [R1+0xc8], R22 ;  /* 0x0000c81601007387 */ /* 0x000fe80000100a00 */
[----:B0-----:R-:W-:Y:S01]  /*e420*/  STL.64 [R1+0xd0], R8 ;  /* 0x0000d00801007387 */ /* 0x001fe20000100a00 */
[----:B-1----:R-:W-:Y:S01]  /*e430*/  IMAD.MOV.U32 R7, RZ, RZ, R8 ;  /* 0x000000ffff077224 */ /* 0x002fe200078e0008 */
[----:B------:R-:W-:-:S02]  /*e440*/  MOV R6, R9 ;  /* 0x0000000900067202 */ /* 0x000fc40000000f00 */
[----:B------:R-:W-:Y:S04]  /*e450*/  STL.64 [R1+0xd8], R10 ;  /* 0x0000d80a01007387 */ /* 0x000fe80000100a00 */
[----:B------:R-:W0:Y:S04]  /*e460*/  LDSM.16.M88.4 R8, [R3+0xb000] ;  /* 0x00b000000308783b */ /* 0x000e280000000200 */
[----:B0-----:R-:W-:Y:S04]  /*e470*/  STL.64 [R1+0x1d0], R8 ;  /* 0x0001d00801007387 */ /* 0x001fe80000100a00 */
[----:B------:R-:W-:Y:S04]  /*e480*/  STL.64 [R1+0x1d8], R10 ;  /* 0x0001d80a01007387 */ /* 0x000fe80000100a00 */
[----:B------:R-:W0:Y:S01]  /*e490*/  LDSM.16.M88.4 R8, [R3+0xb800] ;  /* 0x00b800000308783b */ /* 0x000e220000000200 */
[----:B------:R-:W-:Y:S01]  /*e4a0*/  IMAD.MOV.U32 R2, RZ, RZ, R20 ;  /* 0x000000ffff027224 */ /* 0x000fe200078e0014 */
[----:B------:R-:W-:-:S02]  /*e4b0*/  MOV R0, R21 ;  /* 0x0000001500007202 */ /* 0x000fc40000000f00 */
[----:B------:R-:W-:Y:S04]  /*e4c0*/  STL.64 [R1+0xe0], R24 ;  /* 0x0000e01801007387 */ /* 0x000fe80000100a00 */
[----:B------:R-:W-:Y:S04]  /*e4d0*/  STL.64 [R1+0xe8], R26 ;  /* 0x0000e81a01007387 */ /* 0x000fe80000100a00 */
[----:B------:R-:W1:Y:S04]  /*e4e0*/  LDSM.16.M88.4 R20, [R3+0xa800] ;  /* 0x00a800000314783b */ /* 0x000e680000000200 */
[----:B0-----:R-:W-:Y:S04]  /*e4f0*/  STL.64 [R1+0x1c0], R8 ;  /* 0x0001c00801007387 */ /* 0x001fe80000100a00 */
[----:B------:R-:W-:Y:S04]  /*e500*/  STL.64 [R1+0x1c8], R10 ;  /* 0x0001c80a01007387 */ /* 0x000fe80000100a00 */
[----:B------:R-:W0:Y:S04]  /*e510*/  LDSM.16.M88.4 R8, [R3+0xc000] ;  /* 0x00c000000308783b */ /* 0x000e280000000200 */
[----:B------:R-:W-:Y:S04]  /*e520*/  STL.64 [R1+0x39f0], R24 ;  /* 0x0039f01801007387 */ /* 0x000fe80000100a00 */
[----:B-1----:R-:W-:Y:S04]  /*e530*/  STL.64 [R1+0xf0], R20 ;  /* 0x0000f01401007387 */ /* 0x002fe80000100a00 */
[----:B------:R-:W-:Y:S04]  /*e540*/  STL [R1+0x39e4], R20 ;  /* 0x0039e41401007387 */ /* 0x000fe80000100800 */
[----:B------:R-:W1:Y:S04]  /*e550*/  LDSM.16.M88.4 R24, [R3+0xc800] ;  /* 0x00c800000318783b */ /* 0x000e680000000200 */
[----:B0-----:R-:W-:Y:S04]  /*e560*/  STL.64 [R1+0x1b0], R8 ;  /* 0x0001b00801007387 */ /* 0x001fe80000100a00 */
[----:B------:R-:W-:Y:S04]  /*e570*/  STL.64 [R1+0x1b8], R10 ;  /* 0x0001b80a01007387 */ /* 0x000fe80000100a00 */
[----:B------:R-:W0:Y:S04]  /*e580*/  LDSM.16.M88.4 R8, [R3+0xd000] ;  /* 0x00d000000308783b */ /* 0x000e280000000200 */
[----:B------:R2:W-:Y:S04]  /*e590*/  STL [R1+0x39e0], R21 ;  /* 0x0039e01501007387 */ /* 0x0005e80000100800 */
[----:B------:R-:W-:Y:S04]  /*e5a0*/  STL.64 [R1+0xf8], R22 ;  /* 0x0000f81601007387 */ /* 0x000fe80000100a00 */
[----:B-1----:R-:W-:Y:S04]  /*e5b0*/  STL.64 [R1+0x1a0], R24 ;  /* 0x0001a01801007387 */ /* 0x002fe80000100a00 */
[----:B------:R-:W-:Y:S04]  /*e5c0*/  STL.64 [R1+0x1a8], R26 ;  /* 0x0001a81a01007387 */ /* 0x000fe80000100a00 */
[----:B------:R-:W-:Y:S04]  /*e5d0*/  LDSM.16.M88.4 R24, [R3+0xe000] ;  /* 0x00e000000318783b */ /* 0x000fe80000000200 */
[----:B0-----:R-:W-:Y:S01]  /*e5e0*/  STL.64 [R1+0x190], R8 ;  /* 0x0001900801007387 */ /* 0x001fe20000100a00 */
[----:B------:R-:W-:Y:S01]  /*e5f0*/  IMAD.MOV.U32 R20, RZ, RZ, R8 ;  /* 0x000000ffff147224 */ /* 0x000fe200078e0008 */
[----:B--2---:R-:W-:-:S02]  /*e600*/  MOV R21, R9 ;  /* 0x0000000900157202 */ /* 0x004fc40000000f00 */
[----:B------:R-:W-:Y:S04]  /*e610*/  STL.64 [R1+0x198], R10 ;  /* 0x0001980a01007387 */ /* 0x000fe80000100a00 */
[----:B------:R-:W0:Y:S04]  /*e620*/  LDSM.16.M88.4 R8, [R3+0xd800] ;  /* 0x00d800000308783b */ /* 0x000e280000000200 */
[----:B------:R-:W-:Y:S04]  /*e630*/  STL [R1+0x39e8], R21 ;  /* 0x0039e81501007387 */ /* 0x000fe80000100800 */
[----:B0-----:R-:W-:Y:S04]  /*e640*/  STL.64 [R1+0x180], R8 ;  /* 0x0001800801007387 */ /* 0x001fe80000100a00 */
[----:B------:R-:W-:Y:S04]  /*e650*/  STL.64 [R1+0x188], R10 ;  /* 0x0001880a01007387 */ /* 0x000fe80000100a00 */
[----:B------:R-:W0:Y:S04]  /*e660*/  LDSM.16.M88.4 R8, [R3+0xe800] ;  /* 0x00e800000308783b */ /* 0x000e280000000200 */
[----:B0-----:R-:W-:Y:S01]  /*e670*/  STL.64 [R1+0x160], R8 ;  /* 0x0001600801007387 */ /* 0x001fe20000100a00 */
[----:B------:R-:W-:-:S03]  /*e680*/  IMAD.MOV.U32 R21, RZ, RZ, R8 ;  /* 0x000000ffff157224 */ /* 0x000fc600078e0008 */
[----:B------:R-:W-:Y:S04]  /*e690*/  STL.64 [R1+0x170], R24 ;  /* 0x0001701801007387 */ /* 0x000fe80000100a00 */
[----:B------:R-:W-:Y:S04]  /*e6a0*/  STL.64 [R1+0x178], R26 ;  /* 0x0001781a01007387 */ /* 0x000fe80000100a00 */
[----:B------:R-:W-:Y:S04]  /*e6b0*/  STL.64 [R1+0x168], R10 ;  /* 0x0001680a01007387 */ /* 0x000fe80000100a00 */
[----:B------:R-:W0:Y:S04]  /*e6c0*/  LDSM.16.M88.4 R8, [R3+0xf000] ;  /* 0x00f000000308783b */ /* 0x000e280000000200 */
[----:B------:R-:W1:Y:S04]  /*e6d0*/  LDSM.16.M88.4 R24, [R3+0xf800] ;  /* 0x00f800000318783b */ /* 0x000e680000000200 */
[----:B0-----:R-:W-:Y:S01]  /*e6e0*/  STL.64 [R1+0x1f0], R8 ;  /* 0x0001f00801007387 */ /* 0x001fe20000100a00 */
[----:B------:R-:W-:Y:S01]  /*e6f0*/  MOV R23, R8 ;  /* 0x0000000800177202 */ /* 0x000fe20000000f00 */
[----:B------:R-:W-:-:S02]  /*e700*/  IMAD.MOV.U32 R22, RZ, RZ, R9 ;  /* 0x000000ffff167224 */ /* 0x000fc400078e0009 */
[----:B------:R-:W-:Y:S04]  /*e710*/  STL.64 [R1+0x1f8], R10 ;  /* 0x0001f80a01007387 */ /* 0x000fe80000100a00 */
[----:B------:R-:W0:Y:S04]  /*e720*/  LDSM.16.MT88.4 R8, [R16+0x80] ;  /* 0x000080001008783b */ /* 0x000e280000004200 */
[----:B-1----:R1:W-:Y:S04]  /*e730*/  STL.64 [R1+0x530], R24 ;  /* 0x0005301801007387 */ /* 0x0023e80000100a00 */
[----:B------:R-:W-:Y:S04]  /*e740*/  STL.64 [R1+0x538], R26 ;  /* 0x0005381a01007387 */ /* 0x000fe80000100a00 */
[----:B------:R-:W2:Y:S04]  /*e750*/  LDSM.16.MT88.4 R16, [R16+0x1000] ;  /* 0x001000001010783b */ /* 0x000ea80000004200 */
[----:B0-----:R-:W-:Y:S01]  /*e760*/  STL.64 [R1+0x30], R8 ;  /* 0x0000300801007387 */ /* 0x001fe20000100a00 */
[----:B-1----:R-:W-:Y:S01]  /*e770*/  MOV R24, R10 ;  /* 0x0000000a00187202 */ /* 0x002fe20000000f00 */
[----:B------:R-:W-:Y:S01]  /*e780*/  IMAD.MOV.U32 R15, RZ, RZ, R11 ;  /* 0x000000ffff0f7224 */ /* 0x000fe200078e000b */
[----:B------:R-:W-:Y:S01]  /*e790*/  MOV R14, R8 ;  /* 0x00000008000e7202 */ /* 0x000fe20000000f00 */
[----:B------:R0:W-:Y:S01]  /*e7a0*/  STL.64 [R1+0x38], R10 ;  /* 0x0000380a01007387 */ /* 0x0001e20000100a00 */
[----:B------:R-:W-:-:S03]  /*e7b0*/  IMAD.MOV.U32 R3, RZ, RZ, R9 ;  /* 0x000000ffff037224 */ /* 0x000fc600078e0009 */
[----:B0-----:R-:W3:Y:S04]  /*e7c0*/  LDL.LU.64 R10, [R1+0x3a00] ;  /* 0x003a0000010a7983 */ /* 0x001ee80000300a00 */
[----:B------:R-:W3:Y:S04]  /*e7d0*/  LDL.LU.64 R8, [R1+0x39f8] ;  /* 0x0039f80001087983 */ /* 0x000ee80000300a00 */
[----:B--2---:R0:W-:Y:S02]  /*e7e0*/  STL.64 [R1+0x3978], R18 ;  /* 0x0039781201007387 */ /* 0x0041e40000100a00 */
[----:B0-----:R-:W-:-:S02]  /*e7f0*/  MOV R18, R24 ;  /* 0x0000001800127202 */ /* 0x001fc40000000f00 */
[----:B------:R0:W-:Y:S01]  /*e800*/  STL.64 [R1+0x3970], R16 ;  /* 0x0039701001007387 */ /* 0x0001e20000100a00 */
[----:B------:R-:W-:Y:S01]  /*e810*/  IMAD.MOV.U32 R19, RZ, RZ, R15 ;  /* 0x000000ffff137224 */ /* 0x000fe200078e000f */
[----:B0-----:R-:W-:Y:S01]  /*e820*/  MOV R16, R14 ;  /* 0x0000000e00107202 */ /* 0x001fe20000000f00 */
[----:B------:R-:W-:Y:S01]  /*e830*/  IMAD.MOV.U32 R17, RZ, RZ, R3 ;  /* 0x000000ffff117224 */ /* 0x000fe200078e0003 */
[C---:B---3--:R-:W-:Y:S11]  /*e840*/  HMMA.16816.F32 R24, R8.reuse, R12, RZ ;  /* 0x0000000c0818723c */ /* 0x048ff600000018ff */
[----:B------:R-:W-:Y:S11]  /*e850*/  @!UPT UIADD3 URZ, URZ, URZ, URZ ;  /* 0x0000003f3f3ff290 */ /* 0x000ff6000fffe03f */
[----:B------:R-:W-:Y:S02]  /*e860*/  @!UPT UIADD3 URZ, URZ, URZ, URZ ;  /* 0x0000003f3f3ff290 */ /* 0x000fe4000fffe03f */
[----:B------:R-:W-:Y:S01]  /*e870*/  MOV R14, R24 ;  /* 0x00000018000e7202 */ /* 0x000fe20000000f00 */
[----:B------:R-:W-:Y:S01]  /*e880*/  IMAD.MOV.U32 R15, RZ, RZ, R25 ;  /* 0x000000ffff0f7224 */ /* 0x000fe200078e0019 */
[----:B------:R-:W-:Y:S01]  /*e890*/  MOV R3, R26 ;  /* 0x0000001a00037202 */ /* 0x000fe20000000f00 */
[----:B------:R-:W-:Y:S02]  /*e8a0*/  IMAD.MOV.U32 R28, RZ, RZ, R27 ;  /* 0x000000ffff1c7224 */ /* 0x000fe400078e001b */
[----:B------:R-:W-:Y:S01]  /*e8b0*/  HMMA.16816.F32 R24, R8, R4, RZ ;  /* 0x000000040818723c */ /* 0x000fe200000018ff */
[----:B------:R-:W-:Y:S04]  /*e8c0*/  STL.64 [R1+0x3998], R14 ;  /* 0x0039980e01007387 */ /* 0x000fe80000100a00 */
[----:B------:R0:W-:Y:S02]  /*e8d0*/  STL.64 [R1+0x3990], R12 ;  /* 0x0039900c01007387 */ /* 0x0001e40000100a00 */
[----:B0-----:R-:W-:Y:S01]  /*e8e0*/  MOV R12, R7 ;  /* 0x00000007000c7202 */ /* 0x001fe20000000f00 */
[----:B------:R-:W-:Y:S11]  /*e8f0*/  IMAD.MOV.U32 R13, RZ, RZ, R6 ;  /* 0x000000ffff0d7224 */ /* 0x000ff600078e0006 */
[----:B------:R-:W-:Y:S05]  /*e900*/  @!UPT UIADD3 URZ, URZ, URZ, URZ ;  /* 0x0000003f3f3ff290 */ /* 0x000fea000fffe03f */
[----:B------:R-:W-:Y:S01]  /*e910*/  MOV R6, R26 ;  /* 0x0000001a00067202 */ /* 0x000fe20000000f00 */
[----:B------:R-:W-:Y:S01]  /*e920*/  IMAD.MOV.U32 R7, RZ, RZ, R27 ;  /* 0x000000ffff077224 */ /* 0x000fe200078e001b */
[----:B------:R0:W-:Y:S04]  /*e930*/  STL.64 [R1+0x40], R24 ;  /* 0x0000401801007387 */ /* 0x0001e80000100a00 */
[----:B0-----:R-:W2:Y:S04]  /*e940*/  LDL.LU.64 R24, [R1+0x39f0] ;  /* 0x0039f00001187983 */ /* 0x001ea80000300a00 */
[----:B------:R-:W-:Y:S04]  /*e950*/  STL.64 [R1+0x39a8], R6 ;  /* 0x0039a80601007387 */ /* 0x000fe80000100a00 */
[----:B------:R0:W-:Y:S02]  /*e960*/  STL.64 [R1+0x39a0], R4 ;  /* 0x0039a00401007387 */ /* 0x0001e40000100a00 */
[----:B0-----:R-:W-:Y:S01]  /*e970*/  MOV R4, R2 ;  /* 0x0000000200047202 */ /* 0x001fe20000000f00 */
[----:B------:R-:W-:-:S07]  /*e980*/  IMAD.MOV.U32 R5, RZ, RZ, R0 ;  /* 0x000000ffff057224 */ /* 0x000fce00078e0000 */
[C---:B------:R-:W-:Y:S11]  /*e990*/  HMMA.16816.F32 R4, R8.reuse, R4, RZ ;  /* 0x000000040804723c */ /* 0x040ff600000018ff */
[----:B------:R-:W-:Y:S11]  /*e9a0*/  @!UPT UIADD3 URZ, URZ, URZ, URZ ;  /* 0x0000003f3f3ff290 */ /* 0x000ff6000fffe03f */
[----:B------:R-:W-:Y:S01]  /*e9b0*/  @!UPT UIADD3 URZ, URZ, URZ, URZ ;  /* 0x0000003f3f3ff290 */ /* 0x000fe2000fffe03f */
[----:B------:R0:W-:Y:S01]  /*e9c0*/  STL [R1+0x20], R4 ;  /* 0x0000200401007387 */ /* 0x0001e20000100800 */
[----:B------:R-:W-:Y:S01]  /*e9d0*/  MOV R29, R5 ;  /* 0x00000005001d7202 */ /* 0x000fe20000000f00 */
[----:B------:R-:W-:Y:S01]  /*e9e0*/  IMAD.MOV.U32 R2, RZ, RZ, R6 ;  /* 0x000000ffff027224 */ /* 0x000fe200078e0006 */
[----:B------:R-:W-:Y:S02]  /*e9f0*/  MOV R0, R7 ;  /* 0x0000000700007202 */ /* 0x000fe40000000f00 */
[----:B0-----:R-:W-:Y:S11]  /*ea00*/  HMMA.16816.F32 R4, R8, R12, RZ ;  /* 0x0000000c0804723c */ /* 0x001ff600000018ff */
[----:B------:R-:W-:Y:S11]  /*ea10*/  @!UPT UIADD3 URZ, URZ, URZ, URZ ;  /* 0x0000003f3f3ff290 */ /* 0x000ff6000fffe03f */
[----:B------:R-:W-:Y:S01]  /*ea20*/  @!UPT UIADD3 URZ, URZ, URZ, URZ ;  /* 0x0000003f3f3ff290 */ /* 0x000fe2000fffe03f */
[----:B------:R0:W-:Y:S04]  /*ea30*/  STL.64 [R1+0x10], R4 ;  /* 0x0000100401007387 */ /* 0x0001e80000100a00 */
[----:B------:R-:W-:Y:S04]  /*ea40*/  STL.64 [R1+0x18], R6 ;  /* 0x0000180601007387 */ /* 0x000fe80000100a00 */
[----:B------:R-:W-:Y:S04]  /*ea50*/  STL.64 [R1+0x39b8], R18 ;  /* 0x0039b81201007387 */ /* 0x000fe80000100a00 */
[----:B------:R-:W-:Y:S01]  /*ea60*/  STL.64 [R1+0x39b0], R16 ;  /* 0x0039b01001007387 */ /* 0x000fe20000100a00 */
[----:B0-----:R-:W-:-:S03]  /*ea70*/  IMAD.MOV.U32 R4, RZ, RZ, R21 ;  /* 0x000000ffff047224 */ /* 0x001fc600078e0015 */
[----:B------:R-:W3:Y:S04]  /*ea80*/  LDL.LU R21, [R1+0x39e8] ;  /* 0x0039e80001157983 */ /* 0x000ee80000300800 */
[----:B------:R-:W4:Y:S04]  /*ea90*/  LDL R5, [R1+0x164] ;  /* 0x0001640001057983 */ /* 0x000f280000100800 */
[----:B----4-:R0:W-:Y:S04]  /*eaa0*/  STL.64 [R1+0x39c0], R4 ;  /* 0x0039c00401007387 */ /* 0x0101e80000100a00 */
[----:B0-----:R-:W4:Y:S04]  /*eab0*/  LDL R4, [R1+0x180] ;  /* 0x0001800001047983 */ /* 0x001f280000100800 */
[----:B------:R-:W4:Y:S04]  /*eac0*/  LDL R5, [R1+0x184] ;  /* 0x0001840001057983 */ /* 0x000f280000100800 */
[----:B----4-:R0:W-:Y:S02]  /*ead0*/  STL.64 [R1+0x39c8], R4 ;  /* 0x0039c80401007387 */ /* 0x0101e40000100a00 */
[----:B0-----:R-:W-:Y:S01]  /*eae0*/  MOV R4, R20 ;  /* 0x0000001400047202 */ /* 0x001fe20000000f00 */
[----:B---3--:R-:W-:Y:S01]  /*eaf0*/  IMAD.MOV.U32 R5, RZ, RZ, R21 ;  /* 0x000000ffff057224 */ /* 0x008fe200078e0015 */
[----:B------:R-:W3:Y:S04]  /*eb00*/  LDL.LU R20, [R1+0x39e4] ;  /* 0x0039e40001147983 */ /* 0x000ee80000300800 */
[----:B------:R-:W3:Y:S04]  /*eb10*/  LDL.LU R21, [R1+0x39e0] ;  /* 0x0039e00001157983 */ /* 0x000ee80000300800 */
[----:B------:R0:W-:Y:S04]  /*eb20*/  STL.64 [R1+0x39d0], R4 ;  /* 0x0039d00401007387 */ /* 0x0001e80000100a00 */
[----:B0-----:R-:W4:Y:S04]  /*eb30*/  LDL R4, [R1+0x1a0] ;  /* 0x0001a00001047983 */ /* 0x001f280000100800 */
[----:B------:R-:W4:Y:S01]  /*eb40*/  LDL R5, [R1+0x1a4] ;  /* 0x0001a40001057983 */ /* 0x000f220000100800 */
[----:B--2---:R-:W-:Y:S03]  /*eb50*/  HMMA.16816.F32 R24, R8, R24, RZ ;  /* 0x000000180818723c */ /* 0x004fe600000018ff */
[----:B----4-:R0:W-:Y:S01]  /*eb60*/  STL.64 [R1+0x39d8], R4 ;  /* 0x0039d80401007387 */ /* 0x0101e20000100a00 */
[----:B------:R-:W-:Y:S01]  /*eb70*/  MOV R12, R23 ;  /* 0x00000017000c7202 */ /* 0x000fe20000000f00 */
[----:B------:R-:W-:-:S02]  /*eb80*/  IMAD.MOV.U32 R13, RZ, RZ, R22 ;  /* 0x000000ffff0d7224 */ /* 0x000fc400078e0016 */
[----:B------:R-:W2:Y:S04]  /*eb90*/  LDL R16, [R1+0x170] ;  /* 0x0001700001107983 */ /* 0x000ea80000100800 */
[----:B------:R-:W2:Y:S04]  /*eba0*/  LDL R17, [R1+0x174] ;  /* 0x0001740001117983 */ /* 0x000ea80000100800 */
[----:B0-----:R-:W4:Y:S04]  /*ebb0*/  LDL R4, [R1+0x1d0] ;  /* 0x0001d00001047983 */ /* 0x001f280000100800 */
[----:B------:R-:W4:Y:S01]  /*ebc0*/  LDL R5, [R1+0x1d4] ;  /* 0x0001d40001057983 */ /* 0x000f220000100800 */
[C---:B---3--:R-:W-:Y:S03]  /*ebd0*/  HMMA.16816.F32 R20, R8.reuse, R20, RZ ;  /* 0x000000140814723c */ /* 0x048fe600000018ff */
[----:B------:R-:W-:Y:S04]  /*ebe0*/  STL.64 [R1+0x3928], R26 ;  /* 0x0039281a01007387 */ /* 0x000fe80000100a00 */
[----:B------:R-:W-:Y:S11]  /*ebf0*/  STL.64 [R1+0x3920], R24 ;  /* 0x0039201801007387 */ /* 0x000ff60000100a00 */
[----:B------:R-:W-:Y:S05]  /*ec00*/  @!UPT UIADD3 URZ, URZ, URZ, URZ ;  /* 0x0000003f3f3ff290 */ /* 0x000fea000fffe03f */
[----:B------:R-:W-:Y:S04]  /*ec10*/  STL.64 [R1+0x3918], R22 ;  /* 0x0039181601007387 */ /* 0x000fe80000100a00 */
[----:B------:R0:W-:Y:S01]  /*ec20*/  STL.64 [R1+0x3910], R20 ;  /* 0x0039101401007387 */ /* 0x0001e20000100a00 */
[C---:B----4-:R-:W-:Y:S11]  /*ec30*/  HMMA.16816.F32 R4, R8.reuse, R4, RZ ;  /* 0x000000040804723c */ /* 0x050ff600000018ff */
[----:B------:R-:W-:Y:S11]  /*ec40*/  @!UPT UIADD3 URZ, URZ, URZ, URZ ;  /* 0x0000003f3f3ff290 */ /* 0x000ff6000fffe03f */
[----:B------:R-:W-:Y:S02]  /*ec50*/  @!UPT UIADD3 URZ, URZ, URZ, URZ ;  /* 0x0000003f3f3ff290 */ /* 0x000fe4000fffe03f */
[----:B0-----:R-:W-:Y:S01]  /*ec60*/  MOV R20, R7 ;  /* 0x0000000700147202 */ /* 0x001fe20000000f00 */
[----:B------:R-:W-:Y:S01]  /*ec70*/  IMAD.MOV.U32 R21, RZ, RZ, R6 ;  /* 0x000000ffff157224 */ /* 0x000fe200078e0006 */
[----:B------:R-:W-:Y:S01]  /*ec80*/  MOV R24, R5 ;  /* 0x0000000500187202 */ /* 0x000fe20000000f00 */
[----:B------:R0:W-:Y:S04]  /*ec90*/  STL [R1+0xa0], R4 ;  /* 0x0000a00401007387 */ /* 0x0001e80000100800 */
[----:B0-----:R-:W3:Y:S04]  /*eca0*/  LDL.LU.64 R4, [R1+0x39d8] ;  /* 0x0039d80001047983 */ /* 0x001ee80000300a00 */
[----:B------:R0:W-:Y:S04]  /*ecb0*/  STL [R1+0x3948], R20 ;  /* 0x0039481401007387 */ /* 0x0001e80000100800 */
[----:B------:R1:W-:Y:S04]  /*ecc0*/  STL [R1+0x3944], R21 ;  /* 0x0039441501007387 */ /* 0x0003e80000100800 */
[----:B0-----:R-:W4:Y:S04]  /*ecd0*/  LDL R20, [R1+0x1b0] ;  /* 0x0001b00001147983 */ /* 0x001f280000100800 */
[----:B-1----:R-:W4:Y:S04]  /*ece0*/  LDL R21, [R1+0x1b4] ;  /* 0x0001b40001157983 */ /* 0x002f280000100800 */
[----:B------:R0:W-:Y:S04]  /*ecf0*/  STL [R1+0x3940], R24 ;  /* 0x0039401801007387 */ /* 0x0001e80000100800 */
[----:B------:R-:W5:Y:S04]  /*ed00*/  LDL R25, [R1+0x1c4] ;  /* 0x0001c40001197983 */ /* 0x000f680000100800 */
[----:B0-----:R-:W5:Y:S01]  /*ed10*/  LDL R24, [R1+0x1c0] ;  /* 0x0001c00001187983 */ /* 0x001f620000100800 */
[C---:B---3--:R-:W-:Y:S08]  /*ed20*/  HMMA.16816.F32 R4, R8.reuse, R4, RZ ;  /* 0x000000040804723c */ /* 0x048ff000000018ff */
[C---:B-----5:R-:W-:Y:S11]  /*ed30*/  HMMA.16816.F32 R24, R8.reuse, R24, RZ ;  /* 0x000000180818723c */ /* 0x060ff600000018ff */
[----:B------:R-:W-:Y:S11]  /*ed40*/  @!UPT UIADD3 URZ, URZ, URZ, URZ ;  /* 0x0000003f3f3ff290 */ /* 0x000ff6000fffe03f */
[----:B------:R-:W-:Y:S01]  /*ed50*/  @!UPT UIADD3 URZ, URZ, URZ, URZ ;  /* 0x0000003f3f3ff290 */ /* 0x000fe2000fffe03f */
[----:B------:R-:W-:Y:S04]  /*ed60*/  STL.64 [R1+0x90], R24 ;  /* 0x0000901801007387 */ /* 0x000fe80000100a00 */
[----:B------:R4:W-:Y:S02]  /*ed70*/  STL.64 [R1+0x98], R26 ;  /* 0x0000981a01007387 */ /* 0x0009e40000100a00 */
[----:B----4-:R-:W-:Y:S11]  /*ed80*/  HMMA.16816.F32 R24, R8, R20, RZ ;  /* 0x000000140818723c */ /* 0x010ff600000018ff */
[----:B------:R-:W-:Y:S11]  /*ed90*/  @!UPT UIADD3 URZ, URZ, URZ, URZ ;  /* 0x0000003f3f3ff290 */ /* 0x000ff6000fffe03f */
[----:B------:R-:W-:Y:S01]  /*eda0*/  @!UPT UIADD3 URZ, URZ, URZ, URZ ;  /* 0x0000003f3f3ff290 */ /* 0x000fe2000fffe03f */
[----:B------:R0:W-:Y:S01]  /*edb0*/  STL [R1+0x80], R24 ;  /* 0x0000801801007387 */ /* 0x0001e20000100800 */
[----:B------:R-:W-:Y:S01]  /*edc0*/  MOV R21, R26 ;  /* 0x0000001a00157202 */ /* 0x000fe20000000f00 */
[----:B------:R-:W-:Y:S02]  /*edd0*/  IMAD.MOV.U32 R26, RZ, RZ, R5 ;  /* 0x000000ffff1a7224 */ /* 0x000fe400078e0005 */
[----:B0-----:R-:W-:Y:S01]  /*ede0*/  IMAD.MOV.U32 R24, RZ, RZ, R27 ;  /* 0x000000ffff187224 */ /* 0x001fe200078e001b */
[----:B------:R-:W-:Y:S02]  /*edf0*/  MOV R27, R4 ;  /* 0x00000004001b7202 */ /* 0x000fe40000000f00 */
[----:B------:R-:W3:Y:S01]  /*ee00*/  LDL.LU.64 R4, [R1+0x39d0] ;  /* 0x0039d00001047983 */ /* 0x000ee20000300a00 */
[----:B------:R-:W-:Y:S01]  /*ee10*/  MOV R23, R6 ;  /* 0x0000000600177202 */ /* 0x000fe20000000f00 */
[----:B------:R-:W-:Y:S02]  /*ee20*/  IMAD.MOV.U32 R22, RZ, RZ, R7 ;  /* 0x000000ffff167224 */ /* 0x000fe400078e0007 */
[----:B------:R-:W-:-:S03]  /*ee30*/  IMAD.MOV.U32 R20, RZ, RZ, R25 ;  /* 0x000000ffff147224 */ /* 0x000fc600078e0019 */
[----:B------:R-:W-:Y:S04]  /*ee40*/  STL.64 [R1+0x3958], R22 ;  /* 0x0039581601007387 */ /* 0x000fe80000100a00 */
[----:B------:R0:W-:Y:S04]  /*ee50*/  STL.64 [R1+0x3950], R20 ;  /* 0x0039501401007387 */ /* 0x0001e80000100a00 */
[----:B0-----:R-:W4:Y:S04]  /*ee60*/  LDL R20, [R1+0x530] ;  /* 0x0005300001147983 */ /* 0x001f280000100800 */
[----:B------:R-:W4:Y:S01]  /*ee70*/  LDL R21, [R1+0x534] ;  /* 0x0005340001157983 */ /* 0x000f220000100800 */
[C---:B---3--:R-:W-:Y:S11]  /*ee80*/  HMMA.16816.F32 R4, R8.reuse, R4, RZ ;  /* 0x000000040804723c */ /* 0x048ff600000018ff */
[----:B------:R-:W-:Y:S11]  /*ee90*/  @!UPT UIADD3 URZ, URZ, URZ, URZ ;  /* 0x0000003f3f3ff290 */ /* 0x000ff6000fffe03f */
[----:B------:R-:W-:Y:S01]  /*eea0*/  @!UPT UIADD3 URZ, URZ, URZ, URZ ;  /* 0x0000003f3f3ff290 */ /* 0x000fe2000fffe03f */
[----:B------:R0:W-:Y:S04]  /*eeb0*/  STL.64 [R1+0x60], R4 ;  /* 0x0000600401007387 */ /* 0x0001e80000100a00 */
[----:B------:R1:W-:Y:S04]  /*eec0*/  STL.64 [R1+0x68], R6 ;  /* 0x0000680601007387 */ /* 0x0003e80000100a00 */
[----:B0-----:R-:W1:Y:S02]  /*eed0*/  LDL.LU.64 R4, [R1+0x39c8] ;  /* 0x0039c80001047983 */ /* 0x001e640000300a00 */
[C---:B-1----:R-:W-:Y:S11]  /*eee0*/  HMMA.16816.F32 R4, R8.reuse, R4, RZ ;  /* 0x000000040804723c */ /* 0x042ff600000018ff */
[----:B------:R-:W-:Y:S11]  /*eef0*/  @!UPT UIADD3 URZ, URZ, URZ, URZ ;  /* 0x0000003f3f3ff290 */ /* 0x000ff6000fffe03f */
[----:B------:R-:W-:Y:S01]  /*ef00*/  @!UPT UIADD3 URZ, URZ, URZ, URZ ;  /* 0x0000003f3f3ff290 */ /* 0x000fe2000fffe03f */
[----:B------:R0:W-:Y:S04]  /*ef10*/  STL.64 [R1+0xb0], R4 ;  /* 0x0000b00401007387 */ /* 0x0001e80000100a00 */
[----:B------:R-:W-:Y:S04]  /*ef20*/  STL.64 [R1+0xb8], R6 ;  /* 0x0000b80601007387 */ /* 0x000fe80000100a00 */
[----:B0-----:R-:W3:Y:S01]  /*ef30*/  LDL.LU.64 R4, [R1+0x39c0] ;  /* 0x0039c00001047983 */ /* 0x001ee20000300a00 */
[C---:B--2---:R-:W-:Y:S08]  /*ef40*/  HMMA.16816.F32 R16, R8.reuse, R16, RZ ;  /* 0x000000100810723c */ /* 0x044ff000000018ff */
[C---:B------:R-:W-:Y:S11]  /*ef50*/  HMMA.16816.F32 R12, R8.reuse, R12, RZ ;  /* 0x0000000c080c723c */ /* 0x040ff600000018ff */
[----:B------:R-:W-:Y:S04]  /*ef60*/  @!UPT UIADD3 URZ, URZ, URZ, URZ ;  /* 0x0000003f3f3ff290 */ /* 0x000fe8000fffe03f */
[----:B------:R-:W-:Y:S04]  /*ef70*/  STL.64 [R1+0x100], R16 ;  /* 0x0001001001007387 */ /* 0x000fe80000100a00 */
[----:B------:R0:W-:Y:S04]  /*ef80*/  STL.64 [R1+0x108], R18 ;  /* 0x0001081201007387 */ /* 0x0001e80000100a00 */
[----:B0-----:R-:W2:Y:S04]  /*ef90*/  LDL.LU.64 R18, [R1+0x39b8] ;  /* 0x0039b80001127983 */ /* 0x001ea80000300a00 */
[----:B------:R-:W2:Y:S01]  /*efa0*/  LDL.LU.64 R16, [R1+0x39b0] ;  /* 0x0039b00001107983 */ /* 0x000ea20000300a00 */
[C---:B---3--:R-:W-:Y:S11]  /*efb0*/  HMMA.16816.F32 R4, R8.reuse, R4, RZ ;  /* 0x000000040804723c */ /* 0x048ff600000018ff */
[----:B------:R-:W-:Y:S11]  /*efc0*/  @!UPT UIADD3 URZ, URZ, URZ, URZ ;  /* 0x0000003f3f3ff290 */ /* 0x000ff6000fffe03f */
[----:B------:R-:W-:Y:S01]  /*efd0*/  @!UPT UIADD3 URZ, URZ, URZ, URZ ;  /* 0x0000003f3f3ff290 */ /* 0x000fe2000fffe03f */
[----:B------:R-:W-:Y:S04]  /*efe0*/  STL.64 [R1+0x120], R4 ;  /* 0x0001200401007387 */ /* 0x000fe80000100a00 */
[----:B------:R0:W-:Y:S04]  /*eff0*/  STL.64 [R1+0x128], R6 ;  /* 0x0001280601007387 */ /* 0x0001e80000100a00 */
[----:B0-----:R-:W3:Y:S04]  /*f000*/  LDL.LU.64 R6, [R1+0x39a8] ;  /* 0x0039a80001067983 */ /* 0x001ee80000300a00 */
[----:B------:R-:W5:Y:S04]  /*f010*/  LDL.LU.64 R4, [R1+0x39a0] ;  /* 0x0039a00001047983 */ /* 0x000f680000300a00 */
[----:B------:R-:W-:Y:S04]  /*f020*/  STL.64 [R1+0x1e0], R12 ;  /* 0x0001e00c01007387 */ /* 0x000fe80000100a00 */
[----:B------:R0:W-:Y:S04]  /*f030*/  STL.64 [R1+0x1e8], R14 ;  /* 0x0001e80e01007387 */ /* 0x0001e80000100a00 */
[----:B0-----:R-:W2:Y:S04]  /*f040*/  LDL.LU.64 R14, [R1+0x3998] ;  /* 0x00399800010e7983 */ /* 0x001ea80000300a00 */
[----:B------:R-:W2:Y:S01]  /*f050*/  LDL.LU.64 R12, [R1+0x3990] ;  /* 0x00399000010c7983 */ /* 0x000ea20000300a00 */
[----:B----4-:R-:W-:Y:S11]  /*f060*/  HMMA.16816.F32 R20, R8, R20, RZ ;  /* 0x000000140814723c */ /* 0x010ff600000018ff */
[----:B------:R-:W-:Y:S11]  /*f070*/  @!UPT UIADD3 URZ, URZ, URZ, URZ ;  /* 0x0000003f3f3ff290 */ /* 0x000ff6000fffe03f */
[----:B------:R-:W-:Y:S01]  /*f080*/  @!UPT UIADD3 URZ, URZ, URZ, URZ ;  /* 0x0000003f3f3ff290 */ /* 0x000fe2000fffe03f */
[----:B------:R0:W-:Y:S04]  /*f090*/  STL.64 [R1+0x150], R20 ;  /* 0x0001501401007387 */ /* 0x0001e80000100a00 */
[----:B------:R3:W-:Y:S04]  /*f0a0*/  STL.64 [R1+0x158], R22 ;  /* 0x0001581601007387 */ /* 0x0007e80000100a00 */
[----:B0-----:R-:W4:Y:S01]  /*f0b0*/  LDL.LU R20, [R1+0x40] ;  /* 0x0000400001147983 */ /* 0x001f220000300800 */
[----:B--2---:R-:W-:Y:S11]  /*f0c0*/  HMMA.16816.F32 R8, R16, R12, RZ ;  /* 0x0000000c1008723c */ /* 0x004ff600000018ff */
[----:B------:R-:W-:Y:S11]  /*f0d0*/  @!UPT UIADD3 URZ, URZ, URZ, URZ ;  /* 0x0000003f3f3ff290 */ /* 0x000ff6000fffe03f */
[----:B------:R-:W-:Y:S01]  /*f0e0*/  @!UPT UIADD3 URZ, URZ, URZ, URZ ;  /* 0x0000003f3f3ff290 */ /* 0x000fe2000fffe03f */
[----:B------:R-:W-:Y:S04]  /*f0f0*/  STL.64 [R1+0x220], R8 ;  /* 0x0002200801007387 */ /* 0x000fe80000100a00 */
[----:B------:R5:W-:Y:S04]  /*f100*/  STL.64 [R1+0x228], R10 ;  /* 0x0002280a01007387 */ /* 0x000be80000100a00 */
[----:B------:R-:W4:Y:S01]  /*f110*/  LDL.LU R21, [R1+0x44] ;  /* 0x0000440001157983 */ /* 0x000f220000300800 */
[----:B---3--:R-:W-:Y:S01]  /*f120*/  MOV R22, R6 ;  /* 0x0000000600167202 */ /* 0x008fe20000000f00 */
[----:B------:R-:W-:-:S02]  /*f130*/  IMAD.MOV.U32 R23, RZ, RZ, R7 ;  /* 0x000000ffff177224 */ /* 0x000fc400078e0007 */
[----:B------:R-:W2:Y:S04]  /*f140*/  LDL.LU R6, [R1+0x398c] ;  /* 0x00398c0001067983 */ /* 0x000ea80000300800 */
[----:B------:R-:W2:Y:S04]  /*f150*/  LDL.LU R7, [R1+0x3988] ;  /* 0x0039880001077983 */ /* 0x000ea80000300800 */
[----:B------:R-:W-:Y:S01]  /*f160*/  STL.64 [R1+0x3968], R22 ;  /* 0x0039681601007387 */ /* 0x000fe20000100a00 */
[----:B-----5:R-:W-:Y:S03]  /*f170*/  HMMA.16816.F32 R8, R16, R4, RZ ;  /* 0x000000041008723c */ /* 0x020fe600000018ff */
[----:B----4-:R0:W-:Y:S02]  /*f180*/  STL.64 [R1+0x3960], R20 ;  /* 0x0039601401007387 */ /* 0x0101e40000100a00 */
[----:B0-----:R-:W-:Y:S01]  /*f190*/  MOV R20, R14 ;  /* 0x0000000e00147202 */ /* 0x001fe20000000f00 */
[----:B------:R-:W-:Y:S01]  /*f1a0*/  IMAD.MOV.U32 R21, RZ, RZ, R15 ;  /* 0x000000ffff157224 */ /* 0x000fe200078e000f */
[----:B------:R-:W3:Y:S04]  /*f1b0*/  LDL.LU R14, [R1+0x3984] ;  /* 0x00398400010e7983 */ /* 0x000ee80000300800 */
[----:B------:R-:W3:Y:S04]  /*f1c0*/  LDL.LU R15, [R1+0x3980] ;  /* 0x00398000010f7983 */ /* 0x000ee80000300800 */
[----:B------:R-:W4:Y:S01]  /*f1d0*/  LDL R5, [R1+0x548] ;  /* 0x0005480001057983 */ /* 0x000f220000100800 */
[----:B------:R-:W-:-:S07]  /*f1e0*/  MOV R22, R3 ;  /* 0x0000000300167202 */ /* 0x000fce0000000f00 */
[----:B------:R-:W-:Y:S04]  /*f1f0*/  STL.64 [R1+0x240], R8 ;  /* 0x0002400801007387 */ /* 0x000fe80000100a00 */
[----:B------:R-:W-:Y:S04]  /*f200*/  STL.64 [R1+0x248], R10 ;  /* 0x0002480a01007387 */ /* 0x000fe80000100a00 */
[----:B------:R-:W0:Y:S01]  /*f210*/  S2R R3, SR_TID.X ;  /* 0x0000000000037919 */ /* 0x000e220000002100 */
[----:B------:R-:W-:Y:S01]  /*f220*/  IMAD.MOV.U32 R23, RZ, RZ, R28 ;  /* 0x000000ffff177224 */ /* 0x000fe200078e001c */
[----:B0-----:R-:W-:-:S02]  /*f230*/  LOP3.LUT R25, R3, 0x7, RZ, 0xc0, !PT ;  /* 0x0000000703197812 */ /* 0x001fc400078ec0ff */
[----:B------:R-:W-:-:S03]  /*f240*/  SHF.L.U32 R28, R3, 0x1, RZ ;  /* 0x00000001031c7819 */ /* 0x000fc600000006ff */
[----:B------:R-:W-:-:S05]  /*f250*/  IMAD R25, R25, 0x110, RZ ;  /* 0x0000011019197824 */ /* 0x000fca00078e02ff */
[----:B------:R-:W-:-:S04]  /*f260*/  LOP3.LUT R25, R25, 0x30, R28, 0x78, !PT ;  /* 0x0000003019197812 */ /* 0x000fc800078e781c */
[----:B------:R-:W-:-:S05]  /*f270*/  LOP3.LUT R25, R25, 0x40, RZ, 0x3c, !PT ;  /* 0x0000004019197812 */ /* 0x000fca00078e3cff */
[----:B------:R-:W0:Y:S02]  /*f280*/  LDSM.16.M88.4 R16, [R25+0x8000] ;  /* 0x008000001910783b */ /* 0x000e240000000200 */
[----:B0-----:R-:W-:Y:S01]  /*f290*/  IMAD.MOV.U32 R28, RZ, RZ, R18 ;  /* 0x000000ffff1c7224 */ /* 0x001fe200078e0012 */
[----:B------:R-:W-:Y:S01]  /*f2a0*/  MOV R3, R19 ;  /* 0x0000001300037202 */ /* 0x000fe20000000f00 */
[----:B----4-:R-:W0:Y:S04]  /*f2b0*/  LDSM.16.MT88.4 R8, [R5+0x1080] ;  /* 0x001080000508783b */ /* 0x010e280000004200 */
[----:B0-----:R-:W-:Y:S04]  /*f2c0*/  STL.64 [R1], R8 ;  /* 0x0000000801007387 */ /* 0x001fe80000100a00 */
[----:B------:R-:W-:Y:S04]  /*f2d0*/  STL.64 [R1+0x8], R10 ;  /* 0x0000080a01007387 */ /* 0x000fe80000100a00 */
[----:B------:R-:W0:Y:S04]  /*f2e0*/  LDSM.16.MT88.4 R8, [R5+0x2000] ;  /* 0x002000000508783b */ /* 0x000e280000004200 */
[----:B0-----:R-:W-:Y:S04]  /*f2f0*/  STL.64 [R1+0x37f8], R10 ;  /* 0x0037f80a01007387 */ /* 0x001fe80000100a00 */
[----:B------:R0:W-:Y:S04]  /*f300*/  STL.64 [R1+0x37f0], R8 ;  /* 0x0037f00801007387 */ /* 0x0001e80000100a00 */
[----:B------:R-:W-:Y:S04]  /*f310*/  STL.64 [R1+0x450], R16 ;  /* 0x0004501001007387 */ /* 0x000fe80000100a00 */
[----:B------:R-:W-:Y:S01]  /*f320*/  STL.64 [R1+0x458], R18 ;  /* 0x0004581201007387 */ /* 0x000fe20000100a00 */
[----:B0-----:R-:W-:Y:S01]  /*f330*/  IMAD.MOV.U32 R9, RZ, RZ, R16 ;  /* 0x000000ffff097224 */ /* 0x001fe200078e0010 */
[----:B------:R-:W-:-:S02]  /*f340*/  MOV R8, R17 ;  /* 0x0000001100087202 */ /* 0x000fc40000000f00 */
[----:B------:R-:W0:Y:S04]  /*f350*/  LDSM.16.M88.4 R16, [R25+0x8800] ;  /* 0x008800001910783b */ /* 0x000e280000000200 */
[----:B------:R-:W-:Y:S04]  /*f360*/  STL [R1+0x38a0], R9 ;  /* 0x0038a00901007387 */ /* 0x000fe80000100800 */
[----:B------:R-:W-:Y:S04]  /*f370*/  STL [R1+0x34d4], R3 ;  /* 0x0034d40301007387 */ /* 0x000fe80000100800 */
[----:B------:R-:W-:Y:S04]  /*f380*/  STL [R1+0x34d0], R28 ;  /* 0x0034d01c01007387 */ /* 0x000fe80000100800 */
[----:B0-----:R-:W-:Y:S01]  /*f390*/  STL.64 [R1+0x470], R16 ;  /* 0x0004701001007387 */ /* 0x001fe20000100a00 */
[----:B------:R-:W-:Y:S01]  /*f3a0*/  IMAD.MOV.U32 R11, RZ, RZ, R16 ;  /* 0x000000ffff0b7224 */ /* 0x000fe200078e0010 */
[----:B------:R-:W-:-:S02]  /*f3b0*/  MOV R10, R17 ;  /* 0x00000011000a7202 */ /* 0x000fc40000000f00 */
[----:B------:R0:W-:Y:S04]  /*f3c0*/  STL.64 [R1+0x478], R18 ;  /* 0x0004781201007387 */ /* 0x0001e80000100a00 */
[----:B0-----:R-:W3:Y:S04]  /*f3d0*/  LDL.LU.64 R18, [R1+0x3978] ;  /* 0x0039780001127983 */ /* 0x001ee80000300a00 */
[----:B------:R-:W3:Y:S02]  /*f3e0*/  LDL.LU.64 R16, [R1+0x3970] ;  /* 0x0039700001107983 */ /* 0x000ee40000300a00 */
[----:B---3--:R-:W-:Y:S11]  /*f3f0*/  HMMA.16816.F32 R20, R16, R14, R20 ;  /* 0x0000000e1014723c */ /* 0x008ff60000001814 */
[----:B------:R-:W-:Y:S11]  /*f400*/  @!UPT UIADD3 URZ, URZ, URZ, URZ ;  /* 0x0000003f3f3ff290 */ /* 0x000ff6000fffe03f */
[----:B------:R-:W-:Y:S01]  /*f410*/  @!UPT UIADD3 URZ, URZ, URZ, URZ ;  /* 0x0000003f3f3ff290 */ /* 0x000fe2000fffe03f */
[----:B------:R-:W-:Y:S04]  /*f420*/  STL.64 [R1+0x230], R20 ;  /* 0x0002301401007387 */ /* 0x000fe80000100a00 */
[----:B------:R0:W-:Y:S04]  /*f430*/  STL.64 [R1+0x238], R22 ;  /* 0x0002381601007387 */ /* 0x0001e80000100a00 */
[----:B0-----:R-:W2:Y:S04]  /*f440*/  LDL.LU.64 R22, [R1+0x3968] ;  /* 0x0039680001167983 */ /* 0x001ea80000300a00 */
[----:B------:R-:W2:Y:S04]  /*f450*/  LDL.LU.64 R20, [R1+0x3960] ;  /* 0x0039600001147983 */ /* 0x000ea80000300a00 */
[----:B------:R-:W-:Y:S04]  /*f460*/  STL [R1+0x389c], R14 ;  /* 0x00389c0e01007387 */ /* 0x000fe80000100800 */
[----:B------:R-:W-:Y:S04]  /*f470*/  STL [R1+0x3898], R15 ;  /* 0x0038980f01007387 */ /* 0x000fe80000100800 */
[----:B------:R-:W0:Y:S04]  /*f480*/  LDSM.16.M88.4 R12, [R25+0x9000] ;  /* 0x00900000190c783b */ /* 0x000e280000000200 */
[----:B0-----:R-:W-:Y:S04]  /*f490*/  STL.64 [R1+0x460], R12 ;  /* 0x0004600c01007387 */ /* 0x001fe80000100a00 */
[----:B------:R-:W-:Y:S04]  /*f4a0*/  STL.64 [R1+0x468], R14 ;  /* 0x0004680e01007387 */ /* 0x000fe80000100a00 */
[----:B------:R-:W0:Y:S02]  /*f4b0*/  LDSM.16.M88.4 R12, [R25+0x9800] ;  /* 0x00980000190c783b */ /* 0x000e240000000200 */
[----:B0-----:R-:W-:-:S02]  /*f4c0*/  IMAD.MOV.U32 R9, RZ, RZ, R12 ;  /* 0x000000ffff097224 */ /* 0x001fc400078e000c */
[----:B------:R-:W-:Y:S04]  /*f4d0*/  STL.64 [R1+0x480], R12 ;  /* 0x0004800c01007387 */ /* 0x000fe80000100a00 */
[----:B------:R-:W-:Y:S04]  /*f4e0*/  STL.64 [R1+0x488], R14 ;  /* 0x0004880e01007387 */ /* 0x000fe80000100a00 */
[----:B------:R0:W-:Y:S04]  /*f4f0*/  STL.64 [R1+0x38b0], R10 ;  /* 0x0038b00a01007387 */ /* 0x0001e80000100a00 */
[----:B------:R-:W-:Y:S04]  /*f500*/  STL.64 [R1+0x38a8], R8 ;  /* 0x0038a80801007387 */ /* 0x000fe80000100a00 */
[----:B0-----:R-:W3:Y:S01]  /*f510*/  LDL.LU.64 R10, [R1+0xc8] ;  /* 0x0000c800010a7983 */ /* 0x001ee20000300a00 */
[C---:B--2---:R-:W-:Y:S11]  /*f520*/  HMMA.16816.F32 R20, R16.reuse, R6, R20 ;  /* 0x000000061014723c */ /* 0x044ff60000001814 */
[----:B------:R-:W-:Y:S11]  /*f530*/  @!UPT UIADD3 URZ, URZ, URZ, URZ ;  /* 0x0000003f3f3ff290 */ /* 0x000ff6000fffe03f */
[----:B------:R-:W-:Y:S01]  /*f540*/  @!UPT UIADD3 URZ, URZ, URZ, URZ ;  /* 0x0000003f3f3ff290 */ /* 0x000fe2000fffe03f */
[----:B------:R0:W-:Y:S01]  /*f550*/  STL.64 [R1+0x210], R20 ;  /* 0x0002101401007387 */ /* 0x0001e20000100a00 */
[----:B------:R-:W-:Y:S01]  /*f560*/  MOV R14, R22 ;  /* 0x00000016000e7202 */ /* 0x000fe20000000f00 */
[----:B------:R-:W-:Y:S02]  /*f570*/  IMAD.MOV.U32 R15, RZ, RZ, R23 ;  /* 0x000000ffff0f7224 */ /* 0x000fe400078e0017 */
[----:B------:R-:W2:Y:S04]  /*f580*/  LDL.LU.64 R22, [R1+0x3958] ;  /* 0x0039580001167983 */ /* 0x000ea80000300a00 */
[----:B0-----:R-:W4:Y:S04]  /*f590*/  LDL.LU.64 R20, [R1+0x3950] ;  /* 0x0039500001147983 */ /* 0x001f280000300a00 */
[----:B------:R-:W-:Y:S04]  /*f5a0*/  STL.64 [R1+0x3938], R6 ;  /* 0x0039380601007387 */ /* 0x000fe80000100a00 */
[----:B------:R0:W-:Y:S04]  /*f5b0*/  STL [R1+0x3930], R5 ;  /* 0x0039300501007387 */ /* 0x0001e80000100800 */
[----:B------:R-:W5:Y:S04]  /*f5c0*/  LDL.LU R4, [R1+0x20] ;  /* 0x0000200001047983 */ /* 0x000f680000300800 */
[----:B------:R-:W-:Y:S04]  /*f5d0*/  STL.64 [R1+0x38b8], R14 ;  /* 0x0038b80e01007387 */ /* 0x000fe80000100a00 */
[----:B------:R-:W1:Y:S01]  /*f5e0*/  LDSM.16.M88.4 R12, [R25+0xa000] ;  /* 0x00a00000190c783b */ /* 0x000e620000000200 */
[----:B0-----:R-:W-:Y:S01]  /*f5f0*/  MOV R5, R29 ;  /* 0x0000001d00057202 */ /* 0x001fe20000000f00 */
[----:B------:R-:W-:Y:S01]  /*f600*/  IMAD.MOV.U32 R6, RZ, RZ, R2 ;  /* 0x000000ffff067224 */ /* 0x000fe200078e0002 */
[----:B------:R-:W-:Y:S01]  /*f610*/  MOV R7, R0 ;  /* 0x0000000000077202 */ /* 0x000fe20000000f00 */
[----:B-1----:R-:W-:Y:S04]  /*f620*/  STL.64 [R1+0x4a0], R12 ;  /* 0x0004a00c01007387 */ /* 0x002fe80000100a00 */
[----:B------:R-:W-:Y:S01]  /*f630*/  STL.64 [R1+0x4a8], R14 ;  /* 0x0004a80e01007387 */ /* 0x000fe20000100a00 */
[----:B---3--:R-:W-:Y:S01]  /*f640*/  MOV R2, R10 ;  /* 0x0000000a00027202 */ /* 0x008fe20000000f00 */
[----:B------:R-:W-:Y:S01]  /*f650*/  IMAD.MOV.U32 R0, RZ, RZ, R11 ;  /* 0x000000ffff007224 */ /* 0x000fe200078e000b */
[----:B-----5:R-:W-:Y:S11]  /*f660*/  HMMA.16816.F32 R4, R16, R10, R4 ;  /* 0x0000000a1004723c */ /* 0x020ff60000001804 */
[----:B------:R-:W-:Y:S11]  /*f670*/  @!UPT UIADD3 URZ, URZ, URZ, URZ ;  /* 0x0000003f3f3ff290 */ /* 0x000ff6000fffe03f */
[----:B------:R-:W-:Y:S01]  /*f680*/  @!UPT UIADD3 URZ, URZ, URZ, URZ ;  /* 0x0000003f3f3ff290 */ /* 0x000fe2000fffe03f */
[----:B------:R-:W-:Y:S04]  /*f690*/  STL [R1+0x140], R4 ;  /* 0x0001400401007387 */ /* 0x000fe80000100800 */
[----:B------:R-:W3:Y:S04]  /*f6a0*/  LDL R10, [R1+0x1a8] ;  /* 0x0001a800010a7983 */ /* 0x000ee80000100800 */
[----:B------:R-:W3:Y:S04]  /*f6b0*/  LDL R11, [R1+0x1ac] ;  /* 0x0001ac00010b7983 */ /* 0x000ee80000100800 */
[----:B---3--:R0:W-:Y:S04]  /*f6c0*/  STL.64 [R1+0x38c0], R10 ;  /* 0x0038c00a01007387 */ /* 0x0081e80000100a00 */
[----:B0-----:R-:W3:Y:S04]  /*f6d0*/  LDL R10, [R1+0x1b8] ;  /* 0x0001b800010a7983 */ /* 0x001ee80000100800 */
[----:B------:R-:W3:Y:S01]  /*f6e0*/  LDL R11, [R1+0x1bc] ;  /* 0x0001bc00010b7983 */ /* 0x000ee20000100800 */
[----:B------:R-:W-:-:S03]  /*f6f0*/  MOV R12, R27 ;  /* 0x0000001b000c7202 */ /* 0x000fc60000000f00 */
[----:B---3--:R0:W-:Y:S01]  /*f700*/  STL.64 [R1+0x38d8], R10 ;  /* 0x0038d80a01007387 */ /* 0x0081e20000100a00 */
[----:B------:R-:W-:-:S03]  /*f710*/  IMAD.MOV.U32 R13, RZ, RZ, R26 ;  /* 0x000000ffff0d7224 */ /* 0x000fc600078e001a */
[----:B------:R-:W3:Y:S04]  /*f720*/  LDL R26, [R1+0xd8] ;  /* 0x0000d800011a7983 */ /* 0x000ee80000100800 */
[----:B------:R-:W3:Y:S04]  /*f730*/  LDL R27, [R1+0xdc] ;  /* 0x0000dc00011b7983 */ /* 0x000ee80000100800 */
[----:B0-----:R-:W5:Y:S04]  /*f740*/  LDL R10, [R1+0x1c8] ;  /* 0x0001c800010a7983 */ /* 0x001f680000100800 */
[----:B------:R-:W5:Y:S01]  /*f750*/  LDL R11, [R1+0x1cc] ;  /* 0x0001cc00010b7983 */ /* 0x000f620000100800 */
[----:B--2---:R-:W-:Y:S01]  /*f760*/  MOV R14, R23 ;  /* 0x00000017000e7202 */ /* 0x004fe20000000f00 */
[----:B------:R-:W-:-:S02]  /*f770*/  IMAD.MOV.U32 R15, RZ, RZ, R22 ;  /* 0x000000ffff0f7224 */ /* 0x000fc400078e0016 */
[----:B-----5:R0:W-:Y:S04]  /*f780*/  STL.64 [R1+0x38f0], R10 ;  /* 0x0038f00a01007387 */ /* 0x0201e80000100a00 */
[----:B------:R-:W2:Y:S04]  /*f790*/  LDL R22, [R1+0xe8] ;  /* 0x0000e80001167983 */ /* 0x000ea80000100800 */
[----:B------:R-:W2:Y:S04]  /*f7a0*/  LDL R23, [R1+0xec] ;  /* 0x0000ec0001177983 */ /* 0x000ea80000100800 */
[----:B0-----:R-:W5:Y:S04]  /*f7b0*/  LDL R10, [R1+0x1d8] ;  /* 0x0001d800010a7983 */ /* 0x001f680000100800 */
[----:B------:R-:W5:Y:S04]  /*f7c0*/  LDL R11, [R1+0x1dc] ;  /* 0x0001dc00010b7983 */ /* 0x000f680000100800 */
[----:B-----5:R0:W-:Y:S04]  /*f7d0*/  STL.64 [R1+0x3908], R10 ;  /* 0x0039080a01007387 */ /* 0x0201e80000100a00 */
[----:B0-----:R-:W5:Y:S04]  /*f7e0*/  LDL R10, [R1+0xf8] ;  /* 0x0000f800010a7983 */ /* 0x001f680000100800 */
[----:B------:R-:W5:Y:S04]  /*f7f0*/  LDL R11, [R1+0xfc] ;  /* 0x0000fc00010b7983 */ /* 0x000f680000100800 */
[----:B------:R-:W-:Y:S04]  /*f800*/  STL.64 [R1+0x38d0], R14 ;  /* 0x0038d00e01007387 */ /* 0x000fe80000100a00 */
[----:B------:R0:W-:Y:S04]  /*f810*/  STL.64 [R1+0x38c8], R12 ;  /* 0x0038c80c01007387 */ /* 0x0001e80000100a00 */
[----:B0-----:R-:W2:Y:S01]  /*f820*/  LDL.LU R12, [R1+0x80] ;  /* 0x00008000010c7983 */ /* 0x001ea20000300800 */
[----:B----4-:R-:W-:Y:S01]  /*f830*/  IMAD.MOV.U32 R14, RZ, RZ, R21 ;  /* 0x000000ffff0e7224 */ /* 0x010fe200078e0015 */
[----:B------:R-:W-:-:S02]  /*f840*/  MOV R15, R24 ;  /* 0x00000018000f7202 */ /* 0x000fc40000000f00 */
[----:B------:R-:W-:Y:S02]  /*f850*/  MOV R13, R20 ;  /* 0x00000014000d7202 */ /* 0x000fe40000000f00 */
[----:B------:R-:W4:Y:S04]  /*f860*/  LDL.LU R20, [R1+0x3948] ;  /* 0x0039480001147983 */ /* 0x000f280000300800 */
[----:B------:R-:W3:Y:S04]  /*f870*/  LDL.LU R21, [R1+0x3944] ;  /* 0x0039440001157983 */ /* 0x000ee80000300800 */
[----:B------:R-:W3:Y:S04]  /*f880*/  LDL.LU R24, [R1+0x3940] ;  /* 0x0039400001187983 */ /* 0x000ee80000300800 */
[----:B------:R-:W-:Y:S01]  /*f890*/  STL.64 [R1+0x38e8], R14 ;  /* 0x0038e80e01007387 */ /* 0x000fe20000100a00 */
[----:B------:R-:W-:Y:S01]  /*f8a0*/  IMAD.MOV.U32 R29, RZ, RZ, R5 ;  /* 0x000000ffff1d7224 */ /* 0x000fe200078e0005 */
[----:B------:R-:W-:Y:S01]  /*f8b0*/  MOV R28, R6 ;  /* 0x00000006001c7202 */ /* 0x000fe20000000f00 */
[----:B------:R-:W-:-:S02]  /*f8c0*/  IMAD.MOV.U32 R3, RZ, RZ, R7 ;  /* 0x000000ffff037224 */ /* 0x000fc400078e0007 */
[----:B------:R-:W0:Y:S04]  /*f8d0*/  LDSM.16.M88.4 R4, [R25+0xa800] ;  /* 0x00a800001904783b */ /* 0x000e280000000200 */
[----:B--2---:R1:W-:Y:S04]  /*f8e0*/  STL.64 [R1+0x38e0], R12 ;  /* 0x0038e00c01007387 */ /* 0x0043e80000100a00 */
[----:B-1----:R-:W2:Y:S04]  /*f8f0*/  LDL.LU R12, [R1+0x90] ;  /* 0x00009000010c7983 */ /* 0x002ea80000300800 */
[----:B------:R-:W2:Y:S04]  /*f900*/  LDL.LU R13, [R1+0x94] ;  /* 0x00009400010d7983 */ /* 0x000ea80000300800 */
[----:B------:R-:W2:Y:S04]  /*f910*/  LDL.LU R14, [R1+0x98] ;  /* 0x00009800010e7983 */ /* 0x000ea80000300800 */
[----:B------:R-:W2:Y:S04]  /*f920*/  LDL.LU R15, [R1+0x9c] ;  /* 0x00009c00010f7983 */ /* 0x000ea80000300800 */
[----:B--2---:R-:W-:Y:S04]  /*f930*/  STL.64 [R1+0x3900], R14 ;  /* 0x0039000e01007387 */ /* 0x004fe80000100a00 */
[----:B------:R1:W-:Y:S04]  /*f940*/  STL.64 [R1+0x38f8], R12 ;  /* 0x0038f80c01007387 */ /* 0x0003e80000100a00 */
[----:B-1----:R-:W2:Y:S04]  /*f950*/  LDL.LU R12, [R1+0xa0] ;  /* 0x0000a000010c7983 */ /* 0x002ea80000300800 */
[----:B------:R-:W-:Y:S04]  /*f960*/  STL [R1+0x373c], R2 ;  /* 0x00373c0201007387 */ /* 0x000fe80000100800 */
[----:B------:R-:W-:Y:S04]  /*f970*/  STL [R1+0x3738], R0 ;  /* 0x0037380001007387 */ /* 0x000fe80000100800 */
[----:B0-----:R-:W-:Y:S04]  /*f980*/  STL.64 [R1+0x490], R4 ;  /* 0x0004900401007387 */ /* 0x001fe80000100a00 */
[----:B------:R0:W-:Y:S04]  /*f990*/  STL.64 [R1+0x498], R6 ;  /* 0x0004980601007387 */ /* 0x0001e80000100a00 */
[----:B0-----:R-:W2:Y:S04]  /*f9a0*/  LDL.LU.64 R6, [R1+0x3938] ;  /* 0x0039380001067983 */ /* 0x001ea80000300a00 */
[----:B------:R-:W3:Y:S04]  /*f9b0*/  LDL.LU R5, [R1+0x3930] ;  /* 0x0039300001057983 */ /* 0x000ee80000300800 */
[----:B--2---:R-:W-:Y:S04]  /*f9c0*/  STL.64 [R1+0x3810], R6 ;  /* 0x0038100601007387 */ /* 0x004fe80000100a00 */
[----:B---3--:R0:W-:Y:S04]  /*f9d0*/  STL.64 [R1+0x3808], R4 ;  /* 0x0038080401007387 */ /* 0x0081e80000100a00 */
[----:B0-----:R-:W2:Y:S04]  /*f9e0*/  LDL.LU R4, [R1+0x10] ;  /* 0x0000100001047983 */ /* 0x001ea80000300800 */
[----:B------:R-:W2:Y:S04]  /*f9f0*/  LDL.LU R5, [R1+0x14] ;  /* 0x0000140001057983 */ /* 0x000ea80000300800 */
[----:B------:R-:W2:Y:S04]  /*fa00*/  LDL.LU R6, [R1+0x18] ;  /* 0x0000180001067983 */ /* 0x000ea80000300800 */
[----:B------:R-:W2:Y:S01]  /*fa10*/  LDL.LU R7, [R1+0x1c] ;  /* 0x00001c0001077983 */ /* 0x000ea20000300800 */
[----:B------:R-:W-:-:S02]  /*fa20*/  IMAD.MOV.U32 R13, RZ, RZ, R24 ;  /* 0x000000ffff0d7224 */ /* 0x000fc400078e0018 */
[C---:B--2---:R-:W-:Y:S11]  /*fa30*/  HMMA.16816.F32 R24, R16.reuse, R26, R4 ;  /* 0x0000001a1018723c */ /* 0x044ff60000001804 */
[----:B------:R-:W-:Y:S11]  /*fa40*/  @!UPT UIADD3 URZ, URZ, URZ, URZ ;  /* 0x0000003f3f3ff290 */ /* 0x000ff6000fffe03f */
[----:B------:R-:W-:Y:S02]  /*fa50*/  @!UPT UIADD3 URZ, URZ, URZ, URZ ;  /* 0x0000003f3f3ff290 */ /* 0x000fe4000fffe03f */
[----:B------:R-:W-:Y:S01]  /*fa60*/  MOV R5, R26 ;  /* 0x0000001a00057202 */ /* 0x000fe20000000f00 */
[----:B------:R-:W-:Y:S01]  /*fa70*/  IMAD.MOV.U32 R4, RZ, RZ, R27 ;  /* 0x000000ffff047224 */ /* 0x000fe200078e001b */
[----:B------:R-:W-:Y:S01]  /*fa80*/  MOV R7, R24 ;  /* 0x0000001800077202 */ /* 0x000fe20000000f00 */
[----:B------:R-:W-:Y:S01]  /*fa90*/  IMAD.MOV.U32 R6, RZ, RZ, R25 ;  /* 0x000000ffff067224 */ /* 0x000fe200078e0019 */
[----:B------:R-:W2:Y:S04]  /*faa0*/  LDL.LU.64 R26, [R1+0x3928] ;  /* 0x00392800011a7983 */ /* 0x000ea80000300a00 */
[----:B------:R-:W2:Y:S01]  /*fab0*/  LDL.LU.64 R24, [R1+0x3920] ;  /* 0x0039200001187983 */ /* 0x000ea20000300a00 */
[----:B------:R-:W-:Y:S01]  /*fac0*/  MOV R14, R21 ;  /* 0x00000015000e7202 */ /* 0x000fe20000000f00 */
[----:B----4-:R-:W-:Y:S01]  /*fad0*/  IMAD.MOV.U32 R15, RZ, RZ, R20 ;  /* 0x000000ffff0f7224 */ /* 0x010fe200078e0014 */
[C---:B--2---:R-:W-:Y:S01]  /*fae0*/  HMMA.16816.F32 R24, R16.reuse, R22, R24 ;  /* 0x000000161018723c */ /* 0x044fe20000001818 */
[----:B------:R-:W5:Y:S04]  /*faf0*/  LDL.LU.64 R22, [R1+0x3918] ;  /* 0x0039180001167983 */ /* 0x000f680000300a00 */
[----:B------:R-:W5:Y:S11]  /*fb00*/  LDL.LU.64 R20, [R1+0x3910] ;  /* 0x0039100001147983 */ /* 0x000f760000300a00 */
[----:B------:R-:W-:Y:S07]  /*fb10*/  @!UPT UIADD3 URZ, URZ, URZ, URZ ;  /* 0x0000003f3f3ff290 */ /* 0x000fee000fffe03f */
[----:B------:R0:W-:Y:S04]  /*fb20*/  STL.64 [R1+0x37b8], R26 ;  /* 0x0037b81a01007387 */ /* 0x0001e80000100a00 */
[----:B------:R-:W-:Y:S04]  /*fb30*/  STL.64 [R1+0x37b0], R24 ;  /* 0x0037b01801007387 */ /* 0x000fe80000100a00 */
[----:B0-----:R-:W2:Y:S04]  /*fb40*/  LDL R26, [R1+0x198] ;  /* 0x00019800011a7983 */ /* 0x001ea80000100800 */
[----:B------:R-:W2:Y:S01]  /*fb50*/  LDL R27, [R1+0x19c] ;  /* 0x00019c00011b7983 */ /* 0x000ea20000100800 */
[C---:B-----5:R-:W-:Y:S03]  /*fb60*/  HMMA.16816.F32 R20, R16.reuse, R10, R20 ;  /* 0x0000000a1014723c */ /* 0x060fe60000001814 */
[----:B------:R-:W3:Y:S11]  /*fb70*/  LDL.LU.64 R10, [R1+0x3908] ;  /* 0x00390800010a7983 */ /* 0x000ef60000300a00 */
[----:B------:R-:W-:Y:S09]  /*fb80*/  @!UPT UIADD3 URZ, URZ, URZ, URZ ;  /* 0x0000003f3f3ff290 */ /* 0x000ff2000fffe03f */
[----:B------:R-:W-:Y:S04]  /*fb90*/  STL.64 [R1+0x37a0], R22 ;  /* 0x0037a01601007387 */ /* 0x000fe80000100a00 */
[----:B------:R0:W-:Y:S04]  /*fba0*/  STL.64 [R1+0x3798], R20 ;  /* 0x0037981401007387 */ /* 0x0001e80000100a00 */
[----:B0-----:R-:W2:Y:S04]  /*fbb0*/  LDL.LU R20, [R1+0x60] ;  /* 0x0000600001147983 */ /* 0x001ea80000300800 */
[----:B------:R-:W2:Y:S04]  /*fbc0*/  LDL.LU R21, [R1+0x64] ;  /* 0x0000640001157983 */ /* 0x000ea80000300800 */
[----:B------:R-:W2:Y:S04]  /*fbd0*/  LDL.LU R22, [R1+0x68] ;  /* 0x0000680001167983 */ /* 0x000ea80000300800 */
[----:B------:R-:W2:Y:S01]  /*fbe0*/  LDL.LU R23, [R1+0x6c] ;  /* 0x00006c0001177983 */ /* 0x000ea20000300800 */
[----:B---3--:R-:W-:Y:S03]  /*fbf0*/  HMMA.16816.F32 R8, R16, R10, R12 ;  /* 0x0000000a1008723c */ /* 0x008fe6000000180c */
[----:B------:R-:W3:Y:S04]  /*fc00*/  LDL.LU.64 R14, [R1+0x3900] ;  /* 0x00390000010e7983 */ /* 0x000ee80000300a00 */
[----:B------:R-:W3:Y:S11]  /*fc10*/  LDL.LU.64 R12, [R1+0x38f8] ;  /* 0x0038f800010c7983 */ /* 0x000ef60000300a00 */
[----:B------:R-:W-:Y:S05]  /*fc20*/  @!UPT UIADD3 URZ, URZ, URZ, URZ ;  /* 0x0000003f3f3ff290 */ /* 0x000fea000fffe03f */
[----:B------:R-:W-:Y:S04]  /*fc30*/  STL [R1+0x204], R9 ;  /* 0x0002040901007387 */ /* 0x000fe80000100800 */
[----:B------:R0:W-:Y:S04]  /*fc40*/  STL.64 [R1+0x208], R10 ;  /* 0x0002080a01007387 */ /* 0x0001e80000100a00 */
[----:B0-----:R-:W3:Y:S01]  /*fc50*/  LDL.LU.64 R10, [R1+0x38f0] ;  /* 0x0038f000010a7983 */ /* 0x001ee20000300a00 */
[----:B------:R-:W-:-:S05]  /*fc60*/  MOV R0, R8 ;  /* 0x0000000800007202 */ /* 0x000fca0000000f00 */
[----:B------:R-:W-:Y:S01]  /*fc70*/  STL [R1+0x3740], R0 ;  /* 0x0037400001007387 */ /* 0x000fe20000100800 */
[----:B---3--:R-:W-:Y:S03]  /*fc80*/  HMMA.16816.F32 R8, R16, R10, R12 ;  /* 0x0000000a1008723c */ /* 0x008fe6000000180c */
[----:B------:R-:W3:Y:S04]  /*fc90*/  LDL.LU.64 R14, [R1+0x38e8] ;  /* 0x0038e800010e7983 */ /* 0x000ee80000300a00 */
[----:B------:R-:W3:Y:S11]  /*fca0*/  LDL.LU.64 R12, [R1+0x38e0] ;  /* 0x0038e000010c7983 */ /* 0x000ef60000300a00 */
[----:B------:R-:W-:Y:S05]  /*fcb0*/  @!UPT UIADD3 URZ, URZ, URZ, URZ ;  /* 0x0000003f3f3ff290 */ /* 0x000fea000fffe03f */
[----:B------:R-:W-:Y:S01]  /*fcc0*/  STL.64 [R1+0x130], R8 ;  /* 0x0001300801007387 */ /* 0x000fe20000100a00 */
[----:B------:R-:W-:-:S03]  /*fcd0*/  IMAD.MOV.U32 R2, RZ, RZ, R11 ;  /* 0x000000ffff027224 */ /* 0x000fc600078e000b */
[----:B------:R0:W-:Y:S04]  /*fce0*/  STL [R1+0x138], R10 ;  /* 0x0001380a01007387 */ /* 0x0001e80000100800 */
[----:B0-----:R-:W3:Y:S04]  /*fcf0*/  LDL.LU.64 R10, [R1+0x38d8] ;  /* 0x0038d800010a7983 */ /* 0x001ee80000300a00 */
[----:B------:R-:W-:Y:S01]  /*fd00*/  STL [R1+0x3744], R2 ;  /* 0x0037440201007387 */ /* 0x000fe20000100800 */
[----:B---3--:R-:W-:Y:S03]  /*fd10*/  HMMA.16816.F32 R8, R16, R10, R12 ;  /* 0x0000000a1008723c */ /* 0x008fe6000000180c */
[----:B------:R-:W3:Y:S04]  /*fd20*/  LDL.LU.64 R14, [R1+0x38d0] ;  /* 0x0038d000010e7983 */ /* 0x000ee80000300a00 */
[----:B------:R-:W3:Y:S11]  /*fd30*/  LDL.LU.64 R12, [R1+0x38c8] ;  /* 0x0038c800010c7983 */ /* 0x000ef60000300a00 */
[----:B------:R-:W-:Y:S05]  /*fd40*/  @!UPT UIADD3 URZ, URZ, URZ, URZ ;  /* 0x0000003f3f3ff290 */ /* 0x000fea000fffe03f */
[----:B------:R-:W-:Y:S01]  /*fd50*/  STL.64 [R1+0xa0], R8 ;  /* 0x0000a00801007387 */ /* 0x000fe20000100a00 */
[----:B------:R-:W-:-:S03]  /*fd60*/  MOV R0, R11 ;  /* 0x0000000b00007202 */ /* 0x000fc60000000f00 */
[----:B------:R0:W-:Y:S04]  /*fd70*/  STL [R1+0xa8], R10 ;  /* 0x0000a80a01007387 */ /* 0x0001e80000100800 */
[----:B0-----:R-:W3:Y:S04]  /*fd80*/  LDL.LU.64 R10, [R1+0x38c0] ;  /* 0x0038c000010a7983 */ /* 0x001ee80000300a00 */
[----:B------:R-:W-:Y:S01]  /*fd90*/  STL [R1+0x3748], R0 ;  /* 0x0037480001007387 */ /* 0x000fe20000100800 */
[----:B---3--:R-:W-:Y:S03]  /*fda0*/  HMMA.16816.F32 R8, R16, R10, R12 ;  /* 0x0000000a1008723c */ /* 0x008fe6000000180c */
[----:B------:R-:W3:Y:S11]  /*fdb0*/  LDL.LU.64 R14, [R1+0x38b8] ;  /* 0x0038b800010e7983 */ /* 0x000ef60000300a00 */
[----:B------:R-:W-:Y:S09]  /*fdc0*/  @!UPT UIADD3 URZ, URZ, URZ, URZ ;  /* 0x0000003f3f3ff290 */ /* 0x000ff2000fffe03f */
[----:B------:R-:W-:Y:S01]  /*fdd0*/  STL.64 [R1+0x90], R8 ;  /* 0x0000900801007387 */ /* 0x000fe20000100a00 */
[----:B------:R-:W-:-:S03]  /*fde0*/  IMAD.MOV.U32 R2, RZ, RZ, R11 ;  /* 0x000000ffff027224 */ /* 0x000fc600078e000b */
[----:B------:R0:W-:Y:S04]  /*fdf0*/  STL [R1+0x98], R10 ;  /* 0x0000980a01007387 */ /* 0x0001e80000100800 */
[----:B0-----:R-:W4:Y:S04]  /*fe00*/  LDL.LU.64 R10, [R1+0x38b0] ;  /* 0x0038b000010a7983 */ /* 0x001f280000300a00 */
[----:B------:R-:W5:Y:S01]  /*fe10*/  LDL.LU.64 R8, [R1+0x38a8] ;  /* 0x0038a80001087983 */ /* 0x000f620000300a00 */
[----:B--2---:R-:W-:Y:S03]  /*fe20*/  HMMA.16816.F32 R20, R16, R26, R20 ;  /* 0x0000001a1014723c */ /* 0x004fe60000001814 */
[----:B------:R-:W-:Y:S11]  /*fe30*/  STL [R1+0x374c], R2 ;  /* 0x00374c0201007387 */ /* 0x000ff60000100800 */
[----:B------:R-:W-:Y:S09]  /*fe40*/  @!UPT UIADD3 URZ, URZ, URZ, URZ ;  /* 0x0000003f3f3ff290 */ /* 0x000ff2000fffe03f */
[----:B------:R-:W-:Y:S01]  /*fe50*/  STL [R1+0x80], R20 ;  /* 0x0000801401007387 */ /* 0x000fe20000100800 */
[----:B-----5:R-:W-:-:S03]  /*fe60*/  IMAD.MOV.U32 R24, RZ, RZ, R9 ;  /* 0x000000ffff187224 */ /* 0x020fc600078e0009 */
[----:B------:R-:W2:Y:S04]  /*fe70*/  LDL.LU R9, [R1+0x38a0] ;  /* 0x0038a00001097983 */ /* 0x000ea80000300800 */
[----:B------:R-:W5:Y:S04]  /*fe80*/  LDL R25, [R1+0x484] ;  /* 0x0004840001197983 */ /* 0x000f680000100800 */
[----:B-----5:R4:W-:Y:S02]  /*fe90*/  STL.64 [R1+0x37c0], R24 ;  /* 0x0037c01801007387 */ /* 0x0209e40000100a00 */
[----:B----4-:R-:W-:Y:S01]  /*fea0*/  MOV R24, R11 ;  /* 0x0000000b00187202 */ /* 0x010fe20000000f00 */
[----:B------:R-:W-:-:S05]  /*feb0*/  IMAD.MOV.U32 R25, RZ, RZ, R10 ;  /* 0x000000ffff197224 */ /* 0x000fca00078e000a */
[----:B------:R2:W-:Y:S02]  /*fec0*/  STL.64 [R1+0x37d8], R24 ;  /* 0x0037d81801007387 */ /* 0x0005e40000100a00 */
[----:B--2---:R-:W-:Y:S01]  /*fed0*/  MOV R24, R9 ;  /* 0x0000000900187202 */ /* 0x004fe20000000f00 */
[----:B------:R-:W-:-:S05]  /*fee0*/  IMAD.MOV.U32 R25, RZ, RZ, R8 ;  /* 0x000000ffff197224 */ /* 0x000fca00078e0008 */
[----:B------:R-:W-:Y:S04]  /*fef0*/  STL.64 [R1+0x3800], R24 ;  /* 0x0038001801007387 */ /* 0x000fe80000100a00 */
[----:B------:R-:W2:Y:S04]  /*ff00*/  LDL R10, [R1+0x8] ;  /* 0x00000800010a7983 */ /* 0x000ea80000100800 */
[----:B------:R-:W2:Y:S04]  /*ff10*/  LDL R11, [R1+0xc] ;  /* 0x00000c00010b7983 */ /* 0x000ea80000100800 */
[----:B------:R-:W4:Y:S04]  /*ff20*/  LDL R8, [R1] ;  /* 0x0000000001087983 */ /* 0x000f280000100800 */
[----:B------:R-:W4:Y:S01]  /*ff30*/  LDL R9, [R1+0x4] ;  /* 0x0000040001097983 */ /* 0x000f220000100800 */
[----:B------:R-:W-:Y:S01]  /*ff40*/  IMAD.MOV.U32 R13, RZ, RZ, R22 ;  /* 0x000000ffff0d7224 */ /* 0x000fe200078e0016 */
[----:B------:R-:W-:Y:S01]  /*ff50*/  MOV R12, R23 ;  /* 0x00000017000c7202 */ /* 0x000fe20000000f00 */
[----:B------:R-:W-:Y:S01]  /*ff60*/  IMAD.MOV.U32 R23, RZ, RZ, R4 ;  /* 0x000000ffff177224 */ /* 0x000fe200078e0004 */
[----:B------:R-:W-:Y:S01]  /*ff70*/  MOV R0, R21 ;  /* 0x0000001500007202 */ /* 0x000fe20000000f00 */
[----:B------:R-:W-:Y:S01]  /*ff80*/  IMAD.MOV.U32 R21, RZ, RZ, R6 ;  /* 0x000000ffff157224 */ /* 0x000fe200078e0006 */
[----:B------:R-:W-:-:S02]  /*ff90*/  MOV R22, R5 ;  /* 0x0000000500167202 */ /* 0x000fc40000000f00 */
[----:B------:R-:W-:Y:S01]  /*ffa0*/  MOV R20, R7 ;  /* 0x0000000700147202 */ /* 0x000fe20000000f00 */
[----:B--2---:R-:W-:Y:S04]  /*ffb0*/  STL.64 [R1+0x3820], R10 ;  /* 0x0038200a01007387 */ /* 0x004fe80000100a00 */
[----:B----4-:R-:W-:Y:S04]  /*ffc0*/  STL.64 [R1+0x3818], R8 ;  /* 0x0038180801007387 */ /* 0x010fe80000100a00 */
[----:B------:R3:W-:Y:S04]  /*ffd0*/  STL.64 [R1+0x37d0], R22 ;  /* 0x0037d01601007387 */ /* 0x0007e80000100a00 */
[----:B------:R0:W-:Y:S01]  /*ffe0*/  STL.64 [R1+0x37c8], R20 ;  /* 0x0037c81401007387 */ /* 0x0001e20000100a00 */
[----:B---3--:R-:W-:Y:S01]  /*fff0*/  MOV R22, R14 ;  /* 0x0000000e00167202 */ /* 0x008fe20000000f00 */
[----:B------:R-:W-:-:S02]  /*10000*/  IMAD.MOV.U32 R23, RZ, RZ, R15 ;  /* 0x000000ffff177224 */ /* 0x000fc400078e000f */
[----:B0-----:R-:W2:Y:S04]  /*10010*/  LDL.LU R20, [R1+0x210] ;  /* 0x0002100001147983 */ /* 0x001ea80000300800 */
[----:B------:R-:W2:Y:S04]  /*10020*/  LDL.LU R21, [R1+0x214] ;  /* 0x0002140001157983 */ /* 0x000ea80000300800 */
[----:B------:R-:W3:Y:S04]  /*10030*/  LDL.LU R14, [R1+0x389c] ;  /* 0x00389c00010e7983 */ /* 0x000ee80000300800 */
[----:B------:R-:W3:Y:S04]  /*10040*/  LDL.LU R15, [R1+0x3898] ;  /* 0x00389800010f7983 */ /* 0x000ee80000300800 */
[----:B------:R-:W4:Y:S04]  /*10050*/  LDL R10, [R1+0x538] ;  /* 0x00053800010a7983 */ /* 0x000f280000100800 */
[----:B------:R-:W4:Y:S04]  /*10060*/  LDL R11, [R1+0x53c] ;  /* 0x00053c00010b7983 */ /* 0x000f280000100800 */
[----:B----4-:R0:W-:Y:S04]  /*10070*/  STL.64 [R1+0x3838], R10 ;  /* 0x0038380a01007387 */ /* 0x0101e80000100a00 */
[----:B------:R-:W4:Y:S04]  /*10080*/  LDL.LU R4, [R1+0x220] ;  /* 0x0002200001047983 */ /* 0x000f280000300800 */
[----:B------:R-:W4:Y:S04]  /*10090*/  LDL.LU R5, [R1+0x224] ;  /* 0x0002240001057983 */ /* 0x000f280000300800 */
[----:B------:R-:W5:Y:S04]  /*100a0*/  LDL.LU R6, [R1+0x228] ;  /* 0x0002280001067983 */ /* 0x000f680000300800 */
[----:B------:R-:W5:Y:S04]  /*100b0*/  LDL.LU R7, [R1+0x22c] ;  /* 0x00022c0001077983 */ /* 0x000f680000300800 */
[----:B0-----:R-:W2:Y:S04]  /*100c0*/  LDL R10, [R1+0x1f8] ;  /* 0x0001f800010a7983 */ /* 0x001ea80000100800 */
[----:B------:R-:W2:Y:S04]  /*100d0*/  LDL R11, [R1+0x1fc] ;  /* 0x0001fc00010b7983 */ /* 0x000ea80000100800 */
[----:B--2---:R0:W-:Y:S04]  /*100e0*/  STL.64 [R1+0x3850], R10 ;  /* 0x0038500a01007387 */ /* 0x0041e80000100a00 */
[----:B0-----:R-:W2:Y:S04]  /*100f0*/  LDL R10, [R1+0x168] ;  /* 0x00016800010a7983 */ /* 0x001ea80000100800 */
[----:B------:R-:W2:Y:S04]  /*10100*/  LDL R11, [R1+0x16c] ;  /* 0x00016c00010b7983 */ /* 0x000ea80000100800 */
[----:B--2---:R0:W-:Y:S04]  /*10110*/  STL.64 [R1+0x3868], R10 ;  /* 0x0038680a01007387 */ /* 0x0041e80000100a00 */
[----:B0-----:R-:W2:Y:S04]  /*10120*/  LDL R10, [R1+0x178] ;  /* 0x00017800010a7983 */ /* 0x001ea80000100800 */
[----:B------:R-:W2:Y:S04]  /*10130*/  LDL R11, [R1+0x17c] ;  /* 0x00017c00010b7983 */ /* 0x000ea80000100800 */
[----:B--2---:R-:W-:Y:S04]  /*10140*/  STL.64 [R1+0x3880], R10 ;  /* 0x0038800a01007387 */ /* 0x004fe80000100a00 */
[----:B-----5:R-:W-:Y:S04]  /*10150*/  STL.64 [R1+0x3830], R6 ;  /* 0x0038300601007387 */ /* 0x020fe80000100a00 */
[----:B----4-:R0:W-:Y:S04]  /*10160*/  STL.64 [R1+0x3828], R4 ;  /* 0x0038280401007387 */ /* 0x0101e80000100a00 */
[----:B0-----:R-:W2:Y:S04]  /*10170*/  LDL.LU R4, [R1+0x150] ;  /* 0x0001500001047983 */ /* 0x001ea80000300800 */
[----:B------:R-:W2:Y:S04]  /*10180*/  LDL.LU R5, [R1+0x154] ;  /* 0x0001540001057983 */ /* 0x000ea80000300800 */
[----:B------:R-:W4:Y:S04]  /*10190*/  LDL.LU R6, [R1+0x158] ;  /* 0x0001580001067983 */ /* 0x000f280000300800 */
[----:B------:R-:W4:Y:S04]  /*101a0*/  LDL.LU R7, [R1+0x15c] ;  /* 0x00015c0001077983 */ /* 0x000f280000300800 */
[----:B------:R-:W5:Y:S04]  /*101b0*/  LDL R10, [R1+0x188] ;  /* 0x00018800010a7983 */ /* 0x000f680000100800 */
[----:B------:R-:W5:Y:S04]  /*101c0*/  LDL R11, [R1+0x18c] ;  /* 0x00018c00010b7983 */ /* 0x000f680000100800 */
[----:B----4-:R-:W-:Y:S04]  /*101d0*/  STL.64 [R1+0x3848], R6 ;  /* 0x0038480601007387 */ /* 0x010fe80000100a00 */
[----:B--2---:R0:W-:Y:S04]  /*101e0*/  STL.64 [R1+0x3840], R4 ;  /* 0x0038400401007387 */ /* 0x0041e80000100a00 */
[----:B0-----:R-:W2:Y:S04]  /*101f0*/  LDL.LU R4, [R1+0x1e0] ;  /* 0x0001e00001047983 */ /* 0x001ea80000300800 */
[----:B------:R-:W2:Y:S04]  /*10200*/  LDL.LU R5, [R1+0x1e4] ;  /* 0x0001e40001057983 */ /* 0x000ea80000300800 */
[----:B------:R-:W4:Y:S04]  /*10210*/  LDL.LU R6, [R1+0x1e8] ;  /* 0x0001e80001067983 */ /* 0x000f280000300800 */
[----:B------:R-:W4:Y:S04]  /*10220*/  LDL.LU R7, [R1+0x1ec] ;  /* 0x0001ec0001077983 */ /* 0x000f280000300800 */
        /* <DEDUP_REMOVED lines=14> */
[----:B0-----:R-:W5:Y:S04]  /*10310*/  LDL.LU R4, [R1+0xb0] ;  /* 0x0000b00001047983 */ /* 0x001f680000300800 */
[----:B------:R-:W5:Y:S04]  /*10320*/  LDL.LU R5, [R1+0xb4] ;  /* 0x0000b40001057983 */ /* 0x000f680000300800 */
[----:B------:R-:W5:Y:S04]  /*10330*/  LDL.LU R6, [R1+0xb8] ;  /* 0x0000b80001067983 */ /* 0x000f680000300800 */
[----:B------:R-:W5:Y:S04]  /*10340*/  LDL.LU R7, [R1+0xbc] ;  /* 0x0000bc0001077983 */ /* 0x000f680000300800 */
[----:B------:R-:W2:Y:S04]  /*10350*/  LDL.LU R24, [R1+0x240] ;  /* 0x0002400001187983 */ /* 0x000ea80000300800 */
[----:B------:R-:W2:Y:S04]  /*10360*/  LDL.LU R25, [R1+0x244] ;  /* 0x0002440001197983 */ /* 0x000ea80000300800 */
[----:B------:R-:W2:Y:S04]  /*10370*/  LDL.LU R26, [R1+0x248] ;  /* 0x00024800011a7983 */ /* 0x000ea80000300800 */
[----:B------:R-:W2:Y:S04]  /*10380*/  LDL.LU R27, [R1+0x24c] ;  /* 0x00024c00011b7983 */ /* 0x000ea80000300800 */
[----:B------:R-:W-:Y:S04]  /*10390*/  STL.64 [R1+0x37e8], R22 ;  /* 0x0037e81601007387 */ /* 0x000fe80000100a00 */
[----:B------:R0:W-:Y:S04]  /*103a0*/  STL.64 [R1+0x37e0], R20 ;  /* 0x0037e01401007387 */ /* 0x0001e80000100a00 */
[----:B0-----:R-:W4:Y:S04]  /*103b0*/  LDL.LU R20, [R1+0x230] ;  /* 0x0002300001147983 */ /* 0x001f280000300800 */
[----:B------:R-:W4:Y:S04]  /*103c0*/  LDL.LU R21, [R1+0x234] ;  /* 0x0002340001157983 */ /* 0x000f280000300800 */
[----:B------:R-:W4:Y:S04]  /*103d0*/  LDL.LU R22, [R1+0x238] ;  /* 0x0002380001167983 */ /* 0x000f280000300800 */
[----:B------:R-:W4:Y:S04]  /*103e0*/  LDL.LU R23, [R1+0x23c] ;  /* 0x00023c0001177983 */ /* 0x000f280000300800 */
[----:B------:R-:W-:Y:S04]  /*103f0*/  STL [R1+0x3758], R12 ;  /* 0x0037580c01007387 */ /* 0x000fe80000100800 */
[----:B------:R-:W-:Y:S04]  /*10400*/  STL [R1+0x3754], R13 ;  /* 0x0037540d01007387 */ /* 0x000fe80000100800 */
[----:B------:R-:W-:Y:S01]  /*10410*/  STL [R1+0x3750], R0 ;  /* 0x0037500001007387 */ /* 0x000fe20000100800 */
[----:B-----5:R-:W-:Y:S03]  /*10420*/  HMMA.16816.F32 R8, R16, R10, R4 ;  /* 0x0000000a1008723c */ /* 0x020fe60000001804 */
[----:B------:R-:W5:Y:S04]  /*10430*/  LDL.LU.64 R6, [R1+0x3890] ;  /* 0x0038900001067983 */ /* 0x000f680000300a00 */
[----:B------:R-:W5:Y:S11]  /*10440*/  LDL.LU.64 R4, [R1+0x3888] ;  /* 0x0038880001047983 */ /* 0x000f760000300a00 */
[----:B------:R-:W-:Y:S05]  /*10450*/  @!UPT UIADD3 URZ, URZ, URZ, URZ ;  /* 0x0000003f3f3ff290 */ /* 0x000fea000fffe03f */
[----:B------:R-:W-:Y:S01]  /*10460*/  STL.64 [R1+0x70], R8 ;  /* 0x0000700801007387 */ /* 0x000fe20000100a00 */
[----:B------:R-:W-:-:S03]  /*10470*/  MOV R2, R11 ;  /* 0x0000000b00027202 */ /* 0x000fc60000000f00 */
[----:B------:R0:W-:Y:S04]  /*10480*/  STL [R1+0x78], R10 ;  /* 0x0000780a01007387 */ /* 0x0001e80000100800 */
[----:B0-----:R-:W5:Y:S04]  /*10490*/  LDL.LU.64 R10, [R1+0x3880] ;  /* 0x00388000010a7983 */ /* 0x001f680000300a00 */
[----:B------:R-:W-:Y:S01]  /*104a0*/  STL [R1+0x375c], R2 ;  /* 0x00375c0201007387 */ /* 0x000fe20000100800 */
[----:B-----5:R-:W-:Y:S03]  /*104b0*/  HMMA.16816.F32 R8, R16, R10, R4 ;  /* 0x0000000a1008723c */ /* 0x020fe60000001804 */
[----:B------:R-:W5:Y:S04]  /*104c0*/  LDL.LU.64 R6, [R1+0x3878] ;  /* 0x0038780001067983 */ /* 0x000f680000300a00 */
[----:B------:R-:W5:Y:S11]  /*104d0*/  LDL.LU.64 R4, [R1+0x3870] ;  /* 0x0038700001047983 */ /* 0x000f760000300a00 */
[----:B------:R-:W-:Y:S05]  /*104e0*/  @!UPT UIADD3 URZ, URZ, URZ, URZ ;  /* 0x0000003f3f3ff290 */ /* 0x000fea000fffe03f */
[----:B------:R5:W-:Y:S01]  /*104f0*/  STL [R1+0x60], R8 ;  /* 0x0000600801007387 */ /* 0x000be20000100800 */
[----:B------:R-:W-:Y:S01]  /*10500*/  MOV R13, R10 ;  /* 0x0000000a000d7202 */ /* 0x000fe20000000f00 */
[----:B------:R-:W-:Y:S02]  /*10510*/  IMAD.MOV.U32 R0, RZ, RZ, R11 ;  /* 0x000000ffff007224 */ /* 0x000fe400078e000b */
[----:B------:R-:W5:Y:S01]  /*10520*/  LDL.LU.64 R10, [R1+0x3868] ;  /* 0x00386800010a7983 */ /* 0x000f620000300a00 */
[----:B------:R-:W-:-:S03]  /*10530*/  IMAD.MOV.U32 R12, RZ, RZ, R9 ;  /* 0x000000ffff0c7224 */ /* 0x000fc600078e0009 */
[----:B------:R-:W-:Y:S04]  /*10540*/  STL [R1+0x3768], R0 ;  /* 0x0037680001007387 */ /* 0x000fe80000100800 */
[----:B------:R-:W-:Y:S04]  /*10550*/  STL [R1+0x3764], R13 ;  /* 0x0037640d01007387 */ /* 0x000fe80000100800 */
[----:B------:R-:W-:Y:S01]  /*10560*/  STL [R1+0x3760], R12 ;  /* 0x0037600c01007387 */ /* 0x000fe20000100800 */
[C---:B-----5:R-:W-:Y:S03]  /*10570*/  HMMA.16816.F32 R8, R16.reuse, R10, R4 ;  /* 0x0000000a1008723c */ /* 0x060fe60000001804 */
[----:B------:R-:W5:Y:S04]  /*10580*/  LDL.LU.64 R6, [R1+0x3860] ;  /* 0x0038600001067983 */ /* 0x000f680000300a00 */
[----:B------:R-:W5:Y:S11]  /*10590*/  LDL.LU.64 R4, [R1+0x3858] ;  /* 0x0038580001047983 */ /* 0x000f760000300a00 */
[----:B------:R-:W-:Y:S05]  /*105a0*/  @!UPT UIADD3 URZ, URZ, URZ, URZ ;  /* 0x0000003f3f3ff290 */ /* 0x000fea000fffe03f */
[----:B------:R-:W-:Y:S04]  /*105b0*/  STL.64 [R1+0x50], R8 ;  /* 0x0000500801007387 */ /* 0x000fe80000100a00 */
[----:B------:R0:W-:Y:S04]  /*105c0*/  STL.64 [R1+0x58], R10 ;  /* 0x0000580a01007387 */ /* 0x0001e80000100a00 */
[----:B0-----:R-:W5:Y:S02]  /*105d0*/  LDL.LU.64 R10, [R1+0x3850] ;  /* 0x00385000010a7983 */ /* 0x001f640000300a00 */
[----:B-----5:R-:W-:Y:S02]  /*105e0*/  HMMA.16816.F32 R8, R16, R10, R4 ;  /* 0x0000000a1008723c */ /* 0x020fe40000001804 */
[----:B------:R-:W5:Y:S04]  /*105f0*/  LDL.LU.64 R6, [R1+0x3848] ;  /* 0x0038480001067983 */ /* 0x000f680000300a00 */
[----:B------:R-:W5:Y:S11]  /*10600*/  LDL.LU.64 R4, [R1+0x3840] ;  /* 0x0038400001047983 */ /* 0x000f760000300a00 */
[----:B------:R-:W-:Y:S06]  /*10610*/  @!UPT UIADD3 URZ, URZ, URZ, URZ ;  /* 0x0000003f3f3ff290 */ /* 0x000fec000fffe03f */
[----:B------:R-:W-:Y:S01]  /*10620*/  STL.64 [R1+0x40], R8 ;  /* 0x0000400801007387 */ /* 0x000fe20000100a00 */
[----:B------:R-:W-:-:S03]  /*10630*/  MOV R0, R11 ;  /* 0x0000000b00007202 */ /* 0x000fc60000000f00 */
[----:B------:R0:W-:Y:S04]  /*10640*/  STL [R1+0x48], R10 ;  /* 0x0000480a01007387 */ /* 0x0001e80000100800 */
[----:B0-----:R-:W5:Y:S04]  /*10650*/  LDL.LU.64 R10, [R1+0x3838] ;  /* 0x00383800010a7983 */ /* 0x001f680000300a00 */
[----:B------:R-:W-:Y:S01]  /*10660*/  STL [R1+0x3770], R0 ;  /* 0x0037700001007387 */ /* 0x000fe20000100800 */
[----:B-----5:R-:W-:Y:S03]  /*10670*/  HMMA.16816.F32 R16, R16, R10, R4 ;  /* 0x0000000a1010723c */ /* 0x020fe60000001804 */
[----:B------:R-:W3:Y:S04]  /*10680*/  LDL.LU.64 R6, [R1+0x3830] ;  /* 0x0038300001067983 */ /* 0x000ee80000300a00 */
[----:B------:R-:W3:Y:S04]  /*10690*/  LDL.LU.64 R4, [R1+0x3828] ;  /* 0x0038280001047983 */ /* 0x000ee80000300a00 */
[----:B------:R-:W3:Y:S04]  /*106a0*/  LDL.LU.64 R10, [R1+0x3820] ;  /* 0x00382000010a7983 */ /* 0x000ee80000300a00 */
[----:B------:R-:W3:Y:S08]  /*106b0*/  LDL.LU.64 R8, [R1+0x3818] ;  /* 0x0038180001087983 */ /* 0x000ef00000300a00 */
[----:B------:R0:W-:Y:S04]  /*106c0*/  STL.64 [R1+0x20], R16 ;  /* 0x0000201001007387 */ /* 0x0001e80000100a00 */
[----:B------:R-:W-:Y:S04]  /*106d0*/  STL.64 [R1+0x28], R18 ;  /* 0x0000281201007387 */ /* 0x000fe80000100a00 */
[----:B0-----:R-:W5:Y:S04]  /*106e0*/  LDL R16, [R1+0x460] ;  /* 0x0004600001107983 */ /* 0x001f680000100800 */
[----:B------:R-:W5:Y:S01]  /*106f0*/  LDL R17, [R1+0x464] ;  /* 0x0004640001117983 */ /* 0x000f620000100800 */
[C---:B---3--:R-:W-:Y:S03]  /*10700*/  HMMA.16816.F32 R12, R8.reuse, R14, R4 ;  /* 0x0000000e080c723c */ /* 0x048fe60000001804 */
[----:B------:R-:W2:Y:S04]  /*10710*/  LDL.LU.64 R6, [R1+0x3810] ;  /* 0x0038100001067983 */ /* 0x000ea80000300a00 */
[----:B------:R-:W3:Y:S11]  /*10720*/  LDL.LU.64 R4, [R1+0x3808] ;  /* 0x0038080001047983 */ /* 0x000ef60000300a00 */
[----:B------:R-:W-:Y:S05]  /*10730*/  @!UPT UIADD3 URZ, URZ, URZ, URZ ;  /* 0x0000003f3f3ff290 */ /* 0x000fea000fffe03f */
[----:B------:R0:W-:Y:S04]  /*10740*/  STL.64 [R1+0xb0], R12 ;  /* 0x0000b00c01007387 */ /* 0x0001e80000100a00 */
[----:B------:R-:W-:Y:S04]  /*10750*/  STL.64 [R1+0xb8], R14 ;  /* 0x0000b80e01007387 */ /* 0x000fe80000100a00 */
[----:B0-----:R-:W5:Y:S01]  /*10760*/  LDL.LU R12, [R1+0x140] ;  /* 0x00014000010c7983 */ /* 0x001f620000300800 */
[----:B--2---:R-:W-:Y:S03]  /*10770*/  HMMA.16816.F32 R8, R8, R6, R24 ;  /* 0x000000060808723c */ /* 0x004fe60000001818 */
[----:B------:R-:W4:Y:S11]  /*10780*/  LDL.LU.64 R24, [R1+0x3800] ;  /* 0x0038000001187983 */ /* 0x000f360000300a00 */
[----:B------:R-:W-:Y:S09]  /*10790*/  @!UPT UIADD3 URZ, URZ, URZ, URZ ;  /* 0x0000003f3f3ff290 */ /* 0x000ff2000fffe03f */
[----:B------:R-:W-:Y:S04]  /*107a0*/  STL.64 [R1+0x10], R8 ;  /* 0x0000100801007387 */ /* 0x000fe80000100a00 */
[----:B------:R0:W-:Y:S04]  /*107b0*/  STL.64 [R1+0x18], R10 ;  /* 0x0000180a01007387 */ /* 0x0001e80000100a00 */
[----:B0-----:R-:W4:Y:S04]  /*107c0*/  LDL.LU.64 R10, [R1+0x37f8] ;  /* 0x0037f800010a7983 */ /* 0x001f280000300a00 */
[----:B------:R-:W4:Y:S04]  /*107d0*/  LDL.LU.64 R8, [R1+0x37f0] ;  /* 0x0037f00001087983 */ /* 0x000f280000300a00 */
[----:B---3--:R-:W-:Y:S01]  /*107e0*/  STL [R1+0x3794], R5 ;  /* 0x0037940501007387 */ /* 0x008fe20000100800 */
[----:B----4-:R-:W-:Y:S03]  /*107f0*/  HMMA.16816.F32 R24, R8, R24, R20 ;  /* 0x000000180818723c */ /* 0x010fe60000001814 */
[----:B------:R-:W2:Y:S04]  /*10800*/  LDL.LU.64 R22, [R1+0x37e8] ;  /* 0x0037e80001167983 */ /* 0x000ea80000300a00 */
[----:B------:R-:W2:Y:S11]  /*10810*/  LDL.LU.64 R20, [R1+0x37e0] ;  /* 0x0037e00001147983 */ /* 0x000eb60000300a00 */
[----:B------:R-:W-:Y:S05]  /*10820*/  @!UPT UIADD3 URZ, URZ, URZ, URZ ;  /* 0x0000003f3f3ff290 */ /* 0x000fea000fffe03f */
[----:B------:R0:W-:Y:S04]  /*10830*/  STL.64 [R1+0x2b0], R24 ;  /* 0x0002b01801007387 */ /* 0x0001e80000100a00 */
[----:B------:R2:W-:Y:S04]  /*10840*/  STL.64 [R1+0x2b8], R26 ;  /* 0x0002b81a01007387 */ /* 0x0005e80000100a00 */
[----:B0-----:R-:W2:Y:S01]  /*10850*/  LDL.LU.64 R24, [R1+0x37d8] ;  /* 0x0037d80001187983 */ /* 0x001ea20000300a00 */
[----:B------:R-:W-:Y:S01]  /*10860*/  IMAD.MOV.U32 R13, RZ, RZ, R29 ;  /* 0x000000ffff0d7224 */ /* 0x000fe200078e001d */
[----:B------:R-:W-:Y:S01]  /*10870*/  MOV R14, R28 ;  /* 0x0000001c000e7202 */ /* 0x000fe20000000f00 */
[----:B------:R-:W-:-:S07]  /*10880*/  IMAD.MOV.U32 R15, RZ, RZ, R3 ;  /* 0x000000ffff0f7224 */ /* 0x000fce00078e0003 */
[C---:B-----5:R-:W-:Y:S08]  /*10890*/  HMMA.16816.F32 R16, R8.reuse, R16, R12 ;  /* 0x000000100810723c */ /* 0x060ff0000000180c */
[----:B--2---:R-:W-:Y:S01]  /*108a0*/  HMMA.16816.F32 R24, R8, R24, R20 ;  /* 0x000000180818723c */ /* 0x004fe20000001814 */
[----:B------:R-:W2:Y:S04]  /*108b0*/  LDL.LU.64 R22, [R1+0x37d0] ;  /* 0x0037d00001167983 */ /* 0x000ea80000300a00 */
[----:B------:R-:W2:Y:S11]  /*108c0*/  LDL.LU.64 R20, [R1+0x37c8] ;  /* 0x0037c80001147983 */ /* 0x000eb60000300a00 */
[----:B------:R-:W-:Y:S07]  /*108d0*/  @!UPT UIADD3 URZ, URZ, URZ, URZ ;  /* 0x0000003f3f3ff290 */ /* 0x000fee000fffe03f */
[----:B------:R0:W-:Y:S01]  /*108e0*/  STL [R1+0x2a0], R24 ;  /* 0x0002a01801007387 */ /* 0x0001e20000100800 */
[----:B------:R-:W-:-:S03]  /*108f0*/  MOV R3, R25 ;  /* 0x0000001900037202 */ /* 0x000fc60000000f00 */
[----:B0-----:R-:W2:Y:S01]  /*10900*/  LDL.LU.64 R24, [R1+0x37c0] ;  /* 0x0037c00001187983 */ /* 0x001ea20000300a00 */
[----:B------:R-:W-:Y:S01]  /*10910*/  MOV R29, R27 ;  /* 0x0000001b001d7202 */ /* 0x000fe20000000f00 */
[----:B------:R-:W-:-:S04]  /*10920*/  IMAD.MOV.U32 R28, RZ, RZ, R26 ;  /* 0x000000ffff1c7224 */ /* 0x000fc800078e001a */
[----:B------:R-:W-:Y:S04]  /*10930*/  STL [R1+0x3510], R29 ;  /* 0x0035101d01007387 */ /* 0x000fe80000100800 */
[----:B------:R-:W-:Y:S04]  /*10940*/  STL [R1+0x350c], R28 ;  /* 0x00350c1c01007387 */ /* 0x000fe80000100800 */
[----:B------:R-:W-:Y:S04]  /*10950*/  STL [R1+0x3508], R3 ;  /* 0x0035080301007387 */ /* 0x000fe80000100800 */
[----:B------:R0:W-:Y:S04]  /*10960*/  STL.64 [R1+0x290], R16 ;  /* 0x0002901001007387 */ /* 0x0001e80000100a00 */
[----:B------:R1:W-:Y:S04]  /*10970*/  STL.64 [R1+0x298], R18 ;  /* 0x0002981201007387 */ /* 0x0003e80000100a00 */
[----:B0-----:R-:W3:Y:S01]  /*10980*/  LDL R16, [R1+0x30] ;  /* 0x0000300001107983 */ /* 0x001ee20000100800 */
[----:B--2---:R-:W-:Y:S11]  /*10990*/  HMMA.16816.F32 R12, R8, R24, R20 ;  /* 0x00000018080c723c */ /* 0x004ff60000001814 */
[----:B------:R-:W-:Y:S11]  /*109a0*/  @!UPT UIADD3 URZ, URZ, URZ, URZ ;  /* 0x0000003f3f3ff290 */ /* 0x000ff6000fffe03f */
[----:B------:R-:W-:Y:S01]  /*109b0*/  @!UPT UIADD3 URZ, URZ, URZ, URZ ;  /* 0x0000003f3f3ff290 */ /* 0x000fe2000fffe03f */
[----:B------:R-:W-:Y:S04]  /*109c0*/  STL.64 [R1+0x280], R12 ;  /* 0x0002800c01007387 */ /* 0x000fe80000100a00 */
[----:B------:R-:W-:Y:S04]  /*109d0*/  STL.64 [R1+0x288], R14 ;  /* 0x0002880e01007387 */ /* 0x000fe80000100a00 */
[----:B---3--:R-:W-:Y:S04]  /*109e0*/  STL [R1+0x3788], R16 ;  /* 0x0037881001007387 */ /* 0x008fe80000100800 */
[----:B------:R-:W2:Y:S04]  /*109f0*/  LDL R17, [R1+0x34] ;  /* 0x0000340001117983 */ /* 0x000ea80000100800 */
[----:B------:R-:W0:Y:S02]  /*10a00*/  S2R R26, SR_TID.X ;  /* 0x00000000001a7919 */ /* 0x000e240000002100 */
[C---:B0-----:R-:W-:Y:S01]  /*10a10*/  LOP3.LUT R23, R26.reuse, 0x7, RZ, 0xc0, !PT ;  /* 0x000000071a177812 */ /* 0x041fe200078ec0ff */
[----:B------:R-:W-:-:S04]  /*10a20*/  IMAD.SHL.U32 R27, R26, 0x2, RZ ;  /* 0x000000021a1b7824 */ /* 0x000fc800078e00ff */
[----:B------:R-:W-:-:S05]  /*10a30*/  IMAD R23, R23, 0x110, RZ ;  /* 0x0000011017177824 */ /* 0x000fca00078e02ff */
[----:B------:R-:W-:-:S04]  /*10a40*/  LOP3.LUT R23, R23, 0x30, R27, 0x78, !PT ;  /* 0x0000003017177812 */ /* 0x000fc800078e781b */
[----:B------:R-:W-:-:S05]  /*10a50*/  LOP3.LUT R23, R23, 0x40, RZ, 0x3c, !PT ;  /* 0x0000004017177812 */ /* 0x000fca00078e3cff */
[----:B------:R-:W0:Y:S04]  /*10a60*/  LDSM.16.M88.4 R24, [R23+0xb000] ;  /* 0x00b000001718783b */ /* 0x000e280000000200 */
[----:B--2---:R-:W-:Y:S04]  /*10a70*/  STL [R1+0x378c], R17 ;  /* 0x00378c1101007387 */ /* 0x004fe80000100800 */
[----:B-1----:R-:W2:Y:S01]  /*10a80*/  LDL R18, [R1+0x38] ;  /* 0x0000380001127983 */ /* 0x002ea20000100800 */
[----:B0-----:R-:W-:Y:S01]  /*10a90*/  MOV R14, R24 ;  /* 0x00000018000e7202 */ /* 0x001fe20000000f00 */
[----:B------:R-:W-:-:S02]  /*10aa0*/  IMAD.MOV.U32 R3, RZ, RZ, R25 ;  /* 0x000000ffff037224 */ /* 0x000fc400078e0019 */
[----:B--2---:R-:W-:Y:S04]  /*10ab0*/  STL [R1+0x3790], R18 ;  /* 0x0037901201007387 */ /* 0x004fe80000100800 */
[----:B------:R-:W2:Y:S04]  /*10ac0*/  LDL R19, [R1+0x3c] ;  /* 0x00003c0001137983 */ /* 0x000ea80000100800 */
[----:B------:R-:W-:Y:S04]  /*10ad0*/  STL.64 [R1+0x310], R24 ;  /* 0x0003101801007387 */ /* 0x000fe80000100a00 */
[----:B------:R-:W-:Y:S04]  /*10ae0*/  STL.64 [R1+0x318], R26 ;  /* 0x0003181a01007387 */ /* 0x000fe80000100a00 */
[----:B------:R-:W0:Y:S04]  /*10af0*/  LDSM.16.M88.4 R24, [R23+0xb800] ;  /* 0x00b800001718783b */ /* 0x000e280000000200 */
[----:B------:R-:W-:Y:S04]  /*10b00*/  STL [R1+0x3774], R3 ;  /* 0x0037740301007387 */ /* 0x000fe80000100800 */
[----:B------:R-:W-:Y:S04]  /*10b10*/  STL [R1+0x376c], R14 ;  /* 0x00376c0e01007387 */ /* 0x000fe80000100800 */
[----:B0-----:R-:W-:Y:S04]  /*10b20*/  STL.64 [R1+0x320], R24 ;  /* 0x0003201801007387 */ /* 0x001fe80000100a00 */
[----:B------:R-:W-:Y:S04]  /*10b30*/  STL.64 [R1+0x328], R26 ;  /* 0x0003281a01007387 */ /* 0x000fe80000100a00 */
[----:B------:R-:W3:Y:S01]  /*10b40*/  LDL R5, [R1+0x494] ;  /* 0x0004940001057983 */ /* 0x000ee20000100800 */
[----:B------:R-:W-:Y:S01]  /*10b50*/  MOV R28, R24 ;  /* 0x00000018001c7202 */ /* 0x000fe20000000f00 */
[----:B------:R-:W-:-:S02]  /*10b60*/  IMAD.MOV.U32 R15, RZ, RZ, R25 ;  /* 0x000000ffff0f7224 */ /* 0x000fc400078e0019 */
[----:B------:R-:W0:Y:S02]  /*10b70*/  LDSM.16.M88.4 R24, [R23+0xc000] ;  /* 0x00c000001718783b */ /* 0x000e240000000200 */
[----:B0-----:R-:W-:Y:S01]  /*10b80*/  MOV R2, R24 ;  /* 0x0000001800027202 */ /* 0x001fe20000000f00 */
[----:B------:R-:W-:Y:S01]  /*10b90*/  IMAD.MOV.U32 R29, RZ, RZ, R25 ;  /* 0x000000ffff1d7224 */ /* 0x000fe200078e0019 */
[----:B---3--:R0:W-:Y:S04]  /*10ba0*/  STL.64 [R1+0x37a8], R4 ;  /* 0x0037a80401007387 */ /* 0x0081e80000100a00 */
[----:B0-----:R-:W3:Y:S04]  /*10bb0*/  LDL R4, [R1+0x4a0] ;  /* 0x0004a00001047983 */ /* 0x001ee80000100800 */
[----:B------:R-:W3:Y:S04]  /*10bc0*/  LDL R5, [R1+0x4a4] ;  /* 0x0004a40001057983 */ /* 0x000ee80000100800 */
[----:B------:R-:W-:Y:S04]  /*10bd0*/  STL [R1+0x377c], R15 ;  /* 0x00377c0f01007387 */ /* 0x000fe80000100800 */
[----:B------:R-:W-:Y:S04]  /*10be0*/  STL [R1+0x3778], R28 ;  /* 0x0037781c01007387 */ /* 0x000fe80000100800 */
[----:B------:R-:W-:Y:S04]  /*10bf0*/  STL.64 [R1+0x330], R24 ;  /* 0x0003301801007387 */ /* 0x000fe80000100a00 */
[----:B------:R-:W-:Y:S04]  /*10c00*/  STL.64 [R1+0x338], R26 ;  /* 0x0003381a01007387 */ /* 0x000fe80000100a00 */
[----:B------:R-:W0:Y:S04]  /*10c10*/  LDSM.16.M88.4 R24, [R23+0xc800] ;  /* 0x00c800001718783b */ /* 0x000e280000000200 */
[----:B------:R-:W-:Y:S04]  /*10c20*/  STL [R1+0x3784], R29 ;  /* 0x0037841d01007387 */ /* 0x000fe80000100800 */
[----:B------:R-:W-:Y:S04]  /*10c30*/  STL [R1+0x3780], R2 ;  /* 0x0037800201007387 */ /* 0x000fe80000100800 */
[----:B0-----:R-:W-:Y:S01]  /*10c40*/  STL.64 [R1+0x340], R24 ;  /* 0x0003401801007387 */ /* 0x001fe20000100a00 */
[----:B------:R-:W-:Y:S01]  /*10c50*/  MOV R13, R24 ;  /* 0x00000018000d7202 */ /* 0x000fe20000000f00 */
[----:B------:R-:W-:-:S02]  /*10c60*/  IMAD.MOV.U32 R12, RZ, RZ, R25 ;  /* 0x000000ffff0c7224 */ /* 0x000fc400078e0019 */
[----:B------:R-:W-:Y:S04]  /*10c70*/  STL.64 [R1+0x348], R26 ;  /* 0x0003481a01007387 */ /* 0x000fe80000100a00 */
[----:B------:R-:W0:Y:S04]  /*10c80*/  LDSM.16.M88.4 R24, [R23+0xd000] ;  /* 0x00d000001718783b */ /* 0x000e280000000200 */
        /* <DEDUP_REMOVED lines=8> */
[----:B------:R0:W-:Y:S04]  /*10d10*/  STL.64 [R1+0x388], R26 ;  /* 0x0003881a01007387 */ /* 0x0001e80000100a00 */
[----:B0-----:R-:W3:Y:S04]  /*10d20*/  LDL.LU.64 R26, [R1+0x37b8] ;  /* 0x0037b800011a7983 */ /* 0x001ee80000300a00 */
[----:B------:R-:W3:Y:S02]  /*10d30*/  LDL.LU.64 R24, [R1+0x37b0] ;  /* 0x0037b00001187983 */ /* 0x000ee40000300a00 */
[----:B---3--:R-:W-:Y:S02]  /*10d40*/  HMMA.16816.F32 R4, R8, R4, R24 ;  /* 0x000000040804723c */ /* 0x008fe40000001818 */
[----:B------:R-:W2:Y:S11]  /*10d50*/  LDL.LU R24, [R1+0xc0] ;  /* 0x0000c00001187983 */ /* 0x000eb60000300800 */
[----:B------:R-:W-:Y:S10]  /*10d60*/  @!UPT UIADD3 URZ, URZ, URZ, URZ ;  /* 0x0000003f3f3ff290 */ /* 0x000ff4000fffe03f */
[----:B------:R-:W-:Y:S04]  /*10d70*/  STL.64 [R1+0x270], R4 ;  /* 0x0002700401007387 */ /* 0x000fe80000100a00 */
[----:B------:R-:W-:Y:S04]  /*10d80*/  STL.64 [R1+0x278], R6 ;  /* 0x0002780601007387 */ /* 0x000fe80000100a00 */
[----:B------:R-:W0:Y:S04]  /*10d90*/  LDSM.16.M88.4 R4, [R23+0xe000] ;  /* 0x00e000001704783b */ /* 0x000e280000000200 */
[----:B------:R-:W2:Y:S04]  /*10da0*/  LDL.LU R25, [R1+0xc4] ;  /* 0x0000c40001197983 */ /* 0x000ea80000300800 */
        /* <DEDUP_REMOVED lines=10> */
[----:B------:R-:W1:Y:S04]  /*10e50*/  LDSM.16.M88.4 R20, [R23+0xf800] ;  /* 0x00f800001714783b */ /* 0x000e680000000200 */
[----:B0-----:R0:W-:Y:S01]  /*10e60*/  STL.64 [R1+0x3a0], R4 ;  /* 0x0003a00401007387 */ /* 0x0011e20000100a00 */
[----:B------:R-:W-:Y:S01]  /*10e70*/  MOV R16, R4 ;  /* 0x0000000400107202 */ /* 0x000fe20000000f00 */
[----:B------:R-:W-:-:S02]  /*10e80*/  IMAD.MOV.U32 R29, RZ, RZ, R5 ;  /* 0x000000ffff1d7224 */ /* 0x000fc400078e0005 */
[----:B------:R-:W-:Y:S01]  /*10e90*/  STL.64 [R1+0x3a8], R6 ;  /* 0x0003a80601007387 */ /* 0x000fe20000100a00 */
[----:B-1----:R-:W-:Y:S01]  /*10ea0*/  MOV R18, R20 ;  /* 0x0000001400127202 */ /* 0x002fe20000000f00 */
[----:B------:R-:W-:Y:S02]  /*10eb0*/  IMAD.MOV.U32 R17, RZ, RZ, R21 ;  /* 0x000000ffff117224 */ /* 0x000fe400078e0015 */
[----:B0-----:R-:W3:Y:S04]  /*10ec0*/  LDL.LU.64 R4, [R1+0x37a8] ;  /* 0x0037a80001047983 */ /* 0x001ee80000300a00 */
[----:B------:R-:W-:Y:S04]  /*10ed0*/  STL.64 [R1+0x520], R20 ;  /* 0x0005201401007387 */ /* 0x000fe80000100a00 */
[----:B------:R0:W-:Y:S04]  /*10ee0*/  STL.64 [R1+0x528], R22 ;  /* 0x0005281601007387 */ /* 0x0001e80000100a00 */
[----:B0-----:R-:W3:Y:S04]  /*10ef0*/  LDL.LU.64 R22, [R1+0x37a0] ;  /* 0x0037a00001167983 */ /* 0x001ee80000300a00 */
[----:B------:R-:W3:Y:S02]  /*10f00*/  LDL.LU.64 R20, [R1+0x3798] ;  /* 0x0037980001147983 */ /* 0x000ee40000300a00 */
[----:B---3--:R-:W-:Y:S02]  /*10f10*/  HMMA.16816.F32 R20, R8, R4, R20 ;  /* 0x000000040814723c */ /* 0x008fe40000001814 */
[----:B------:R-:W3:Y:S04]  /*10f20*/  LDL.LU R5, [R1+0x3794] ;  /* 0x0037940001057983 */ /* 0x000ee80000300800 */
[----:B------:R-:W-:Y:S04]  /*10f30*/  STL.64 [R1+0x3730], R10 ;  /* 0x0037300a01007387 */ /* 0x000fe80000100a00 */
[----:B------:R-:W-:Y:S11]  /*10f40*/  STL.64 [R1+0x3728], R8 ;  /* 0x0037280801007387 */ /* 0x000ff60000100a00 */
[----:B------:R-:W-:Y:S02]  /*10f50*/  @!UPT UIADD3 URZ, URZ, URZ, URZ ;  /* 0x0000003f3f3ff290 */ /* 0x000fe4000fffe03f */
[----:B------:R-:W-:Y:S04]  /*10f60*/  STL.64 [R1+0x260], R20 ;  /* 0x0002601401007387 */ /* 0x000fe80000100a00 */
[----:B------:R-:W-:Y:S04]  /*10f70*/  STL.64 [R1+0x268], R22 ;  /* 0x0002681601007387 */ /* 0x000fe80000100a00 */
[----:B---3--:R-:W0:Y:S04]  /*10f80*/  LDSM.16.MT88.4 R4, [R5+0x2080] ;  /* 0x002080000504783b */ /* 0x008e280000004200 */
[----:B0-----:R0:W-:Y:S04]  /*10f90*/  STL.64 [R1+0x3618], R6 ;  /* 0x0036180601007387 */ /* 0x0011e80000100a00 */
[----:B------:R1:W-:Y:S04]  /*10fa0*/  STL.64 [R1+0x3610], R4 ;  /* 0x0036100401007387 */ /* 0x0003e80000100a00 */
[----:B0-----:R-:W3:Y:S04]  /*10fb0*/  LDL.64 R6, [R1+0x8] ;  /* 0x0000080001067983 */ /* 0x001ee80000100a00 */
[----:B-1----:R-:W4:Y:S04]  /*10fc0*/  LDL.64 R4, [R1] ;  /* 0x0000000001047983 */ /* 0x002f280000100a00 */
[----:B---3--:R-:W-:Y:S04]  /*10fd0*/  STL.64 [R1+0x3638], R6 ;  /* 0x0036380601007387 */ /* 0x008fe80000100a00 */
[----:B----4-:R0:W-:Y:S02]  /*10fe0*/  STL.64 [R1+0x3630], R4 ;  /* 0x0036300401007387 */ /* 0x0101e40000100a00 */
[----:B0-----:R-:W-:Y:S01]  /*10ff0*/  MOV R4, R18 ;  /* 0x0000001200047202 */ /* 0x001fe20000000f00 */
[----:B------:R-:W-:Y:S01]  /*11000*/  IMAD.MOV.U32 R5, RZ, RZ, R17 ;  /* 0x000000ffff057224 */ /* 0x000fe200078e0011 */
[----:B------:R-:W2:Y:S04]  /*11010*/  LDL.LU R18, [R1+0x3790] ;  /* 0x0037900001127983 */ /* 0x000ea80000300800 */
[----:B------:R-:W2:Y:S04]  /*11020*/  LDL.LU R17, [R1+0x378c] ;  /* 0x00378c0001117983 */ /* 0x000ea80000300800 */
[----:B------:R0:W-:Y:S02]  /*11030*/  STL.64 [R1+0x3650], R4 ;  /* 0x0036500401007387 */ /* 0x0001e40000100a00 */
[----:B0-----:R-:W-:-:S02]  /*11040*/  MOV R4, R16 ;  /* 0x0000001000047202 */ /* 0x001fc40000000f00 */
[----:B------:R-:W2:Y:S01]  /*11050*/  LDL.LU R16, [R1+0x3788] ;  /* 0x0037880001107983 */ /* 0x000ea20000300800 */
[----:B------:R-:W-:-:S03]  /*11060*/  IMAD.MOV.U32 R5, RZ, RZ, R29 ;  /* 0x000000ffff057224 */ /* 0x000fc600078e001d */
[----:B------:R-:W3:Y:S04]  /*11070*/  LDL.LU R29, [R1+0x3784] ;  /* 0x00378400011d7983 */ /* 0x000ee80000300800 */
[----:B------:R0:W-:Y:S02]  /*11080*/  STL.64 [R1+0x3668], R4 ;  /* 0x0036680401007387 */ /* 0x0001e40000100a00 */
[----:B0-----:R-:W-:Y:S01]  /*11090*/  MOV R4, R2 ;  /* 0x0000000200047202 */ /* 0x001fe20000000f00 */
[----:B------:R-:W-:Y:S01]  /*110a0*/  IMAD.MOV.U32 R5, RZ, RZ, R15 ;  /* 0x000000ffff057224 */ /* 0x000fe200078e000f */
[----:B------:R-:W4:Y:S04]  /*110b0*/  LDL.LU R2, [R1+0x3780] ;  /* 0x0037800001027983 */ /* 0x000f280000300800 */
[----:B------:R-:W5:Y:S04]  /*110c0*/  LDL.LU R15, [R1+0x377c] ;  /* 0x00377c00010f7983 */ /* 0x000f680000300800 */
[----:B------:R0:W-:Y:S02]  /*110d0*/  STL.64 [R1+0x3680], R4 ;  /* 0x0036800401007387 */ /* 0x0001e40000100a00 */
[----:B0-----:R-:W-:Y:S01]  /*110e0*/  MOV R4, R27 ;  /* 0x0000001b00047202 */ /* 0x001fe20000000f00 */
[----:B------:R-:W-:-:S05]  /*110f0*/  IMAD.MOV.U32 R5, RZ, RZ, R26 ;  /* 0x000000ffff057224 */ /* 0x000fca00078e001a */
[----:B------:R-:W-:Y:S01]  /*11100*/  STL.64 [R1+0x3698], R4 ;  /* 0x0036980401007387 */ /* 0x000fe20000100a00 */
[----:B--2---:R-:W-:Y:S11]  /*11110*/  HMMA.16816.F32 R24, R16, R24, RZ ;  /* 0x000000181018723c */ /* 0x004ff600000018ff */
[----:B------:R-:W-:Y:S11]  /*11120*/  @!UPT UIADD3 URZ, URZ, URZ, URZ ;  /* 0x0000003f3f3ff290 */ /* 0x000ff6000fffe03f */
[----:B------:R-:W-:Y:S01]  /*11130*/  @!UPT UIADD3 URZ, URZ, URZ, URZ ;  /* 0x0000003f3f3ff290 */ /* 0x000fe2000fffe03f */
[----:B------:R-:W-:Y:S04]  /*11140*/  STL.64 [R1+0x3648], R26 ;  /* 0x0036481a01007387 */ /* 0x000fe80000100a00 */
[----:B------:R0:W-:Y:S04]  /*11150*/  STL.64 [R1+0x3640], R24 ;  /* 0x0036401801007387 */ /* 0x0001e80000100a00 */
[----:B0-----:R-:W2:Y:S04]  /*11160*/  LDL.LU R24, [R1+0x20] ;  /* 0x0000200001187983 */ /* 0x001ea80000300800 */
[----:B------:R-:W2:Y:S04]  /*11170*/  LDL.LU R25, [R1+0x24] ;  /* 0x0000240001197983 */ /* 0x000ea80000300800 */
[----:B------:R-:W2:Y:S04]  /*11180*/  LDL.LU R26, [R1+0x28] ;  /* 0x00002800011a7983 */ /* 0x000ea80000300800 */
[----:B------:R-:W2:Y:S01]  /*11190*/  LDL.LU R27, [R1+0x2c] ;  /* 0x00002c00011b7983 */ /* 0x000ea20000300800 */
[----:B------:R-:W-:Y:S01]  /*111a0*/  MOV R4, R28 ;  /* 0x0000001c00047202 */ /* 0x000fe20000000f00 */
[----:B------:R-:W-:-:S02]  /*111b0*/  IMAD.MOV.U32 R5, RZ, RZ, R3 ;  /* 0x000000ffff057224 */ /* 0x000fc400078e0003 */
[----:B------:R-:W3:Y:S04]  /*111c0*/  LDL.LU R28, [R1+0x3778] ;  /* 0x00377800011c7983 */ /* 0x000ee80000300800 */
[----:B------:R-:W3:Y:S04]  /*111d0*/  LDL.LU R3, [R1+0x3774] ;  /* 0x0037740001037983 */ /* 0x000ee80000300800 */
[----:B------:R0:W-:Y:S02]  /*111e0*/  STL.64 [R1+0x36b0], R4 ;  /* 0x0036b00401007387 */ /* 0x0001e40000100a00 */
[----:B0-----:R-:W-:Y:S01]  /*111f0*/  MOV R4, R0 ;  /* 0x0000000000047202 */ /* 0x001fe20000000f00 */
[----:B------:R-:W-:Y:S01]  /*11200*/  IMAD.MOV.U32 R5, RZ, RZ, R14 ;  /* 0x000000ffff057224 */ /* 0x000fe200078e000e */
[----:B------:R-:W3:Y:S04]  /*11210*/  LDL.LU R0, [R1+0x3770] ;  /* 0x0037700001007983 */ /* 0x000ee80000300800 */
[----:B------:R-:W4:Y:S04]  /*11220*/  LDL.LU R14, [R1+0x376c] ;  /* 0x00376c00010e7983 */ /* 0x000f280000300800 */
[----:B------:R-:W-:Y:S04]  /*11230*/  STL.64 [R1+0x36c8], R4 ;  /* 0x0036c80401007387 */ /* 0x000fe80000100a00 */
[----:B--2---:R-:W-:Y:S04]  /*11240*/  STL.64 [R1+0x3660], R26 ;  /* 0x0036601a01007387 */ /* 0x004fe80000100a00 */
[----:B------:R0:W-:Y:S04]  /*11250*/  STL.64 [R1+0x3658], R24 ;  /* 0x0036581801007387 */ /* 0x0001e80000100a00 */
[----:B0-----:R-:W2:Y:S04]  /*11260*/  LDL.LU R24, [R1+0x40] ;  /* 0x0000400001187983 */ /* 0x001ea80000300800 */
[----:B------:R-:W2:Y:S04]  /*11270*/  LDL.LU R25, [R1+0x44] ;  /* 0x0000440001197983 */ /* 0x000ea80000300800 */
[----:B------:R-:W2:Y:S01]  /*11280*/  LDL.LU R26, [R1+0x48] ;  /* 0x00004800011a7983 */ /* 0x000ea20000300800 */
[----:B------:R-:W-:Y:S01]  /*11290*/  IMAD.MOV.U32 R4, RZ, RZ, R13 ;  /* 0x000000ffff047224 */ /* 0x000fe200078e000d */
[----:B------:R-:W-:-:S02]  /*112a0*/  MOV R5, R12 ;  /* 0x0000000c00057202 */ /* 0x000fc40000000f00 */
[----:B---3--:R-:W-:Y:S02]  /*112b0*/  MOV R27, R0 ;  /* 0x00000000001b7202 */ /* 0x008fe40000000f00 */
[----:B------:R-:W3:Y:S04]  /*112c0*/  LDL.LU R0, [R1+0x3768] ;  /* 0x0037680001007983 */ /* 0x000ee80000300800 */
[----:B------:R-:W3:Y:S04]  /*112d0*/  LDL.LU R13, [R1+0x3764] ;  /* 0x00376400010d7983 */ /* 0x000ee80000300800 */
[----:B------:R-:W3:Y:S04]  /*112e0*/  LDL.LU R12, [R1+0x3760] ;  /* 0x00376000010c7983 */ /* 0x000ee80000300800 */
[----:B------:R-:W-:Y:S04]  /*112f0*/  STL.64 [R1+0x36e0], R4 ;  /* 0x0036e00401007387 */ /* 0x000fe80000100a00 */
[----:B--2---:R-:W-:Y:S04]  /*11300*/  STL.64 [R1+0x3678], R26 ;  /* 0x0036781a01007387 */ /* 0x004fe80000100a00 */
[----:B------:R0:W-:Y:S04]  /*11310*/  STL.64 [R1+0x3670], R24 ;  /* 0x0036701801007387 */ /* 0x0001e80000100a00 */
[----:B0-----:R-:W2:Y:S04]  /*11320*/  LDL.LU R24, [R1+0x50] ;  /* 0x0000500001187983 */ /* 0x001ea80000300800 */
[----:B------:R-:W2:Y:S04]  /*11330*/  LDL.LU R25, [R1+0x54] ;  /* 0x0000540001197983 */ /* 0x000ea80000300800 */
[----:B------:R-:W2:Y:S04]  /*11340*/  LDL.LU R26, [R1+0x58] ;  /* 0x00005800011a7983 */ /* 0x000ea80000300800 */
[----:B------:R-:W2:Y:S01]  /*11350*/  LDL.LU R27, [R1+0x5c] ;  /* 0x00005c00011b7983 */ /* 0x000ea20000300800 */
[----:B----4-:R-:W-:Y:S01]  /*11360*/  IMAD.MOV.U32 R4, RZ, RZ, R2 ;  /* 0x000000ffff047224 */ /* 0x010fe200078e0002 */
[----:B------:R-:W-:-:S02]  /*11370*/  MOV R5, R29 ;  /* 0x0000001d00057202 */ /* 0x000fc40000000f00 */
[----:B------:R-:W4:Y:S04]  /*11380*/  LDL.LU R2, [R1+0x375c] ;  /* 0x00375c0001027983 */ /* 0x000f280000300800 */
[----:B------:R-:W-:Y:S04]  /*11390*/  STL.64 [R1+0x36f8], R4 ;  /* 0x0036f80401007387 */ /* 0x000fe80000100a00 */
[----:B--2---:R-:W-:Y:S04]  /*113a0*/  STL.64 [R1+0x3690], R26 ;  /* 0x0036901a01007387 */ /* 0x004fe80000100a00 */
[----:B------:R0:W-:Y:S04]  /*113b0*/  STL.64 [R1+0x3688], R24 ;  /* 0x0036881801007387 */ /* 0x0001e80000100a00 */
[----:B0-----:R-:W2:Y:S01]  /*113c0*/  LDL.LU R24, [R1+0x60] ;  /* 0x0000600001187983 */ /* 0x001ea20000300800 */
[----:B------:R-:W-:Y:S01]  /*113d0*/  MOV R4, R28 ;  /* 0x0000001c00047202 */ /* 0x000fe20000000f00 */
[----:B-----5:R-:W-:Y:S01]  /*113e0*/  IMAD.MOV.U32 R5, RZ, RZ, R15 ;  /* 0x000000ffff057224 */ /* 0x020fe200078e000f */
[----:B---3--:R-:W-:Y:S01]  /*113f0*/  MOV R26, R13 ;  /* 0x0000000d001a7202 */ /* 0x008fe20000000f00 */
[----:B------:R-:W-:-:S02]  /*11400*/  IMAD.MOV.U32 R25, RZ, RZ, R12 ;  /* 0x000000ffff197224 */ /* 0x000fc400078e000c */
[----:B------:R-:W-:Y:S01]  /*11410*/  IMAD.MOV.U32 R27, RZ, RZ, R0 ;  /* 0x000000ffff1b7224 */ /* 0x000fe200078e0000 */
[----:B------:R-:W3:Y:S04]  /*11420*/  LDL.LU R12, [R1+0x3758] ;  /* 0x00375800010c7983 */ /* 0x000ee80000300800 */
[----:B------:R-:W5:Y:S04]  /*11430*/  LDL.LU R13, [R1+0x3754] ;  /* 0x00375400010d7983 */ /* 0x000f680000300800 */
[----:B------:R-:W3:Y:S04]  /*11440*/  LDL.LU R0, [R1+0x3750] ;  /* 0x0037500001007983 */ /* 0x000ee80000300800 */
[----:B------:R-:W-:Y:S04]  /*11450*/  STL.64 [R1+0x3710], R4 ;  /* 0x0037100401007387 */ /* 0x000fe80000100a00 */
[----:B------:R-:W-:Y:S04]  /*11460*/  STL.64 [R1+0x36a8], R26 ;  /* 0x0036a81a01007387 */ /* 0x000fe80000100a00 */
[----:B--2---:R0:W-:Y:S04]  /*11470*/  STL.64 [R1+0x36a0], R24 ;  /* 0x0036a01801007387 */ /* 0x0041e80000100a00 */
[----:B0-----:R-:W2:Y:S04]  /*11480*/  LDL.LU R24, [R1+0x70] ;  /* 0x0000700001187983 */ /* 0x001ea80000300800 */
[----:B------:R-:W2:Y:S04]  /*11490*/  LDL.LU R25, [R1+0x74] ;  /* 0x0000740001197983 */ /* 0x000ea80000300800 */
[----:B------:R-:W2:Y:S01]  /*114a0*/  LDL.LU R26, [R1+0x78] ;  /* 0x00007800011a7983 */ /* 0x000ea20000300800 */
[----:B----4-:R-:W-:-:S03]  /*114b0*/  MOV R27, R2 ;  /* 0x00000002001b7202 */ /* 0x010fc60000000f00 */
[----:B------:R-:W4:Y:S04]  /*114c0*/  LDL.LU R2, [R1+0x374c] ;  /* 0x00374c0001027983 */ /* 0x000f280000300800 */
[----:B------:R-:W3:Y:S04]  /*114d0*/  LDL.LU R20, [R1+0xd0] ;  /* 0x0000d00001147983 */ /* 0x000ee80000300800 */
[----:B------:R-:W3:Y:S04]  /*114e0*/  LDL.LU R21, [R1+0xd4] ;  /* 0x0000d40001157983 */ /* 0x000ee80000300800 */
[----:B--2---:R-:W-:Y:S04]  /*114f0*/  STL.64 [R1+0x36c0], R26 ;  /* 0x0036c01a01007387 */ /* 0x004fe80000100a00 */
[----:B------:R0:W-:Y:S04]  /*11500*/  STL.64 [R1+0x36b8], R24 ;  /* 0x0036b81801007387 */ /* 0x0001e80000100a00 */
[----:B0-----:R-:W2:Y:S01]  /*11510*/  LDL.LU R24, [R1+0x80] ;  /* 0x0000800001187983 */ /* 0x001ea20000300800 */
[----:B---3--:R-:W-:Y:S01]  /*11520*/  IMAD.MOV.U32 R25, RZ, RZ, R0 ;  /* 0x000000ffff197224 */ /* 0x008fe200078e0000 */
[----:B-----5:R-:W-:Y:S01]  /*11530*/  MOV R26, R13 ;  /* 0x0000000d001a7202 */ /* 0x020fe20000000f00 */
[----:B------:R-:W-:Y:S01]  /*11540*/  IMAD.MOV.U32 R27, RZ, RZ, R12 ;  /* 0x000000ffff1b7224 */ /* 0x000fe200078e000c */
[----:B------:R-:W3:Y:S04]  /*11550*/  LDL.LU R0, [R1+0x3748] ;  /* 0x0037480001007983 */ /* 0x000ee80000300800 */
[----:B------:R-:W5:Y:S04]  /*11560*/  LDL.LU R12, [R1+0xe0] ;  /* 0x0000e000010c7983 */ /* 0x000f680000300800 */
[----:B------:R-:W5:Y:S04]  /*11570*/  LDL.LU R13, [R1+0xe4] ;  /* 0x0000e400010d7983 */ /* 0x000f680000300800 */
[----:B------:R-:W3:Y:S04]  /*11580*/  LDL.LU R8, [R1+0xf0] ;  /* 0x0000f00001087983 */ /* 0x000ee80000300800 */
[----:B------:R-:W3:Y:S04]  /*11590*/  LDL.LU R9, [R1+0xf4] ;  /* 0x0000f40001097983 */ /* 0x000ee80000300800 */
[----:B------:R-:W-:Y:S04]  /*115a0*/  STL.64 [R1+0x36d8], R26 ;  /* 0x0036d81a01007387 */ /* 0x000fe80000100a00 */
[----:B--2---:R0:W-:Y:S04]  /*115b0*/  STL.64 [R1+0x36d0], R24 ;  /* 0x0036d01801007387 */ /* 0x0041e80000100a00 */
[----:B0-----:R-:W2:Y:S04]  /*115c0*/  LDL.LU R24, [R1+0x90] ;  /* 0x0000900001187983 */ /* 0x001ea80000300800 */
[----:B------:R-:W2:Y:S04]  /*115d0*/  LDL.LU R25, [R1+0x94] ;  /* 0x0000940001197983 */ /* 0x000ea80000300800 */
[----:B------:R-:W2:Y:S01]  /*115e0*/  LDL.LU R26, [R1+0x98] ;  /* 0x00009800011a7983 */ /* 0x000ea20000300800 */
[----:B----4-:R-:W-:-:S03]  /*115f0*/  MOV R27, R2 ;  /* 0x00000002001b7202 */ /* 0x010fc60000000f00 */
[----:B------:R-:W4:Y:S04]  /*11600*/  LDL.LU R2, [R1+0x3744] ;  /* 0x0037440001027983 */ /* 0x000f280000300800 */
[----:B--2---:R-:W-:Y:S04]  /*11610*/  STL.64 [R1+0x36f0], R26 ;  /* 0x0036f01a01007387 */ /* 0x004fe80000100a00 */
[----:B------:R0:W-:Y:S04]  /*11620*/  STL.64 [R1+0x36e8], R24 ;  /* 0x0036e81801007387 */ /* 0x0001e80000100a00 */
[----:B0-----:R-:W2:Y:S04]  /*11630*/  LDL.LU R24, [R1+0xa0] ;  /* 0x0000a00001187983 */ /* 0x001ea80000300800 */
[----:B------:R-:W2:Y:S04]  /*11640*/  LDL.LU R25, [R1+0xa4] ;  /* 0x0000a40001197983 */ /* 0x000ea80000300800 */
[----:B------:R-:W2:Y:S01]  /*11650*/  LDL.LU R26, [R1+0xa8] ;  /* 0x0000a800011a7983 */ /* 0x000ea20000300800 */
[----:B---3--:R-:W-:-:S03]  /*11660*/  IMAD.MOV.U32 R27, RZ, RZ, R0 ;  /* 0x000000ffff1b7224 */ /* 0x008fc600078e0000 */
[----:B------:R-:W3:Y:S01]  /*11670*/  LDL.LU R0, [R1+0x3740] ;  /* 0x0037400001007983 */ /* 0x000ee20000300800 */
[----:B------:R-:W-:Y:S03]  /*11680*/  HMMA.16816.F32 R20, R16, R20, RZ ;  /* 0x000000141014723c */ /* 0x000fe600000018ff */
[----:B--2---:R-:W-:Y:S04]  /*11690*/  STL.64 [R1+0x3708], R26 ;  /* 0x0037081a01007387 */ /* 0x004fe80000100a00 */
[----:B------:R0:W-:Y:S04]  /*116a0*/  STL.64 [R1+0x3700], R24 ;  /* 0x0037001801007387 */ /* 0x0001e80000100a00 */
[----:B0-----:R-:W2:Y:S04]  /*116b0*/  LDL.LU R24, [R1+0x130] ;  /* 0x0001300001187983 */ /* 0x001ea80000300800 */
[----:B------:R-:W2:Y:S04]  /*116c0*/  LDL.LU R25, [R1+0x134] ;  /* 0x0001340001197983 */ /* 0x000ea80000300800 */
[----:B------:R-:W2:Y:S01]  /*116d0*/  LDL.LU R26, [R1+0x138] ;  /* 0x00013800011a7983 */ /* 0x000ea20000300800 */
[----:B----4-:R-:W-:-:S03]  /*116e0*/  MOV R27, R2 ;  /* 0x00000002001b7202 */ /* 0x010fc60000000f00 */
[----:B------:R-:W4:Y:S01]  /*116f0*/  LDL.LU R2, [R1+0x373c] ;  /* 0x00373c0001027983 */ /* 0x000f220000300800 */
[----:B------:R-:W-:Y:S02]  /*11700*/  IMAD.MOV.U32 R4, RZ, RZ, R14 ;  /* 0x000000ffff047224 */ /* 0x000fe400078e000e */
[C---:B-----5:R-:W-:Y:S08]  /*11710*/  HMMA.16816.F32 R12, R16.reuse, R12, RZ ;  /* 0x0000000c100c723c */ /* 0x060ff000000018ff */
[----:B------:R-:W-:Y:S01]  /*11720*/  HMMA.16816.F32 R16, R16, R8, RZ ;  /* 0x000000081010723c */ /* 0x000fe200000018ff */
[----:B--2---:R-:W-:Y:S04]  /*11730*/  STL.64 [R1+0x3720], R26 ;  /* 0x0037201a01007387 */ /* 0x004fe80000100a00 */
[----:B------:R3:W-:Y:S02]  /*11740*/  STL.64 [R1+0x3718], R24 ;  /* 0x0037181801007387 */ /* 0x0007e40000100a00 */
[----:B---3--:R-:W-:-:S02]  /*11750*/  IMAD.MOV.U32 R24, RZ, RZ, R0 ;  /* 0x000000ffff187224 */ /* 0x008fc400078e0000 */
[----:B------:R-:W2:Y:S04]  /*11760*/  LDL.LU R0, [R1+0x3738] ;  /* 0x0037380001007983 */ /* 0x000ea80000300800 */
[----:B------:R-:W3:Y:S04]  /*11770*/  LDL.LU R25, [R1+0x204] ;  /* 0x0002040001197983 */ /* 0x000ee80000300800 */
[----:B------:R-:W3:Y:S04]  /*11780*/  LDL.LU R26, [R1+0x208] ;  /* 0x00020800011a7983 */ /* 0x000ee80000300800 */
[----:B------:R-:W3:Y:S04]  /*11790*/  LDL.LU R27, [R1+0x20c] ;  /* 0x00020c00011b7983 */ /* 0x000ee80000300800 */
[----:B------:R-:W-:Y:S04]  /*117a0*/  STL.64 [R1+0x3628], R22 ;  /* 0x0036281601007387 */ /* 0x000fe80000100a00 */
[----:B------:R-:W-:Y:S04]  /*117b0*/  STL.64 [R1+0x3620], R20 ;  /* 0x0036201401007387 */ /* 0x000fe80000100a00 */
[----:B------:R-:W3:Y:S04]  /*117c0*/  LDL.LU.64 R10, [R1+0x3730] ;  /* 0x00373000010a7983 */ /* 0x000ee80000300a00 */
[----:B------:R-:W3:Y:S01]  /*117d0*/  LDL.LU.64 R8, [R1+0x3728] ;  /* 0x0037280001087983 */ /* 0x000ee20000300a00 */
[----:B------:R-:W-:-:S07]  /*117e0*/  MOV R5, R3 ;  /* 0x0000000300057202 */ /* 0x000fce0000000f00 */
[C---:B---3--:R-:W-:Y:S01]  /*117f0*/  HMMA.16816.F32 R4, R8.reuse, R4, R24 ;  /* 0x000000040804723c */ /* 0x048fe20000001818 */
[----:B------:R-:W3:Y:S04]  /*11800*/  LDL.LU.64 R26, [R1+0x3720] ;  /* 0x00372000011a7983 */ /* 0x000ee80000300a00 */
[----:B------:R-:W3:Y:S11]  /*11810*/  LDL.LU.64 R24, [R1+0x3718] ;  /* 0x0037180001187983 */ /* 0x000ef60000300a00 */
[----:B------:R-:W-:Y:S07]  /*11820*/  @!UPT UIADD3 URZ, URZ, URZ, URZ ;  /* 0x0000003f3f3ff290 */ /* 0x000fee000fffe03f */
[----:B------:R0:W-:Y:S04]  /*11830*/  STL.64 [R1+0x250], R4 ;  /* 0x0002500401007387 */ /* 0x0001e80000100a00 */
[----:B------:R3:W-:Y:S04]  /*11840*/  STL.64 [R1+0x258], R6 ;  /* 0x0002580601007387 */ /* 0x0007e80000100a00 */
[----:B0-----:R-:W3:Y:S02]  /*11850*/  LDL.LU.64 R4, [R1+0x3710] ;  /* 0x0037100001047983 */ /* 0x001ee40000300a00 */
[C---:B---3--:R-:W-:Y:S02]  /*11860*/  HMMA.16816.F32 R4, R8.reuse, R4, R24 ;  /* 0x000000040804723c */ /* 0x048fe40000001818 */
[----:B------:R-:W3:Y:S04]  /*11870*/  LDL.LU.64 R26, [R1+0x3708] ;  /* 0x00370800011a7983 */ /* 0x000ee80000300a00 */
[----:B------:R-:W3:Y:S11]  /*11880*/  LDL.LU.64 R24, [R1+0x3700] ;  /* 0x0037000001187983 */ /* 0x000ef60000300a00 */
[----:B------:R-:W-:Y:S06]  /*11890*/  @!UPT UIADD3 URZ, URZ, URZ, URZ ;  /* 0x0000003f3f3ff290 */ /* 0x000fec000fffe03f */
        /* <DEDUP_REMOVED lines=45> */
[----:B---3--:R-:W-:Y:S02]  /*11b70*/  HMMA.16816.F32 R4, R8, R4, R24 ;  /* 0x000000040804723c */ /* 0x008fe40000001818 */
[----:B------:R-:W3:Y:S04]  /*11b80*/  LDL.LU.64 R26, [R1+0x3660] ;  /* 0x00366000011a7983 */ /* 0x000ee80000300a00 */
[----:B------:R-:W3:Y:S11]  /*11b90*/  LDL.LU.64 R24, [R1+0x3658] ;  /* 0x0036580001187983 */ /* 0x000ef60000300a00 */
[----:B------:R-:W-:Y:S06]  /*11ba0*/  @!UPT UIADD3 URZ, URZ, URZ, URZ ;  /* 0x0000003f3f3ff290 */ /* 0x000fec000fffe03f */
[----:B------:R0:W-:Y:S04]  /*11bb0*/  STL.64 [R1+0x140], R4 ;  /* 0x0001400401007387 */ /* 0x0001e80000100a00 */
[----:B------:R1:W-:Y:S04]  /*11bc0*/  STL [R1+0x148], R6 ;  /* 0x0001480601007387 */ /* 0x0003e80000100800 */
[----:B0-----:R-:W3:Y:S01]  /*11bd0*/  LDL.LU.64 R4, [R1+0x3650] ;  /* 0x0036500001047983 */ /* 0x001ee20000300a00 */
[----:B----4-:R-:W-:Y:S02]  /*11be0*/  MOV R22, R2 ;  /* 0x0000000200167202 */ /* 0x010fe40000000f00 */
[----:B------:R-:W-:-:S05]  /*11bf0*/  MOV R2, R7 ;  /* 0x0000000700027202 */ /* 0x000fca0000000f00 */
[----:B------:R-:W-:Y:S01]  /*11c00*/  STL [R1+0x3514], R2 ;  /* 0x0035140201007387 */ /* 0x000fe20000100800 */
[----:B---3--:R-:W-:Y:S03]  /*11c10*/  HMMA.16816.F32 R8, R8, R4, R24 ;  /* 0x000000040808723c */ /* 0x008fe60000001818 */
[----:B------:R-:W3:Y:S04]  /*11c20*/  LDL.LU.64 R26, [R1+0x3648] ;  /* 0x00364800011a7983 */ /* 0x000ee80000300a00 */
[----:B------:R-:W3:Y:S04]  /*11c30*/  LDL.LU.64 R24, [R1+0x3640] ;  /* 0x0036400001187983 */ /* 0x000ee80000300a00 */
[----:B-1----:R-:W3:Y:S04]  /*11c40*/  LDL.LU.64 R6, [R1+0x3638] ;  /* 0x0036380001067983 */ /* 0x002ee80000300a00 */
[----:B------:R-:W3:Y:S01]  /*11c50*/  LDL.LU.64 R4, [R1+0x3630] ;  /* 0x0036300001047983 */ /* 0x000ee20000300a00 */
[----:B--2---:R-:W-:-:S07]  /*11c60*/  IMAD.MOV.U32 R23, RZ, RZ, R0 ;  /* 0x000000ffff177224 */ /* 0x004fce00078e0000 */
[----:B------:R-:W-:Y:S01]  /*11c70*/  STL.64 [R1+0x130], R8 ;  /* 0x0001300801007387 */ /* 0x000fe20000100a00 */
[----:B------:R-:W-:-:S03]  /*11c80*/  IMAD.MOV.U32 R0, RZ, RZ, R11 ;  /* 0x000000ffff007224 */ /* 0x000fc600078e000b */
[----:B------:R0:W-:Y:S04]  /*11c90*/  STL [R1+0x138], R10 ;  /* 0x0001380a01007387 */ /* 0x0001e80000100800 */
[----:B0-----:R-:W2:Y:S04]  /*11ca0*/  LDL.LU R10, [R1+0xf8] ;  /* 0x0000f800010a7983 */ /* 0x001ea80000300800 */
[----:B------:R-:W2:Y:S04]  /*11cb0*/  LDL.LU R11, [R1+0xfc] ;  /* 0x0000fc00010b7983 */ /* 0x000ea80000300800 */
[----:B------:R-:W-:Y:S01]  /*11cc0*/  STL [R1+0x3518], R0 ;  /* 0x0035180001007387 */ /* 0x000fe20000100800 */
[C---:B---3--:R-:W-:Y:S03]  /*11cd0*/  HMMA.16816.F32 R24, R4.reuse, R22, R24 ;  /* 0x000000160418723c */ /* 0x048fe60000001818 */
[----:B------:R-:W3:Y:S04]  /*11ce0*/  LDL.LU.64 R22, [R1+0x3628] ;  /* 0x0036280001167983 */ /* 0x000ee80000300a00 */
[----:B------:R-:W3:Y:S11]  /*11cf0*/  LDL.LU.64 R20, [R1+0x3620] ;  /* 0x0036200001147983 */ /* 0x000ef60000300a00 */
[----:B------:R-:W-:Y:S05]  /*11d00*/  @!UPT UIADD3 URZ, URZ, URZ, URZ ;  /* 0x0000003f3f3ff290 */ /* 0x000fea000fffe03f */
[----:B------:R0:W-:Y:S04]  /*11d10*/  STL.64 [R1+0xa0], R24 ;  /* 0x0000a01801007387 */ /* 0x0001e80000100a00 */
[----:B------:R1:W-:Y:S04]  /*11d20*/  STL.64 [R1+0xa8], R26 ;  /* 0x0000a81a01007387 */ /* 0x0003e80000100a00 */
[----:B0-----:R-:W4:Y:S04]  /*11d30*/  LDL.LU R24, [R1+0x470] ;  /* 0x0004700001187983 */ /* 0x001f280000300800 */
[----:B------:R-:W4:Y:S04]  /*11d40*/  LDL.LU R25, [R1+0x474] ;  /* 0x0004740001197983 */ /* 0x000f280000300800 */
[----:B----4-:R0:W-:Y:S04]  /*11d50*/  STL.64 [R1+0x35f8], R24 ;  /* 0x0035f81801007387 */ /* 0x0101e80000100a00 */
[----:B-1----:R-:W3:Y:S04]  /*11d60*/  LDL.LU R26, [R1+0xd8] ;  /* 0x0000d800011a7983 */ /* 0x002ee80000300800 */
[----:B------:R-:W3:Y:S02]  /*11d70*/  LDL.LU R27, [R1+0xdc] ;  /* 0x0000dc00011b7983 */ /* 0x000ee40000300800 */
[C---:B---3--:R-:W-:Y:S11]  /*11d80*/  HMMA.16816.F32 R20, R4.reuse, R26, R20 ;  /* 0x0000001a0414723c */ /* 0x048ff60000001814 */
[----:B------:R-:W-:Y:S11]  /*11d90*/  @!UPT UIADD3 URZ, URZ, URZ, URZ ;  /* 0x0000003f3f3ff290 */ /* 0x000ff6000fffe03f */
[----:B------:R-:W-:Y:S02]  /*11da0*/  @!UPT UIADD3 URZ, URZ, URZ, URZ ;  /* 0x0000003f3f3ff290 */ /* 0x000fe4000fffe03f */
[----:B------:R-:W-:Y:S01]  /*11db0*/  MOV R28, R22 ;  /* 0x00000016001c7202 */ /* 0x000fe20000000f00 */
[----:B------:R-:W-:Y:S01]  /*11dc0*/  IMAD.MOV.U32 R3, RZ, RZ, R23 ;  /* 0x000000ffff037224 */ /* 0x000fe200078e0017 */
[----:B------:R-:W3:Y:S04]  /*11dd0*/  LDL.LU R22, [R1+0xe8] ;  /* 0x0000e80001167983 */ /* 0x000ee80000300800 */
[----:B------:R-:W3:Y:S01]  /*11de0*/  LDL.LU R23, [R1+0xec] ;  /* 0x0000ec0001177983 */ /* 0x000ee20000300800 */
[----:B------:R-:W-:Y:S01]  /*11df0*/  IMAD.MOV.U32 R29, RZ, RZ, R21 ;  /* 0x000000ffff1d7224 */ /* 0x000fe200078e0015 */
[----:B------:R-:W-:Y:S02]  /*11e00*/  MOV R2, R20 ;  /* 0x0000001400027202 */ /* 0x000fe40000000f00 */
[----:B0-----:R-:W4:Y:S04]  /*11e10*/  LDL.LU R24, [R1+0x450] ;  /* 0x0004500001187983 */ /* 0x001f280000300800 */
[----:B------:R-:W4:Y:S04]  /*11e20*/  LDL.LU R25, [R1+0x454] ;  /* 0x0004540001197983 */ /* 0x000f280000300800 */
[----:B------:R-:W-:Y:S04]  /*11e30*/  STL [R1+0x3528], R3 ;  /* 0x0035280301007387 */ /* 0x000fe80000100800 */
[----:B------:R-:W-:Y:S04]  /*11e40*/  STL [R1+0x3524], R28 ;  /* 0x0035241c01007387 */ /* 0x000fe80000100800 */
[----:B------:R-:W-:Y:S01]  /*11e50*/  STL [R1+0x3520], R29 ;  /* 0x0035201d01007387 */ /* 0x000fe20000100800 */
[C---:B--2---:R-:W-:Y:S03]  /*11e60*/  HMMA.16816.F32 R16, R4.reuse, R10, R16 ;  /* 0x0000000a0410723c */ /* 0x044fe60000001810 */
[----:B------:R-:W-:Y:S04]  /*11e70*/  STL [R1+0x351c], R2 ;  /* 0x00351c0201007387 */ /* 0x000fe80000100800 */
[----:B------:R-:W-:Y:S01]  /*11e80*/  IMAD.MOV.U32 R10, RZ, RZ, R6 ;  /* 0x000000ffff0a7224 */ /* 0x000fe200078e0006 */
[----:B------:R-:W-:Y:S01]  /*11e90*/  MOV R11, R5 ;  /* 0x00000005000b7202 */ /* 0x000fe20000000f00 */
[----:B---3--:R-:W-:Y:S11]  /*11ea0*/  HMMA.16816.F32 R12, R4, R22, R12 ;  /* 0x00000016040c723c */ /* 0x008ff6000000180c */
[----:B------:R-:W-:Y:S11]  /*11eb0*/  @!UPT UIADD3 URZ, URZ, URZ, URZ ;  /* 0x0000003f3f3ff290 */ /* 0x000ff6000fffe03f */
[----:B------:R-:W-:Y:S02]  /*11ec0*/  @!UPT UIADD3 URZ, URZ, URZ, URZ ;  /* 0x0000003f3f3ff290 */ /* 0x000fe4000fffe03f */
[----:B------:R-:W-:Y:S01]  /*11ed0*/  MOV R0, R15 ;  /* 0x0000000f00007202 */ /* 0x000fe20000000f00 */
[----:B------:R0:W-:Y:S04]  /*11ee0*/  STL.64 [R1+0x80], R12 ;  /* 0x0000800c01007387 */ /* 0x0001e80000100a00 */
[----:B------:R-:W-:Y:S04]  /*11ef0*/  STL [R1+0x88], R14 ;  /* 0x0000880e01007387 */ /* 0x000fe80000100800 */
[----:B------:R1:W-:Y:S01]  /*11f00*/  STL [R1+0x35a8], R0 ;  /* 0x0035a80001007387 */ /* 0x0003e20000100800 */
[----:B0-----:R-:W-:Y:S01]  /*11f10*/  IMAD.MOV.U32 R12, RZ, RZ, R4 ;  /* 0x000000ffff0c7224 */ /* 0x001fe200078e0004 */
[----:B-1----:R-:W-:-:S02]  /*11f20*/  MOV R0, R7 ;  /* 0x0000000700007202 */ /* 0x002fc40000000f00 */
[----:B------:R-:W4:Y:S04]  /*11f30*/  LDL.LU.64 R6, [R1+0x3618] ;  /* 0x0036180001067983 */ /* 0x000f280000300a00 */
[----:B------:R-:W4:Y:S04]  /*11f40*/  LDL.LU.64 R4, [R1+0x3610] ;  /* 0x0036100001047983 */ /* 0x000f280000300a00 */
[----:B------:R0:W-:Y:S04]  /*11f50*/  STL [R1+0x35f0], R12 ;  /* 0x0035f00c01007387 */ /* 0x0001e80000100800 */
[----:B0-----:R-:W2:Y:S04]  /*11f60*/  LDL.LU R12, [R1+0x10] ;  /* 0x00001000010c7983 */ /* 0x001ea80000300800 */
[----:B------:R-:W2:Y:S04]  /*11f70*/  LDL.LU R13, [R1+0x14] ;  /* 0x00001400010d7983 */ /* 0x000ea80000300800 */
[----:B------:R-:W3:Y:S04]  /*11f80*/  LDL.LU R14, [R1+0x18] ;  /* 0x00001800010e7983 */ /* 0x000ee80000300800 */
[----:B------:R-:W3:Y:S04]  /*11f90*/  LDL.LU R15, [R1+0x1c] ;  /* 0x00001c00010f7983 */ /* 0x000ee80000300800 */
[----:B---3--:R-:W-:Y:S04]  /*11fa0*/  STL.64 [R1+0x3608], R14 ;  /* 0x0036080e01007387 */ /* 0x008fe80000100a00 */
[----:B--2---:R0:W-:Y:S04]  /*11fb0*/  STL.64 [R1+0x3600], R12 ;  /* 0x0036000c01007387 */ /* 0x0041e80000100a00 */
[----:B0-----:R-:W4:Y:S04]  /*11fc0*/  LDL.LU R12, [R1+0xb0] ;  /* 0x0000b000010c7983 */ /* 0x001f280000300800 */
[----:B------:R-:W4:Y:S04]  /*11fd0*/  LDL.LU R13, [R1+0xb4] ;  /* 0x0000b400010d7983 */ /* 0x000f280000300800 */
[----:B------:R-:W4:Y:S04]  /*11fe0*/  LDL.LU R14, [R1+0xb8] ;  /* 0x0000b800010e7983 */ /* 0x000f280000300800 */
[----:B------:R-:W4:Y:S01]  /*11ff0*/  LDL.LU R15, [R1+0xbc] ;  /* 0x0000bc00010f7983 */ /* 0x000f220000300800 */
[----:B------:R-:W-:Y:S01]  /*12000*/  MOV R2, R19 ;  /* 0x0000001300027202 */ /* 0x000fe20000000f00 */
[----:B------:R-:W-:Y:S01]  /*12010*/  IMAD.MOV.U32 R29, RZ, RZ, R18 ;  /* 0x000000ffff1d7224 */ /* 0x000fe200078e0012 */
[----:B------:R-:W-:Y:S01]  /*12020*/  MOV R28, R17 ;  /* 0x00000011001c7202 */ /* 0x000fe20000000f00 */
[----:B------:R-:W-:Y:S01]  /*12030*/  IMAD.MOV.U32 R3, RZ, RZ, R16 ;  /* 0x000000ffff037224 */ /* 0x000fe200078e0010 */
[----:B------:R-:W2:Y:S04]  /*12040*/  LDL.LU R8, [R1+0x1d0] ;  /* 0x0001d00001087983 */ /* 0x000ea80000300800 */
[----:B------:R-:W2:Y:S04]  /*12050*/  LDL.LU R9, [R1+0x1d4] ;  /* 0x0001d40001097983 */ /* 0x000ea80000300800 */
[----:B------:R-:W-:Y:S04]  /*12060*/  STL [R1+0x35b8], R2 ;  /* 0x0035b80201007387 */ /* 0x000fe80000100800 */
[----:B------:R-:W-:Y:S04]  /*12070*/  STL [R1+0x35b4], R29 ;  /* 0x0035b41d01007387 */ /* 0x000fe80000100800 */
[----:B------:R-:W-:Y:S04]  /*12080*/  STL [R1+0x35b0], R28 ;  /* 0x0035b01c01007387 */ /* 0x000fe80000100800 */
[----:B------:R-:W-:Y:S04]  /*12090*/  STL [R1+0x35ac], R3 ;  /* 0x0035ac0301007387 */ /* 0x000fe80000100800 */
[----:B------:R-:W2:Y:S04]  /*120a0*/  LDL R16, [R1+0x30] ;  /* 0x0000300001107983 */ /* 0x000ea80000100800 */
[----:B------:R-:W2:Y:S04]  /*120b0*/  LDL R17, [R1+0x34] ;  /* 0x0000340001117983 */ /* 0x000ea80000100800 */
[----:B------:R-:W2:Y:S04]  /*120c0*/  LDL R18, [R1+0x38] ;  /* 0x0000380001127983 */ /* 0x000ea80000100800 */
[----:B------:R-:W2:Y:S04]  /*120d0*/  LDL R19, [R1+0x3c] ;  /* 0x00003c0001137983 */ /* 0x000ea80000100800 */
[----:B------:R-:W3:Y:S04]  /*120e0*/  LDL.LU R20, [R1+0x1c0] ;  /* 0x0001c00001147983 */ /* 0x000ee80000300800 */
[----:B------:R-:W3:Y:S01]  /*120f0*/  LDL.LU R21, [R1+0x1c4] ;  /* 0x0001c40001157983 */ /* 0x000ee20000300800 */
[C---:B----4-:R-:W-:Y:S03]  /*12100*/  HMMA.16816.F32 R24, R4.reuse, R24, R12 ;  /* 0x000000180418723c */ /* 0x050fe6000000180c */
[----:B------:R-:W4:Y:S04]  /*12110*/  LDL.LU.64 R14, [R1+0x3608] ;  /* 0x00360800010e7983 */ /* 0x000f280000300a00 */
[----:B------:R-:W4:Y:S11]  /*12120*/  LDL.LU.64 R12, [R1+0x3600] ;  /* 0x00360000010c7983 */ /* 0x000f360000300a00 */
[----:B------:R-:W-:Y:S05]  /*12130*/  @!UPT UIADD3 URZ, URZ, URZ, URZ ;  /* 0x0000003f3f3ff290 */ /* 0x000fea000fffe03f */
[----:B------:R0:W-:Y:S04]  /*12140*/  STL.64 [R1+0x4f0], R24 ;  /* 0x0004f01801007387 */ /* 0x0001e80000100a00 */
[----:B------:R4:W-:Y:S04]  /*12150*/  STL.64 [R1+0x4f8], R26 ;  /* 0x0004f81a01007387 */ /* 0x0009e80000100a00 */
[----:B0-----:R-:W4:Y:S02]  /*12160*/  LDL.LU.64 R24, [R1+0x35f8] ;  /* 0x0035f80001187983 */ /* 0x001f240000300a00 */
[----:B----4-:R-:W-:Y:S02]  /*12170*/  HMMA.16816.F32 R24, R4, R24, R12 ;  /* 0x000000180418723c */ /* 0x010fe4000000180c */
[----:B------:R-:W4:Y:S04]  /*12180*/  LDL.LU R12, [R1+0x35f0] ;  /* 0x0035f000010c7983 */ /* 0x000f280000300800 */
[----:B------:R0:W-:Y:S04]  /*12190*/  STL.64 [R1+0x34e0], R6 ;  /* 0x0034e00601007387 */ /* 0x0001e80000100a00 */
[----:B------:R1:W-:Y:S01]  /*121a0*/  STL.64 [R1+0x34d8], R4 ;  /* 0x0034d80401007387 */ /* 0x0003e20000100a00 */
[----:B0-----:R-:W-:Y:S01]  /*121b0*/  IMAD.MOV.U32 R6, RZ, RZ, R10 ;  /* 0x000000ffff067224 */ /* 0x001fe200078e000a */
[----:B-1----:R-:W-:-:S11]  /*121c0*/  MOV R5, R11 ;  /* 0x0000000b00057202 */ /* 0x002fd60000000f00 */
[----:B------:R0:W-:Y:S04]  /*121d0*/  STL.64 [R1+0x4e0], R24 ;  /* 0x0004e01801007387 */ /* 0x0001e80000100a00 */
[----:B------:R-:W-:Y:S01]  /*121e0*/  STL.64 [R1+0x4e8], R26 ;  /* 0x0004e81a01007387 */ /* 0x000fe20000100a00 */
[----:B----4-:R-:W-:-:S05]  /*121f0*/  IMAD.MOV.U32 R4, RZ, RZ, R12 ;  /* 0x000000ffff047224 */ /* 0x010fca00078e000c */
[----:B------:R-:W-:Y:S04]  /*12200*/  STL [R1+0x35bc], R4 ;  /* 0x0035bc0401007387 */ /* 0x000fe80000100800 */
[----:B------:R-:W-:Y:S04]  /*12210*/  STL [R1+0x35c0], R5 ;  /* 0x0035c00501007387 */ /* 0x000fe80000100800 */
[----:B------:R-:W-:Y:S04]  /*12220*/  STL [R1+0x35c4], R6 ;  /* 0x0035c40601007387 */ /* 0x000fe80000100800 */
[----:B0-----:R-:W4:Y:S04]  /*12230*/  LDL.LU R24, [R1+0x180] ;  /* 0x0001800001187983 */ /* 0x001f280000300800 */
[----:B------:R-:W4:Y:S04]  /*12240*/  LDL.LU R25, [R1+0x184] ;  /* 0x0001840001197983 */ /* 0x000f280000300800 */
[----:B----4-:R0:W-:Y:S04]  /*12250*/  STL.64 [R1+0x35d8], R24 ;  /* 0x0035d81801007387 */ /* 0x0101e80000100a00 */
[----:B0-----:R-:W4:Y:S04]  /*12260*/  LDL.LU R24, [R1+0x190] ;  /* 0x0001900001187983 */ /* 0x001f280000300800 */
[----:B------:R-:W4:Y:S04]  /*12270*/  LDL.LU R25, [R1+0x194] ;  /* 0x0001940001197983 */ /* 0x000f280000300800 */
[----:B----4-:R0:W-:Y:S04]  /*12280*/  STL.64 [R1+0x35e0], R24 ;  /* 0x0035e01801007387 */ /* 0x0101e80000100a00 */
[----:B0-----:R-:W4:Y:S04]  /*12290*/  LDL.LU R24, [R1+0x1a0] ;  /* 0x0001a00001187983 */ /* 0x001f280000300800 */
[----:B------:R-:W4:Y:S01]  /*122a0*/  LDL.LU R25, [R1+0x1a4] ;  /* 0x0001a40001197983 */ /* 0x000f220000300800 */
[----:B------:R-:W-:-:S03]  /*122b0*/  MOV R7, R0 ;  /* 0x0000000000077202 */ /* 0x000fc60000000f00 */
[----:B----4-:R0:W-:Y:S04]  /*122c0*/  STL.64 [R1+0x35e8], R24 ;  /* 0x0035e81801007387 */ /* 0x0101e80000100a00 */
[----:B0-----:R-:W4:Y:S04]  /*122d0*/  LDL.LU R24, [R1+0x1b0] ;  /* 0x0001b00001187983 */ /* 0x001f280000300800 */
[----:B------:R-:W4:Y:S04]  /*122e0*/  LDL.LU R25, [R1+0x1b4] ;  /* 0x0001b40001197983 */ /* 0x000f280000300800 */
[----:B------:R2:W-:Y:S02]  /*122f0*/  STL [R1+0x35c8], R7 ;  /* 0x0035c80701007387 */ /* 0x0005e40000100800 */
[C---:B--2---:R-:W-:Y:S11]  /*12300*/  HMMA.16816.F32 R4, R16.reuse, R8, RZ ;  /* 0x000000081004723c */ /* 0x044ff600000018ff */
[----:B------:R-:W-:Y:S11]  /*12310*/  @!UPT UIADD3 URZ, URZ, URZ, URZ ;  /* 0x0000003f3f3ff290 */ /* 0x000ff6000fffe03f */
[----:B------:R-:W-:Y:S02]  /*12320*/  @!UPT UIADD3 URZ, URZ, URZ, URZ ;  /* 0x0000003f3f3ff290 */ /* 0x000fe4000fffe03f */
[----:B------:R-:W-:Y:S01]  /*12330*/  IMAD.MOV.U32 R13, RZ, RZ, R4 ;  /* 0x000000ffff0d7224 */ /* 0x000fe200078e0004 */
[----:B------:R-:W-:Y:S01]  /*12340*/  MOV R12, R5 ;  /* 0x00000005000c7202 */ /* 0x000fe20000000f00 */
[----:B------:R-:W-:Y:S01]  /*12350*/  IMAD.MOV.U32 R11, RZ, RZ, R6 ;  /* 0x000000ffff0b7224 */ /* 0x000fe200078e0006 */
[----:B------:R-:W-:Y:S02]  /*12360*/  MOV R10, R7 ;  /* 0x00000007000a7202 */ /* 0x000fe40000000f00 */
[C---:B---3--:R-:W-:Y:S01]  /*12370*/  HMMA.16816.F32 R4, R16.reuse, R20, RZ ;  /* 0x000000141004723c */ /* 0x048fe200000018ff */
[----:B------:R0:W-:Y:S04]  /*12380*/  STL [R1+0x35d0], R12 ;  /* 0x0035d00c01007387 */ /* 0x0001e80000100800 */
[----:B------:R1:W-:Y:S04]  /*12390*/  STL [R1+0x35cc], R13 ;  /* 0x0035cc0d01007387 */ /* 0x0003e80000100800 */
[----:B------:R-:W2:Y:S04]  /*123a0*/  LDL.LU R20, [R1+0x170] ;  /* 0x0001700001147983 */ /* 0x000ea80000300800 */
[----:B------:R-:W2:Y:S11]  /*123b0*/  LDL.LU R21, [R1+0x174] ;  /* 0x0001740001157983 */ /* 0x000eb60000300800 */
[----:B------:R-:W-:Y:S01]  /*123c0*/  IMAD.MOV.U32 R28, RZ, RZ, R4 ;  /* 0x000000ffff1c7224 */ /* 0x000fe200078e0004 */
[----:B------:R-:W-:Y:S01]  /*123d0*/  MOV R3, R5 ;  /* 0x0000000500037202 */ /* 0x000fe20000000f00 */
[C---:B----4-:R-:W-:Y:S11]  /*123e0*/  HMMA.16816.F32 R24, R16.reuse, R24, RZ ;  /* 0x000000181018723c */ /* 0x050ff600000018ff */
[----:B------:R-:W-:Y:S11]  /*123f0*/  @!UPT UIADD3 URZ, URZ, URZ, URZ ;  /* 0x0000003f3f3ff290 */ /* 0x000ff6000fffe03f */
[----:B------:R-:W-:Y:S02]  /*12400*/  @!UPT UIADD3 URZ, URZ, URZ, URZ ;  /* 0x0000003f3f3ff290 */ /* 0x000fe4000fffe03f */
[----:B------:R-:W-:Y:S01]  /*12410*/  IMAD.MOV.U32 R5, RZ, RZ, R24 ;  /* 0x000000ffff057224 */ /* 0x000fe200078e0018 */
[----:B------:R-:W-:Y:S02]  /*12420*/  MOV R4, R25 ;  /* 0x0000001900047202 */ /* 0x000fe40000000f00 */
[----:B------:R-:W3:Y:S01]  /*12430*/  LDL.LU.64 R24, [R1+0x35e8] ;  /* 0x0035e80001187983 */ /* 0x000ee20000300a00 */
[----:B------:R-:W-:Y:S01]  /*12440*/  IMAD.MOV.U32 R2, RZ, RZ, R26 ;  /* 0x000000ffff027224 */ /* 0x000fe200078e001a */
[----:B------:R-:W-:Y:S02]  /*12450*/  MOV R29, R27 ;  /* 0x0000001b001d7202 */ /* 0x000fe40000000f00 */
[C---:B---3--:R-:W-:Y:S11]  /*12460*/  HMMA.16816.F32 R24, R16.reuse, R24, RZ ;  /* 0x000000181018723c */ /* 0x048ff600000018ff */
[----:B------:R-:W-:Y:S11]  /*12470*/  @!UPT UIADD3 URZ, URZ, URZ, URZ ;  /* 0x0000003f3f3ff290 */ /* 0x000ff6000fffe03f */
[----:B------:R-:W-:Y:S02]  /*12480*/  @!UPT UIADD3 URZ, URZ, URZ, URZ ;  /* 0x0000003f3f3ff290 */ /* 0x000fe4000fffe03f */
[----:B0-----:R-:W-:Y:S01]  /*12490*/  IMAD.MOV.U32 R12, RZ, RZ, R24 ;  /* 0x000000ffff0c7224 */ /* 0x001fe200078e0018 */
[----:B-1----:R-:W-:Y:S02]  /*124a0*/  MOV R13, R25 ;  /* 0x00000019000d7202 */ /* 0x002fe40000000f00 */
[----:B------:R-:W3:Y:S01]  /*124b0*/  LDL.LU.64 R24, [R1+0x35e0] ;  /* 0x0035e00001187983 */ /* 0x000ee20000300a00 */
[----:B------:R-:W-:Y:S01]  /*124c0*/  IMAD.MOV.U32 R0, RZ, RZ, R6 ;  /* 0x000000ffff007224 */ /* 0x000fe200078e0006 */
[----:B------:R-:W-:Y:S01]  /*124d0*/  MOV R14, R7 ;  /* 0x00000007000e7202 */ /* 0x000fe20000000f00 */
[----:B------:R-:W-:Y:S01]  /*124e0*/  IMAD.MOV.U32 R7, RZ, RZ, R26 ;  /* 0x000000ffff077224 */ /* 0x000fe200078e001a */
[----:B------:R-:W-:Y:S02]  /*124f0*/  MOV R6, R27 ;  /* 0x0000001b00067202 */ /* 0x000fe40000000f00 */
[C---:B---3--:R-:W-:Y:S11]  /*12500*/  HMMA.16816.F32 R24, R16.reuse, R24, RZ ;  /* 0x000000181018723c */ /* 0x048ff600000018ff */
[----:B------:R-:W-:Y:S11]  /*12510*/  @!UPT UIADD3 URZ, URZ, URZ, URZ ;  /* 0x0000003f3f3ff290 */ /* 0x000ff6000fffe03f */
[----:B------:R-:W-:Y:S02]  /*12520*/  @!UPT UIADD3 URZ, URZ, URZ, URZ ;  /* 0x0000003f3f3ff290 */ /* 0x000fe4000fffe03f */
[----:B------:R-:W-:Y:S01]  /*12530*/  IMAD.MOV.U32 R22, RZ, RZ, R24 ;  /* 0x000000ffff167224 */ /* 0x000fe200078e0018 */
[----:B------:R-:W-:Y:S02]  /*12540*/  MOV R15, R25 ;  /* 0x00000019000f7202 */ /* 0x000fe40000000f00 */
[----:B------:R-:W3:Y:S01]  /*12550*/  LDL.LU.64 R24, [R1+0x35d8] ;  /* 0x0035d80001187983 */ /* 0x000ee20000300a00 */
[----:B------:R-:W-:Y:S01]  /*12560*/  IMAD.MOV.U32 R9, RZ, RZ, R26 ;  /* 0x000000ffff097224 */ /* 0x000fe200078e001a */
[----:B------:R-:W-:Y:S02]  /*12570*/  MOV R8, R27 ;  /* 0x0000001b00087202 */ /* 0x000fe40000000f00 */
[----:B---3--:R-:W-:Y:S11]  /*12580*/  HMMA.16816.F32 R24, R16, R24, RZ ;  /* 0x000000181018723c */ /* 0x008ff600000018ff */
[----:B------:R-:W-:Y:S11]  /*12590*/  @!UPT UIADD3 URZ, URZ, URZ, URZ ;  /* 0x0000003f3f3ff290 */ /* 0x000ff6000fffe03f */
[----:B------:R-:W-:Y:S01]  /*125a0*/  @!UPT UIADD3 URZ, URZ, URZ, URZ ;  /* 0x0000003f3f3ff290 */ /* 0x000fe2000fffe03f */
[----:B------:R0:W-:Y:S04]  /*125b0*/  STL.64 [R1+0x3538], R26 ;  /* 0x0035381a01007387 */ /* 0x0001e80000100a00 */
[----:B------:R1:W-:Y:S01]  /*125c0*/  STL.64 [R1+0x3530], R24 ;  /* 0x0035301801007387 */ /* 0x0003e20000100a00 */
[----:B0-----:R-:W-:Y:S01]  /*125d0*/  IMAD.MOV.U32 R26, RZ, RZ, R9 ;  /* 0x000000ffff1a7224 */ /* 0x001fe200078e0009 */
[----:B------:R-:W-:Y:S01]  /*125e0*/  MOV R27, R8 ;  /* 0x00000008001b7202 */ /* 0x000fe20000000f00 */
[----:B-1----:R-:W-:Y:S01]  /*125f0*/  IMAD.MOV.U32 R24, RZ, RZ, R22 ;  /* 0x000000ffff187224 */ /* 0x002fe200078e0016 */
[----:B------:R-:W-:-:S03]  /*12600*/  MOV R25, R15 ;  /* 0x0000000f00197202 */ /* 0x000fc60000000f00 */
[----:B------:R0:W-:Y:S04]  /*12610*/  STL.64 [R1+0x3548], R26 ;  /* 0x0035481a01007387 */ /* 0x0001e80000100a00 */
[----:B------:R-:W-:Y:S04]  /*12620*/  STL.64 [R1+0x3540], R24 ;  /* 0x0035401801007387 */ /* 0x000fe80000100a00 */
[----:B0-----:R-:W3:Y:S04]  /*12630*/  LDL.LU R26, [R1+0x1a8] ;  /* 0x0001a800011a7983 */ /* 0x001ee80000300800 */
[----:B------:R-:W3:Y:S04]  /*12640*/  LDL.LU R27, [R1+0x1ac] ;  /* 0x0001ac00011b7983 */ /* 0x000ee80000300800 */
[----:B---3--:R0:W-:Y:S04]  /*12650*/  STL.64 [R1+0x3560], R26 ;  /* 0x0035601a01007387 */ /* 0x0081e80000100a00 */
[----:B0-----:R-:W3:Y:S04]  /*12660*/  LDL.LU R26, [R1+0x1b8] ;  /* 0x0001b800011a7983 */ /* 0x001ee80000300800 */
[----:B------:R-:W3:Y:S04]  /*12670*/  LDL.LU R27, [R1+0x1bc] ;  /* 0x0001bc00011b7983 */ /* 0x000ee80000300800 */
[----:B------:R-:W4:Y:S04]  /*12680*/  LDL.LU R8, [R1+0x160] ;  /* 0x0001600001087983 */ /* 0x000f280000300800 */
[----:B------:R-:W4:Y:S04]  /*12690*/  LDL.LU R9, [R1+0x164] ;  /* 0x0001640001097983 */ /* 0x000f280000300800 */
[----:B------:R-:W5:Y:S01]  /*126a0*/  LDL R15, [R1+0x548] ;  /* 0x00054800010f7983 */ /* 0x000f620000100800 */
[----:B--2---:R-:W-:Y:S03]  /*126b0*/  HMMA.16816.F32 R20, R16, R20, RZ ;  /* 0x000000141014723c */ /* 0x004fe600000018ff */
[----:B---3--:R0:W-:Y:S04]  /*126c0*/  STL.64 [R1+0x3578], R26 ;  /* 0x0035781a01007387 */ /* 0x0081e80000100a00 */
[----:B0-----:R-:W2:Y:S04]  /*126d0*/  LDL.LU R26, [R1+0x1c8] ;  /* 0x0001c800011a7983 */ /* 0x001ea80000300800 */
[----:B------:R-:W2:Y:S04]  /*126e0*/  LDL.LU R27, [R1+0x1cc] ;  /* 0x0001cc00011b7983 */ /* 0x000ea80000300800 */
[----:B--2---:R0:W-:Y:S04]  /*126f0*/  STL.64 [R1+0x3590], R26 ;  /* 0x0035901a01007387 */ /* 0x0041e80000100a00 */
[----:B0-----:R-:W2:Y:S04]  /*12700*/  LDL.LU R26, [R1+0x1d8] ;  /* 0x0001d800011a7983 */ /* 0x001ea80000300800 */
[----:B------:R-:W2:Y:S04]  /*12710*/  LDL.LU R27, [R1+0x1dc] ;  /* 0x0001dc00011b7983 */ /* 0x000ea80000300800 */
[----:B------:R-:W-:Y:S04]  /*12720*/  STL.64 [R1+0x3558], R22 ;  /* 0x0035581601007387 */ /* 0x000fe80000100a00 */
[----:B------:R0:W-:Y:S02]  /*12730*/  STL.64 [R1+0x3550], R20 ;  /* 0x0035501401007387 */ /* 0x0001e40000100a00 */
[----:B0-----:R-:W-:Y:S01]  /*12740*/  IMAD.MOV.U32 R20, RZ, RZ, R12 ;  /* 0x000000ffff147224 */ /* 0x001fe200078e000c */
[----:B------:R-:W-:Y:S01]  /*12750*/  MOV R21, R13 ;  /* 0x0000000d00157202 */ /* 0x000fe20000000f00 */
[----:B------:R-:W3:Y:S04]  /*12760*/  LDL.LU R12, [R1+0x35d0] ;  /* 0x0035d000010c7983 */ /* 0x000ee80000300800 */
[----:B------:R-:W2:Y:S01]  /*12770*/  LDL.LU R13, [R1+0x35cc] ;  /* 0x0035cc00010d7983 */ /* 0x000ea20000300800 */
[----:B------:R-:W-:Y:S01]  /*12780*/  IMAD.MOV.U32 R22, RZ, RZ, R7 ;  /* 0x000000ffff167224 */ /* 0x000fe200078e0007 */
[----:B------:R-:W-:-:S02]  /*12790*/  MOV R23, R6 ;  /* 0x0000000600177202 */ /* 0x000fc40000000f00 */
[----:B------:R-:W4:Y:S04]  /*127a0*/  LDL.LU R7, [R1+0x35c8] ;  /* 0x0035c80001077983 */ /* 0x000f280000300800 */
[----:B------:R-:W4:Y:S04]  /*127b0*/  LDL.LU R6, [R1+0x35c4] ;  /* 0x0035c40001067983 */ /* 0x000f280000300800 */
[----:B------:R0:W-:Y:S04]  /*127c0*/  STL.64 [R1+0x3570], R22 ;  /* 0x0035701601007387 */ /* 0x0001e80000100a00 */
[----:B------:R1:W-:Y:S01]  /*127d0*/  STL.64 [R1+0x3568], R20 ;  /* 0x0035681401007387 */ /* 0x0003e20000100a00 */
[----:B0-----:R-:W-:Y:S01]  /*127e0*/  IMAD.MOV.U32 R22, RZ, RZ, R2 ;  /* 0x000000ffff167224 */ /* 0x001fe200078e0002 */
[----:B------:R-:W-:Y:S01]  /*127f0*/  MOV R23, R29 ;  /* 0x0000001d00177202 */ /* 0x000fe20000000f00 */
[----:B-1----:R-:W-:Y:S01]  /*12800*/  IMAD.MOV.U32 R20, RZ, RZ, R5 ;  /* 0x000000ffff147224 */ /* 0x002fe200078e0005 */
[----:B------:R-:W-:Y:S01]  /*12810*/  MOV R21, R4 ;  /* 0x0000000400157202 */ /* 0x000fe20000000f00 */
[----:B------:R-:W4:Y:S04]  /*12820*/  LDL.LU R5, [R1+0x35c0] ;  /* 0x0035c00001057983 */ /* 0x000f280000300800 */
[----:B------:R-:W4:Y:S04]  /*12830*/  LDL.LU R4, [R1+0x35bc] ;  /* 0x0035bc0001047983 */ /* 0x000f280000300800 */
        /* <DEDUP_REMOVED lines=11> */
[----:B------:R-:W-:Y:S04]  /*128f0*/  STL.64 [R1+0x35a0], R22 ;  /* 0x0035a01601007387 */ /* 0x000fe80000100a00 */
[----:B------:R3:W-:Y:S02]  /*12900*/  STL.64 [R1+0x3598], R20 ;  /* 0x0035981401007387 */ /* 0x0007e40000100a00 */
[----:B---3--:R-:W-:Y:S01]  /*12910*/  MOV R21, R12 ;  /* 0x0000000c00157202 */ /* 0x008fe20000000f00 */
[----:B--2---:R-:W-:-:S02]  /*12920*/  IMAD.MOV.U32 R20, RZ, RZ, R13 ;  /* 0x000000ffff147224 */ /* 0x004fc400078e000d */
[----:B-----5:R-:W0:Y:S04]  /*12930*/  LDSM.16.MT88.4 R12, [R15+0x3000] ;  /* 0x003000000f0c783b */ /* 0x020e280000004200 */
[----:B0-----:R-:W-:Y:S04]  /*12940*/  STL.64 [R1+0x3480], R14 ;  /* 0x0034800e01007387 */ /* 0x001fe80000100a00 */
[----:B------:R0:W-:Y:S04]  /*12950*/  STL.64 [R1+0x3478], R12 ;  /* 0x0034780c01007387 */ /* 0x0001e80000100a00 */
[----:B0-----:R-:W2:Y:S04]  /*12960*/  LDL.LU R12, [R1+0x1f0] ;  /* 0x0001f000010c7983 */ /* 0x001ea80000300800 */
[----:B------:R-:W2:Y:S01]  /*12970*/  LDL.LU R13, [R1+0x1f4] ;  /* 0x0001f400010d7983 */ /* 0x000ea20000300800 */
[----:B------:R-:W-:Y:S01]  /*12980*/  IMAD.MOV.U32 R22, RZ, RZ, R11 ;  /* 0x000000ffff167224 */ /* 0x000fe200078e000b */
[----:B------:R-:W-:-:S02]  /*12990*/  MOV R23, R10 ;  /* 0x0000000a00177202 */ /* 0x000fc40000000f00 */
[C---:B----4-:R-:W-:Y:S08]  /*129a0*/  HMMA.16816.F32 R8, R16.reuse, R8, RZ ;  /* 0x000000081008723c */ /* 0x050ff000000018ff */
[----:B--2---:R-:W-:Y:S11]  /*129b0*/  HMMA.16816.F32 R16, R16, R12, RZ ;  /* 0x0000000c1010723c */ /* 0x004ff600000018ff */
[----:B------:R-:W-:Y:S11]  /*129c0*/  @!UPT UIADD3 URZ, URZ, URZ, URZ ;  /* 0x0000003f3f3ff290 */ /* 0x000ff6000fffe03f */
[----:B------:R-:W-:Y:S01]  /*129d0*/  @!UPT UIADD3 URZ, URZ, URZ, URZ ;  /* 0x0000003f3f3ff290 */ /* 0x000fe2000fffe03f */
[----:B------:R0:W-:Y:S04]  /*129e0*/  STL.64 [R1+0x3500], R18 ;  /* 0x0035001201007387 */ /* 0x0001e80000100a00 */
[----:B------:R-:W-:Y:S04]  /*129f0*/  STL.64 [R1+0x34f8], R16 ;  /* 0x0034f81001007387 */ /* 0x000fe80000100a00 */
[----:B0-----:R-:W2:Y:S04]  /*12a00*/  LDL.LU R18, [R1+0x178] ;  /* 0x0001780001127983 */ /* 0x001ea80000300800 */
[----:B------:R-:W2:Y:S04]  /*12a10*/  LDL.LU R19, [R1+0x17c] ;  /* 0x00017c0001137983 */ /* 0x000ea80000300800 */
[----:B------:R-:W3:Y:S04]  /*12a20*/  LDL.LU R12, [R1+0x490] ;  /* 0x00049000010c7983 */ /* 0x000ee80000300800 */
[----:B------:R-:W3:Y:S01]  /*12a30*/  LDL.LU R13, [R1+0x494] ;  /* 0x00049400010d7983 */ /* 0x000ee20000300800 */
[C---:B------:R-:W-:Y:S03]  /*12a40*/  HMMA.16816.F32 R24, R4.reuse, R26, R20 ;  /* 0x0000001a0418723c */ /* 0x040fe60000001814 */
[----:B---3--:R-:W-:Y:S04]  /*12a50*/  STL.64 [R1+0x3498], R12 ;  /* 0x0034980c01007387 */ /* 0x008fe80000100a00 */
[----:B------:R-:W3:Y:S04]  /*12a60*/  LDL.LU R14, [R1+0x198] ;  /* 0x00019800010e7983 */ /* 0x000ee80000300800 */
[----:B------:R-:W3:Y:S04]  /*12a70*/  LDL.LU R15, [R1+0x19c] ;  /* 0x00019c00010f7983 */ /* 0x000ee80000300800 */
[----:B------:R-:W4:Y:S04]  /*12a80*/  LDL.LU.64 R22, [R1+0x35a0] ;  /* 0x0035a00001167983 */ /* 0x000f280000300a00 */
[----:B------:R-:W4:Y:S04]  /*12a90*/  LDL.LU.64 R20, [R1+0x3598] ;  /* 0x0035980001147983 */ /* 0x000f280000300a00 */
[----:B------:R-:W-:Y:S04]  /*12aa0*/  STL.64 [R1+0x3c0], R24 ;  /* 0x0003c01801007387 */ /* 0x000fe80000100a00 */
[----:B------:R0:W-:Y:S04]  /*12ab0*/  STL.64 [R1+0x3c8], R26 ;  /* 0x0003c81a01007387 */ /* 0x0001e80000100a00 */
[----:B0-----:R-:W4:Y:S02]  /*12ac0*/  LDL.LU.64 R26, [R1+0x3590] ;  /* 0x00359000011a7983 */ /* 0x001f240000300a00 */
[C---:B----4-:R-:W-:Y:S02]  /*12ad0*/  HMMA.16816.F32 R24, R4.reuse, R26, R20 ;  /* 0x0000001a0418723c */ /* 0x050fe40000001814 */
[----:B------:R-:W4:Y:S04]  /*12ae0*/  LDL.LU.64 R22, [R1+0x3588] ;  /* 0x0035880001167983 */ /* 0x000f280000300a00 */
[----:B------:R-:W4:Y:S11]  /*12af0*/  LDL.LU.64 R20, [R1+0x3580] ;  /* 0x0035800001147983 */ /* 0x000f360000300a00 */
[----:B------:R-:W-:Y:S06]  /*12b00*/  @!UPT UIADD3 URZ, URZ, URZ, URZ ;  /* 0x0000003f3f3ff290 */ /* 0x000fec000fffe03f */
        /* <DEDUP_REMOVED lines=11> */
[----:B------:R-:W2:Y:S04]  /*12bc0*/  LDL.LU.64 R22, [R1+0x3558] ;  /* 0x0035580001167983 */ /* 0x000ea80000300a00 */
[----:B------:R-:W2:Y:S11]  /*12bd0*/  LDL.LU.64 R20, [R1+0x3550] ;  /* 0x0035500001147983 */ /* 0x000eb60000300a00 */
[----:B------:R-:W-:Y:S06]  /*12be0*/  @!UPT UIADD3 URZ, URZ, URZ, URZ ;  /* 0x0000003f3f3ff290 */ /* 0x000fec000fffe03f */
[----:B------:R-:W-:Y:S04]  /*12bf0*/  STL.64 [R1+0x2d0], R24 ;  /* 0x0002d01801007387 */ /* 0x000fe80000100a00 */
[----:B------:R0:W-:Y:S04]  /*12c00*/  STL.64 [R1+0x2d8], R26 ;  /* 0x0002d81a01007387 */ /* 0x0001e80000100a00 */
[----:B0-----:R-:W3:Y:S04]  /*12c10*/  LDL.LU.64 R26, [R1+0x3548] ;  /* 0x00354800011a7983 */ /* 0x001ee80000300a00 */
[----:B------:R-:W3:Y:S02]  /*12c20*/  LDL.LU.64 R24, [R1+0x3540] ;  /* 0x0035400001187983 */ /* 0x000ee40000300a00 */
[C---:B---3--:R-:W-:Y:S02]  /*12c30*/  HMMA.16816.F32 R12, R4.reuse, R14, R24 ;  /* 0x0000000e040c723c */ /* 0x048fe40000001818 */
[----:B------:R-:W3:Y:S04]  /*12c40*/  LDL.LU.64 R26, [R1+0x3538] ;  /* 0x00353800011a7983 */ /* 0x000ee80000300a00 */
[----:B------:R-:W3:Y:S11]  /*12c50*/  LDL.LU.64 R24, [R1+0x3530] ;  /* 0x0035300001187983 */ /* 0x000ef60000300a00 */
[----:B------:R-:W-:Y:S06]  /*12c60*/  @!UPT UIADD3 URZ, URZ, URZ, URZ ;  /* 0x0000003f3f3ff290 */ /* 0x000fec000fffe03f */
[----:B------:R0:W-:Y:S04]  /*12c70*/  STL.64 [R1+0x2c0], R12 ;  /* 0x0002c00c01007387 */ /* 0x0001e80000100a00 */
[----:B------:R1:W-:Y:S04]  /*12c80*/  STL.64 [R1+0x2c8], R14 ;  /* 0x0002c80e01007387 */ /* 0x0003e80000100a00 */
[----:B0-----:R-:W4:Y:S04]  /*12c90*/  LDL.LU R12, [R1+0x4a0] ;  /* 0x0004a000010c7983 */ /* 0x001f280000300800 */
[----:B------:R-:W4:Y:S04]  /*12ca0*/  LDL.LU R13, [R1+0x4a4] ;  /* 0x0004a400010d7983 */ /* 0x000f280000300800 */
[----:B----4-:R3:W-:Y:S04]  /*12cb0*/  STL.64 [R1+0x34b0], R12 ;  /* 0x0034b00c01007387 */ /* 0x0107e80000100a00 */
[----:B-1----:R-:W3:Y:S04]  /*12cc0*/  LDL.LU R14, [R1+0x188] ;  /* 0x00018800010e7983 */ /* 0x002ee80000300800 */
[----:B------:R-:W3:Y:S01]  /*12cd0*/  LDL.LU R15, [R1+0x18c] ;  /* 0x00018c00010f7983 */ /* 0x000ee20000300800 */
[C---:B--2---:R-:W-:Y:S08]  /*12ce0*/  HMMA.16816.F32 R16, R4.reuse, R18, R20 ;  /* 0x000000120410723c */ /* 0x044ff00000001814 */
[----:B---3--:R-:W-:Y:S01]  /*12cf0*/  HMMA.16816.F32 R12, R4, R14, R24 ;  /* 0x0000000e040c723c */ /* 0x008fe20000001818 */
[----:B------:R-:W2:Y:S04]  /*12d00*/  LDL.LU.64 R24, [R1+0x460] ;  /* 0x0004600001187983 */ /* 0x000ea80000300a00 */
[----:B------:R-:W3:Y:S11]  /*12d10*/  LDL.64 R26, [R1+0x468] ;  /* 0x00046800011a7983 */ /* 0x000ef60000100a00 */
[----:B------:R-:W-:Y:S07]  /*12d20*/  @!UPT UIADD3 URZ, URZ, URZ, URZ ;  /* 0x0000003f3f3ff290 */ /* 0x000fee000fffe03f */
[----:B------:R0:W-:Y:S04]  /*12d30*/  STL.64 [R1+0x1a0], R12 ;  /* 0x0001a00c01007387 */ /* 0x0001e80000100a00 */
[----:B------:R-:W-:Y:S04]  /*12d40*/  STL.64 [R1+0x1a8], R14 ;  /* 0x0001a80e01007387 */ /* 0x000fe80000100a00 */
[----:B---3--:R-:W-:Y:S04]  /*12d50*/  STL.64 [R1+0x34f0], R26 ;  /* 0x0034f01a01007387 */ /* 0x008fe80000100a00 */
[----:B--2---:R-:W-:Y:S04]  /*12d60*/  STL.64 [R1+0x34e8], R24 ;  /* 0x0034e81801007387 */ /* 0x004fe80000100a00 */
[----:B0-----:R-:W2:Y:S04]  /*12d70*/  LDL.LU R12, [R1+0x480] ;  /* 0x00048000010c7983 */ /* 0x001ea80000300800 */
[----:B------:R-:W-:Y:S04]  /*12d80*/  STL.64 [R1+0x170], R16 ;  /* 0x0001701001007387 */ /* 0x000fe80000100a00 */
[----:B------:R0:W-:Y:S04]  /*12d90*/  STL.64 [R1+0x178], R18 ;  /* 0x0001781201007387 */ /* 0x0001e80000100a00 */
[----:B------:R-:W2:Y:S04]  /*12da0*/  LDL.LU R13, [R1+0x484] ;  /* 0x00048400010d7983 */ /* 0x000ea80000300800 */
[----:B--2---:R1:W-:Y:S04]  /*12db0*/  STL.64 [R1+0x34c8], R12 ;  /* 0x0034c80c01007387 */ /* 0x0043e80000100a00 */
[----:B------:R-:W2:Y:S04]  /*12dc0*/  LDL.LU R20, [R1+0x290] ;  /* 0x0002900001147983 */ /* 0x000ea80000300800 */
[----:B------:R-:W2:Y:S04]  /*12dd0*/  LDL.LU R21, [R1+0x294] ;  /* 0x0002940001157983 */ /* 0x000ea80000300800 */
[----:B------:R-:W3:Y:S04]  /*12de0*/  LDL.LU R22, [R1+0x298] ;  /* 0x0002980001167983 */ /* 0x000ee80000300800 */
[----:B------:R-:W3:Y:S04]  /*12df0*/  LDL.LU R23, [R1+0x29c] ;  /* 0x00029c0001177983 */ /* 0x000ee80000300800 */
[----:B0-----:R-:W4:Y:S04]  /*12e00*/  LDL.LU R18, [R1+0x168] ;  /* 0x0001680001127983 */ /* 0x001f280000300800 */
[----:B------:R-:W4:Y:S04]  /*12e10*/  LDL.LU R19, [R1+0x16c] ;  /* 0x00016c0001137983 */ /* 0x000f280000300800 */
[----:B------:R-:W5:Y:S04]  /*12e20*/  LDL.LU R26, [R1+0x1f8] ;  /* 0x0001f800011a7983 */ /* 0x000f680000300800 */
[----:B------:R-:W5:Y:S04]  /*12e30*/  LDL.LU R27, [R1+0x1fc] ;  /* 0x0001fc00011b7983 */ /* 0x000f680000300800 */
[----:B-1----:R-:W4:Y:S04]  /*12e40*/  LDL.LU R12, [R1+0xa0] ;  /* 0x0000a000010c7983 */ /* 0x002f280000300800 */
[----:B------:R-:W4:Y:S04]  /*12e50*/  LDL.LU R13, [R1+0xa4] ;  /* 0x0000a400010d7983 */ /* 0x000f280000300800 */
[----:B------:R-:W4:Y:S04]  /*12e60*/  LDL.LU R14, [R1+0xa8] ;  /* 0x0000a800010e7983 */ /* 0x000f280000300800 */
[----:B------:R-:W4:Y:S04]  /*12e70*/  LDL.LU R15, [R1+0xac] ;  /* 0x0000ac00010f7983 */ /* 0x000f280000300800 */
[----:B---3--:R-:W-:Y:S04]  /*12e80*/  STL.64 [R1+0x3470], R22 ;  /* 0x0034701601007387 */ /* 0x008fe80000100a00 */
[----:B--2---:R0:W-:Y:S04]  /*12e90*/  STL.64 [R1+0x3468], R20 ;  /* 0x0034681401007387 */ /* 0x0041e80000100a00 */
[----:B0-----:R-:W2:Y:S04]  /*12ea0*/  LDL.LU R20, [R1+0x2b0] ;  /* 0x0002b00001147983 */ /* 0x001ea80000300800 */
[----:B------:R-:W2:Y:S04]  /*12eb0*/  LDL.LU R21, [R1+0x2b4] ;  /* 0x0002b40001157983 */ /* 0x000ea80000300800 */
[----:B------:R-:W3:Y:S04]  /*12ec0*/  LDL.LU R22, [R1+0x2b8] ;  /* 0x0002b80001167983 */ /* 0x000ee80000300800 */
[----:B------:R-:W3:Y:S04]  /*12ed0*/  LDL.LU R23, [R1+0x2bc] ;  /* 0x0002bc0001177983 */ /* 0x000ee80000300800 */
[----:B---3--:R0:W-:Y:S04]  /*12ee0*/  STL.64 [R1+0x3490], R22 ;  /* 0x0034901601007387 */ /* 0x0081e80000100a00 */
[----:B--2---:R1:W-:Y:S01]  /*12ef0*/  STL.64 [R1+0x3488], R20 ;  /* 0x0034881401007387 */ /* 0x0043e20000100a00 */
[----:B0-----:R-:W-:Y:S01]  /*12f00*/  IMAD.MOV.U32 R22, RZ, RZ, R29 ;  /* 0x000000ffff167224 */ /* 0x001fe200078e001d */
[----:B------:R-:W-:Y:S01]  /*12f10*/  MOV R23, R2 ;  /* 0x0000000200177202 */ /* 0x000fe20000000f00 */
[----:B-1----:R-:W-:Y:S01]  /*12f20*/  IMAD.MOV.U32 R20, RZ, RZ, R3 ;  /* 0x000000ffff147224 */ /* 0x002fe200078e0003 */
[----:B------:R-:W-:Y:S01]  /*12f30*/  MOV R21, R28 ;  /* 0x0000001c00157202 */ /* 0x000fe20000000f00 */
[----:B------:R-:W2:Y:S04]  /*12f40*/  LDL.LU R3, [R1+0x3528] ;  /* 0x0035280001037983 */ /* 0x000ea80000300800 */
[----:B------:R-:W3:Y:S04]  /*12f50*/  LDL.LU R28, [R1+0x3524] ;  /* 0x00352400011c7983 */ /* 0x000ee80000300800 */
[----:B------:R-:W2:Y:S04]  /*12f60*/  LDL.LU R29, [R1+0x3520] ;  /* 0x00352000011d7983 */ /* 0x000ea80000300800 */
[----:B------:R-:W2:Y:S04]  /*12f70*/  LDL.LU R2, [R1+0x351c] ;  /* 0x00351c0001027983 */ /* 0x000ea80000300800 */
[----:B------:R-:W-:Y:S04]  /*12f80*/  STL.64 [R1+0x34a8], R22 ;  /* 0x0034a81601007387 */ /* 0x000fe80000100a00 */
[----:B------:R0:W-:Y:S04]  /*12f90*/  STL.64 [R1+0x34a0], R20 ;  /* 0x0034a01401007387 */ /* 0x0001e80000100a00 */
[----:B0-----:R-:W2:Y:S04]  /*12fa0*/  LDL.LU R20, [R1+0x80] ;  /* 0x0000800001147983 */ /* 0x001ea80000300800 */
[----:B------:R-:W2:Y:S04]  /*12fb0*/  LDL.LU R21, [R1+0x84] ;  /* 0x0000840001157983 */ /* 0x000ea80000300800 */
[----:B------:R-:W2:Y:S01]  /*12fc0*/  LDL.LU R22, [R1+0x88] ;  /* 0x0000880001167983 */ /* 0x000ea20000300800 */
[----:B------:R-:W-:-:S03]  /*12fd0*/  IMAD.MOV.U32 R23, RZ, RZ, R0 ;  /* 0x000000ffff177224 */ /* 0x000fc600078e0000 */
[----:B------:R-:W3:Y:S01]  /*12fe0*/  LDL.LU R0, [R1+0x3518] ;  /* 0x0035180001007983 */ /* 0x000ee20000300800 */
[C---:B----4-:R-:W-:Y:S03]  /*12ff0*/  HMMA.16816.F32 R8, R4.reuse, R18, R8 ;  /* 0x000000120408723c */ /* 0x050fe60000001808 */
[----:B--2---:R3:W-:Y:S04]  /*13000*/  STL.64 [R1+0x34c0], R22 ;  /* 0x0034c01601007387 */ /* 0x0047e80000100a00 */
[----:B------:R0:W-:Y:S01]  /*13010*/  STL.64 [R1+0x34b8], R20 ;  /* 0x0034b81401007387 */ /* 0x0001e20000100a00 */
[----:B---3--:R-:W-:Y:S01]  /*13020*/  MOV R22, R28 ;  /* 0x0000001c00167202 */ /* 0x008fe20000000f00 */
[----:B------:R-:W-:Y:S01]  /*13030*/  IMAD.MOV.U32 R23, RZ, RZ, R3 ;  /* 0x000000ffff177224 */ /* 0x000fe200078e0003 */
[----:B0-----:R-:W-:Y:S01]  /*13040*/  MOV R20, R2 ;  /* 0x0000000200147202 */ /* 0x001fe20000000f00 */
[----:B------:R-:W-:Y:S01]  /*13050*/  IMAD.MOV.U32 R21, RZ, RZ, R29 ;  /* 0x000000ffff157224 */ /* 0x000fe200078e001d */
[----:B------:R-:W2:Y:S04]  /*13060*/  LDL.LU R2, [R1+0x3514] ;  /* 0x0035140001027983 */ /* 0x000ea80000300800 */
[----:B------:R-:W3:Y:S04]  /*13070*/  LDL.LU R29, [R1+0x3510] ;  /* 0x00351000011d7983 */ /* 0x000ee80000300800 */
[----:B------:R-:W4:Y:S04]  /*13080*/  LDL.LU R28, [R1+0x350c] ;  /* 0x00350c00011c7983 */ /* 0x000f280000300800 */
[----:B------:R-:W2:Y:S04]  /*13090*/  LDL.LU R3, [R1+0x3508] ;  /* 0x0035080001037983 */ /* 0x000ea80000300800 */
[----:B------:R-:W5:Y:S04]  /*130a0*/  LDL.LU.64 R18, [R1+0x3500] ;  /* 0x0035000001127983 */ /* 0x000f680000300a00 */
[----:B------:R-:W5:Y:S04]  /*130b0*/  LDL.LU.64 R16, [R1+0x34f8] ;  /* 0x0034f80001107983 */ /* 0x000f680000300a00 */
[----:B------:R-:W-:Y:S04]  /*130c0*/  STL.64 [R1+0x100], R8 ;  /* 0x0001000801007387 */ /* 0x000fe80000100a00 */
[----:B------:R0:W-:Y:S04]  /*130d0*/  STL.64 [R1+0x108], R10 ;  /* 0x0001080a01007387 */ /* 0x0001e80000100a00 */
[----:B0-----:R-:W2:Y:S04]  /*130e0*/  LDL R10, [R1+0x478] ;  /* 0x00047800010a7983 */ /* 0x001ea80000100800 */
[----:B------:R-:W2:Y:S01]  /*130f0*/  LDL R11, [R1+0x47c] ;  /* 0x00047c00010b7983 */ /* 0x000ea20000100800 */
[----:B-----5:R-:W-:Y:S03]  /*13100*/  HMMA.16816.F32 R16, R4, R26, R16 ;  /* 0x0000001a0410723c */ /* 0x020fe60000001810 */
[----:B------:R-:W5:Y:S04]  /*13110*/  LDL.LU.64 R26, [R1+0x34f0] ;  /* 0x0034f000011a7983 */ /* 0x000f680000300a00 */
[----:B------:R-:W3:Y:S04]  /*13120*/  LDL.LU.64 R24, [R1+0x34e8] ;  /* 0x0034e80001187983 */ /* 0x000ee80000300a00 */
[----:B------:R-:W3:Y:S04]  /*13130*/  LDL.LU.64 R6, [R1+0x34e0] ;  /* 0x0034e00001067983 */ /* 0x000ee80000300a00 */
[----:B------:R-:W3:Y:S08]  /*13140*/  LDL.LU.64 R4, [R1+0x34d8] ;  /* 0x0034d80001047983 */ /* 0x000ef00000300a00 */
[----:B------:R0:W-:Y:S04]  /*13150*/  STL.64 [R1+0xf0], R16 ;  /* 0x0000f01001007387 */ /* 0x0001e80000100a00 */
[----:B------:R4:W-:Y:S04]  /*13160*/  STL.64 [R1+0xf8], R18 ;  /* 0x0000f81201007387 */ /* 0x0009e80000100a00 */
[----:B0-----:R-:W5:Y:S01]  /*13170*/  LDL.LU R16, [R1+0x2a0] ;  /* 0x0002a00001107983 */ /* 0x001f620000300800 */
[----:B--2---:R-:W-:-:S03]  /*13180*/  MOV R17, R3 ;  /* 0x0000000300117202 */ /* 0x004fc60000000f00 */
[----:B------:R-:W2:Y:S01]  /*13190*/  LDL.LU R3, [R1+0x34d4] ;  /* 0x0034d40001037983 */ /* 0x000ea20000300800 */
[----:B----4-:R-:W-:-:S03]  /*131a0*/  IMAD.MOV.U32 R18, RZ, RZ, R28 ;  /* 0x000000ffff127224 */ /* 0x010fc600078e001c */
[----:B------:R-:W4:Y:S01]  /*131b0*/  LDL.LU R28, [R1+0x34d0] ;  /* 0x0034d000011c7983 */ /* 0x000f220000300800 */
[C---:B---3--:R-:W-:Y:S11]  /*131c0*/  HMMA.16816.F32 R12, R4.reuse, R24, R12 ;  /* 0x00000018040c723c */ /* 0x048ff6000000180c */
[----:B------:R-:W-:Y:S11]  /*131d0*/  @!UPT UIADD3 URZ, URZ, URZ, URZ ;  /* 0x0000003f3f3ff290 */ /* 0x000ff6000fffe03f */
[----:B------:R-:W-:Y:S01]  /*131e0*/  @!UPT UIADD3 URZ, URZ, URZ, URZ ;  /* 0x0000003f3f3ff290 */ /* 0x000fe2000fffe03f */
[----:B------:R0:W-:Y:S04]  /*131f0*/  STL.64 [R1+0x120], R12 ;  /* 0x0001200c01007387 */ /* 0x0001e80000100a00 */
[----:B------:R1:W-:Y:S04]  /*13200*/  STL.64 [R1+0x128], R14 ;  /* 0x0001280e01007387 */ /* 0x0003e80000100a00 */
[----:B0-----:R-:W1:Y:S02]  /*13210*/  LDL.LU.64 R12, [R1+0x34c8] ;  /* 0x0034c800010c7983 */ /* 0x001e640000300a00 */
[C---:B-1----:R-:W-:Y:S02]  /*13220*/  HMMA.16816.F32 R12, R4.reuse, R12, R20 ;  /* 0x0000000c040c723c */ /* 0x042fe40000001814 */
        /* <DEDUP_REMOVED lines=17> */
[----:B------:R-:W-:Y:S04]  /*13340*/  STL.64 [R1+0x160], R12 ;  /* 0x0001600c01007387 */ /* 0x000fe80000100a00 */
[----:B------:R0:W-:Y:S04]  /*13350*/  STL.64 [R1+0x168], R14 ;  /* 0x0001680e01007387 */ /* 0x0001e80000100a00 */
[----:B0-----:R-:W3:Y:S04]  /*13360*/  LDL.LU.64 R14, [R1+0x3480] ;  /* 0x00348000010e7983 */ /* 0x001ee80000300a00 */
[----:B------:R-:W3:Y:S04]  /*13370*/  LDL.LU.64 R12, [R1+0x3478] ;  /* 0x00347800010c7983 */ /* 0x000ee80000300a00 */
[----:B------:R4:W-:Y:S04]  /*13380*/  STL.64 [R1+0x31b0], R6 ;  /* 0x0031b00601007387 */ /* 0x0009e80000100a00 */
[----:B------:R3:W-:Y:S01]  /*13390*/  STL.64 [R1+0x31a8], R4 ;  /* 0x0031a80401007387 */ /* 0x0007e20000100a00 */
[----:B----4-:R-:W-:Y:S01]  /*133a0*/  IMAD.MOV.U32 R6, RZ, RZ, R28 ;  /* 0x000000ffff067224 */ /* 0x010fe200078e001c */
[----:B--2---:R-:W-:-:S07]  /*133b0*/  MOV R7, R3 ;  /* 0x0000000300077202 */ /* 0x004fce0000000f00 */
[----:B---3--:R-:W-:Y:S01]  /*133c0*/  HMMA.16816.F32 R4, R12, R6, R20 ;  /* 0x000000060c04723c */ /* 0x008fe20000001814 */
[----:B------:R-:W2:Y:S04]  /*133d0*/  LDL.LU.64 R22, [R1+0x3470] ;  /* 0x0034700001167983 */ /* 0x000ea80000300a00 */
[----:B------:R-:W2:Y:S01]  /*133e0*/  LDL.LU.64 R20, [R1+0x3468] ;  /* 0x0034680001147983 */ /* 0x000ea20000300a00 */
[----:B------:R-:W-:-:S07]  /*133f0*/  MOV R19, R29 ;  /* 0x0000001d00137202 */ /* 0x000fce0000000f00 */
[----:B-----5:R-:W-:Y:S10]  /*13400*/  HMMA.16816.F32 R8, R12, R10, R16 ;  /* 0x0000000a0c08723c */ /* 0x020ff40000001810 */
[----:B------:R2:W-:Y:S01]  /*13410*/  STL.64 [R1+0xe0], R4 ;  /* 0x0000e00401007387 */ /* 0x0005e20000100a00 */
[----:B------:R-:W-:Y:S01]  /*13420*/  IMAD.MOV.U32 R28, RZ, RZ, R6 ;  /* 0x000000ffff1c7224 */ /* 0x000fe200078e0006 */
[----:B------:R-:W-:-:S05]  /*13430*/  MOV R3, R7 ;  /* 0x0000000700037202 */ /* 0x000fca0000000f00 */
[----:B------:R-:W-:Y:S04]  /*13440*/  STL [R1+0x330c], R3 ;  /* 0x00330c0301007387 */ /* 0x000fe80000100800 */
[----:B------:R-:W-:Y:S04]  /*13450*/  STL [R1+0x3308], R28 ;  /* 0x0033081c01007387 */ /* 0x000fe80000100800 */
[----:B------:R-:W-:Y:S04]  /*13460*/  STL.64 [R1+0xd0], R8 ;  /* 0x0000d00801007387 */ /* 0x000fe80000100a00 */
[----:B------:R-:W-:Y:S01]  /*13470*/  STL.64 [R1+0xd8], R10 ;  /* 0x0000d80a01007387 */ /* 0x000fe20000100a00 */
[----:B--2---:R-:W-:Y:S11]  /*13480*/  HMMA.16816.F32 R4, R12, R26, R20 ;  /* 0x0000001a0c04723c */ /* 0x004ff60000001814 */
[----:B------:R-:W-:Y:S11]  /*13490*/  @!UPT UIADD3 URZ, URZ, URZ, URZ ;  /* 0x0000003f3f3ff290 */ /* 0x000ff6000fffe03f */
[----:B------:R-:W-:Y:S01]  /*134a0*/  @!UPT UIADD3 URZ, URZ, URZ, URZ ;  /* 0x0000003f3f3ff290 */ /* 0x000fe2000fffe03f */
[----:B------:R-:W-:Y:S04]  /*134b0*/  STL.64 [R1+0xc0], R4 ;  /* 0x0000c00401007387 */ /* 0x000fe80000100a00 */
[----:B------:R-:W2:Y:S04]  /*134c0*/  LDL R18, [R1+0x528] ;  /* 0x0005280001127983 */ /* 0x000ea80000100800 */
[----:B------:R-:W2:Y:S01]  /*134d0*/  LDL R19, [R1+0x52c] ;  /* 0x00052c0001137983 */ /* 0x000ea20000100800 */
[----:B------:R-:W-:-:S03]  /*134e0*/  IMAD.MOV.U32 R29, RZ, RZ, R27 ;  /* 0x000000ffff1d7224 */ /* 0x000fc600078e001b */
[----:B--2---:R0:W-:Y:S04]  /*134f0*/  STL.64 [R1+0x3370], R18 ;  /* 0x0033701201007387 */ /* 0x0041e80000100a00 */
[----:B------:R-:W2:Y:S04]  /*13500*/  LDL R26, [R1+0x398] ;  /* 0x00039800011a7983 */ /* 0x000ea80000100800 */
[----:B------:R-:W2:Y:S04]  /*13510*/  LDL R27, [R1+0x39c] ;  /* 0x00039c00011b7983 */ /* 0x000ea80000100800 */
[----:B--2---:R1:W-:Y:S04]  /*13520*/  STL.64 [R1+0x3378], R26 ;  /* 0x0033781a01007387 */ /* 0x0043e80000100a00 */
[----:B------:R-:W2:Y:S04]  /*13530*/  LDL.LU R16, [R1+0x150] ;  /* 0x0001500001107983 */ /* 0x000ea80000300800 */
[----:B------:R-:W2:Y:S04]  /*13540*/  LDL.LU R17, [R1+0x154] ;  /* 0x0001540001117983 */ /* 0x000ea80000300800 */
[----:B0-----:R-:W3:Y:S04]  /*13550*/  LDL.LU R18, [R1+0x158] ;  /* 0x0001580001127983 */ /* 0x001ee80000300800 */
[----:B------:R-:W3:Y:S04]  /*13560*/  LDL.LU R19, [R1+0x15c] ;  /* 0x00015c0001137983 */ /* 0x000ee80000300800 */
[----:B---3--:R-:W-:Y:S04]  /*13570*/  STL.64 [R1+0x3388], R18 ;  /* 0x0033881201007387 */ /* 0x008fe80000100a00 */
[----:B--2---:R-:W-:Y:S04]  /*13580*/  STL.64 [R1+0x3380], R16 ;  /* 0x0033801001007387 */ /* 0x004fe80000100a00 */
[----:B-1----:R-:W2:Y:S04]  /*13590*/  LDL R26, [R1+0x368] ;  /* 0x00036800011a7983 */ /* 0x002ea80000100800 */
[----:B------:R-:W2:Y:S04]  /*135a0*/  LDL R27, [R1+0x36c] ;  /* 0x00036c00011b7983 */ /* 0x000ea80000100800 */
[----:B--2---:R0:W-:Y:S04]  /*135b0*/  STL.64 [R1+0x3390], R26 ;  /* 0x0033901a01007387 */ /* 0x0041e80000100a00 */
[----:B0-----:R-:W2:Y:S04]  /*135c0*/  LDL R26, [R1+0x388] ;  /* 0x00038800011a7983 */ /* 0x001ea80000100800 */
[----:B------:R-:W2:Y:S04]  /*135d0*/  LDL R27, [R1+0x38c] ;  /* 0x00038c00011b7983 */ /* 0x000ea80000100800 */
[----:B--2---:R0:W-:Y:S04]  /*135e0*/  STL.64 [R1+0x33a8], R26 ;  /* 0x0033a81a01007387 */ /* 0x0041e80000100a00 */
[----:B------:R-:W2:Y:S04]  /*135f0*/  LDL.LU R16, [R1+0x1e0] ;  /* 0x0001e00001107983 */ /* 0x000ea80000300800 */
[----:B------:R-:W2:Y:S04]  /*13600*/  LDL.LU R17, [R1+0x1e4] ;  /* 0x0001e40001117983 */ /* 0x000ea80000300800 */
[----:B------:R-:W3:Y:S04]  /*13610*/  LDL.LU R18, [R1+0x1e8] ;  /* 0x0001e80001127983 */ /* 0x000ee80000300800 */
[----:B------:R-:W3:Y:S04]  /*13620*/  LDL.LU R19, [R1+0x1ec] ;  /* 0x0001ec0001137983 */ /* 0x000ee80000300800 */
[----:B0-----:R-:W4:Y:S04]  /*13630*/  LDL R26, [R1+0x358] ;  /* 0x00035800011a7983 */ /* 0x001f280000100800 */
[----:B------:R-:W4:Y:S04]  /*13640*/  LDL R27, [R1+0x35c] ;  /* 0x00035c00011b7983 */ /* 0x000f280000100800 */
[----:B----4-:R-:W-:Y:S04]  /*13650*/  STL.64 [R1+0x33c0], R26 ;  /* 0x0033c01a01007387 */ /* 0x010fe80000100a00 */
[----:B---3--:R-:W-:Y:S04]  /*13660*/  STL.64 [R1+0x33a0], R18 ;  /* 0x0033a01201007387 */ /* 0x008fe80000100a00 */
[----:B--2---:R0:W-:Y:S04]  /*13670*/  STL.64 [R1+0x3398], R16 ;  /* 0x0033981001007387 */ /* 0x0041e80000100a00 */
[----:B0-----:R-:W2:Y:S04]  /*13680*/  LDL.LU R16, [R1+0x200] ;  /* 0x0002000001107983 */ /* 0x001ea80000300800 */
[----:B------:R-:W2:Y:S04]  /*13690*/  LDL.LU R17, [R1+0x204] ;  /* 0x0002040001117983 */ /* 0x000ea80000300800 */
[----:B------:R-:W3:Y:S04]  /*136a0*/  LDL.LU R18, [R1+0x208] ;  /* 0x0002080001127983 */ /* 0x000ee80000300800 */
[----:B------:R-:W3:Y:S04]  /*136b0*/  LDL.LU R19, [R1+0x20c] ;  /* 0x00020c0001137983 */ /* 0x000ee80000300800 */
[----:B------:R-:W4:Y:S04]  /*136c0*/  LDL R26, [R1+0x348] ;  /* 0x00034800011a7983 */ /* 0x000f280000100800 */
[----:B------:R-:W4:Y:S04]  /*136d0*/  LDL R27, [R1+0x34c] ;  /* 0x00034c00011b7983 */ /* 0x000f280000100800 */
[----:B----4-:R0:W-:Y:S04]  /*136e0*/  STL.64 [R1+0x33d8], R26 ;  /* 0x0033d81a01007387 */ /* 0x0101e80000100a00 */
        /* <DEDUP_REMOVED lines=30> */
[----:B0-----:R-:W4:Y:S04]  /*138d0*/  LDL.64 R26, [R1+0x4a8] ;  /* 0x0004a800011a7983 */ /* 0x001f280000100a00 */
[----:B----4-:R0:W-:Y:S04]  /*138e0*/  STL.64 [R1+0x3450], R26 ;  /* 0x0034501a01007387 */ /* 0x0101e80000100a00 */
[----:B0-----:R-:W4:Y:S04]  /*138f0*/  LDL R26, [R1+0x488] ;  /* 0x00048800011a7983 */ /* 0x001f280000100800 */
[----:B------:R-:W4:Y:S04]  /*13900*/  LDL R27, [R1+0x48c] ;  /* 0x00048c00011b7983 */ /* 0x000f280000100800 */
[----:B---3--:R-:W-:Y:S04]  /*13910*/  STL.64 [R1+0x3400], R18 ;  /* 0x0034001201007387 */ /* 0x008fe80000100a00 */
[----:B--2---:R0:W-:Y:S04]  /*13920*/  STL.64 [R1+0x33f8], R16 ;  /* 0x0033f81001007387 */ /* 0x0041e80000100a00 */
[----:B0-----:R-:W2:Y:S04]  /*13930*/  LDL.LU R16, [R1+0x240] ;  /* 0x0002400001107983 */ /* 0x001ea80000300800 */
[----:B------:R-:W2:Y:S04]  /*13940*/  LDL.LU R17, [R1+0x244] ;  /* 0x0002440001117983 */ /* 0x000ea80000300800 */
[----:B------:R-:W3:Y:S04]  /*13950*/  LDL.LU R18, [R1+0x248] ;  /* 0x0002480001127983 */ /* 0x000ee80000300800 */
[----:B------:R-:W3:Y:S04]  /*13960*/  LDL.LU R19, [R1+0x24c] ;  /* 0x00024c0001137983 */ /* 0x000ee80000300800 */
        /* <DEDUP_REMOVED lines=25> */
[----:B------:R-:W-:-:S02]  /*13b00*/  IMAD.MOV.U32 R3, RZ, RZ, R6 ;  /* 0x000000ffff037224 */ /* 0x000fc400078e0006 */
[----:B------:R-:W2:Y:S04]  /*13b10*/  LDL R22, [R1+0x3a8] ;  /* 0x0003a80001167983 */ /* 0x000ea80000100800 */
[----:B------:R-:W2:Y:S04]  /*13b20*/  LDL R23, [R1+0x3ac] ;  /* 0x0003ac0001177983 */ /* 0x000ea80000100800 */
[----:B------:R-:W3:Y:S04]  /*13b30*/  LDL.LU R4, [R1+0x130] ;  /* 0x0001300001047983 */ /* 0x000ee80000300800 */
[----:B------:R-:W3:Y:S04]  /*13b40*/  LDL.LU R5, [R1+0x134] ;  /* 0x0001340001057983 */ /* 0x000ee80000300800 */
[----:B------:R-:W3:Y:S04]  /*13b50*/  LDL.LU R6, [R1+0x138] ;  /* 0x0001380001067983 */ /* 0x000ee80000300800 */
[----:B------:R-:W5:Y:S04]  /*13b60*/  LDL R11, [R1+0x548] ;  /* 0x00054800010b7983 */ /* 0x000f680000100800 */
[----:B------:R-:W-:Y:S04]  /*13b70*/  STL [R1+0x3318], R29 ;  /* 0x0033181d01007387 */ /* 0x000fe80000100800 */
[----:B------:R-:W-:Y:S04]  /*13b80*/  STL [R1+0x3314], R28 ;  /* 0x0033141c01007387 */ /* 0x000fe80000100800 */
[----:B------:R-:W-:Y:S01]  /*13b90*/  STL [R1+0x3310], R3 ;  /* 0x0033100301007387 */ /* 0x000fe20000100800 */
[C---:B----4-:R-:W-:Y:S03]  /*13ba0*/  HMMA.16816.F32 R24, R12.reuse, R26, R16 ;  /* 0x0000001a0c18723c */ /* 0x050fe60000001810 */
[----:B------:R-:W4:Y:S04]  /*13bb0*/  LDL.LU.64 R18, [R1+0x3460] ;  /* 0x0034600001127983 */ /* 0x000f280000300a00 */
[----:B------:R-:W4:Y:S11]  /*13bc0*/  LDL.LU.64 R16, [R1+0x3458] ;  /* 0x0034580001107983 */ /* 0x000f360000300a00 */
[----:B------:R-:W-:Y:S05]  /*13bd0*/  @!UPT UIADD3 URZ, URZ, URZ, URZ ;  /* 0x0000003f3f3ff290 */ /* 0x000fea000fffe03f */
[----:B------:R-:W-:Y:S04]  /*13be0*/  STL.64 [R1+0xb0], R24 ;  /* 0x0000b01801007387 */ /* 0x000fe80000100a00 */
[----:B------:R0:W-:Y:S04]  /*13bf0*/  STL.64 [R1+0xb8], R26 ;  /* 0x0000b81a01007387 */ /* 0x0001e80000100a00 */
[----:B0-----:R-:W4:Y:S01]  /*13c00*/  LDL.LU.64 R26, [R1+0x3450] ;  /* 0x00345000011a7983 */ /* 0x001f220000300a00 */
[----:B------:R-:W-:Y:S01]  /*13c10*/  MOV R7, R0 ;  /* 0x0000000000077202 */ /* 0x000fe20000000f00 */
[C---:B----4-:R-:W-:Y:S01]  /*13c20*/  HMMA.16816.F32 R16, R12.reuse, R26, R16 ;  /* 0x0000001a0c10723c */ /* 0x050fe20000001810 */
[----:B------:R-:W-:Y:S11]  /*13c30*/  MOV R0, R27 ;  /* 0x0000001b00007202 */ /* 0x000ff60000000f00 */
[----:B------:R-:W-:Y:S11]  /*13c40*/  @!UPT UIADD3 URZ, URZ, URZ, URZ ;  /* 0x0000003f3f3ff290 */ /* 0x000ff6000fffe03f */
[----:B------:R0:W-:Y:S01]  /*13c50*/  STL [R1+0xa0], R16 ;  /* 0x0000a01001007387 */ /* 0x0001e20000100800 */
[----:B------:R-:W-:Y:S01]  /*13c60*/  MOV R28, R18 ;  /* 0x00000012001c7202 */ /* 0x000fe20000000f00 */
[----:B------:R-:W-:Y:S02]  /*13c70*/  IMAD.MOV.U32 R3, RZ, RZ, R19 ;  /* 0x000000ffff037224 */ /* 0x000fe400078e0013 */
[----:B------:R-:W-:Y:S01]  /*13c80*/  IMAD.MOV.U32 R29, RZ, RZ, R17 ;  /* 0x000000ffff1d7224 */ /* 0x000fe200078e0011 */
[----:B------:R-:W4:Y:S04]  /*13c90*/  LDL.LU.64 R18, [R1+0x3448] ;  /* 0x0034480001127983 */ /* 0x000f280000300a00 */
[----:B0-----:R-:W4:Y:S04]  /*13ca0*/  LDL.LU.64 R16, [R1+0x3440] ;  /* 0x0034400001107983 */ /* 0x001f280000300a00 */
[----:B------:R-:W4:Y:S04]  /*13cb0*/  LDL.LU.64 R26, [R1+0x3438] ;  /* 0x00343800011a7983 */ /* 0x000f280000300a00 */
[----:B------:R-:W-:Y:S04]  /*13cc0*/  STL [R1+0x3324], R28 ;  /* 0x0033241c01007387 */ /* 0x000fe80000100800 */
        /* <DEDUP_REMOVED lines=45> */
[----:B----4-:R-:W-:Y:S02]  /*13fa0*/  HMMA.16816.F32 R24, R12, R26, R16 ;  /* 0x0000001a0c18723c */ /* 0x010fe40000001810 */
[----:B------:R-:W4:Y:S04]  /*13fb0*/  LDL.LU.64 R18, [R1+0x33a0] ;  /* 0x0033a00001127983 */ /* 0x000f280000300a00 */
[----:B------:R-:W4:Y:S11]  /*13fc0*/  LDL.LU.64 R16, [R1+0x3398] ;  /* 0x0033980001107983 */ /* 0x000f360000300a00 */
[----:B------:R-:W-:Y:S06]  /*13fd0*/  @!UPT UIADD3 URZ, URZ, URZ, URZ ;  /* 0x0000003f3f3ff290 */ /* 0x000fec000fffe03f */
[----:B------:R0:W-:Y:S01]  /*13fe0*/  STL [R1+0x28], R26 ;  /* 0x0000281a01007387 */ /* 0x0001e20000100800 */
[----:B------:R-:W-:-:S03]  /*13ff0*/  IMAD.MOV.U32 R10, RZ, RZ, R27 ;  /* 0x000000ffff0a7224 */ /* 0x000fc600078e001b */
[----:B0-----:R-:W4:Y:S01]  /*14000*/  LDL.LU.64 R26, [R1+0x3390] ;  /* 0x00339000011a7983 */ /* 0x001f220000300a00 */
[----:B------:R-:W-:Y:S01]  /*14010*/  MOV R9, R24 ;  /* 0x0000001800097202 */ /* 0x000fe20000000f00 */
[----:B------:R-:W-:Y:S02]  /*14020*/  IMAD.MOV.U32 R8, RZ, RZ, R25 ;  /* 0x000000ffff087224 */ /* 0x000fe400078e0019 */
[C---:B----4-:R-:W-:Y:S01]  /*14030*/  HMMA.16816.F32 R24, R12.reuse, R26, R16 ;  /* 0x0000001a0c18723c */ /* 0x050fe20000001810 */
[----:B------:R-:W4:Y:S04]  /*14040*/  LDL.LU.64 R18, [R1+0x3388] ;  /* 0x0033880001127983 */ /* 0x000f280000300a00 */
[----:B------:R-:W4:Y:S11]  /*14050*/  LDL.LU.64 R16, [R1+0x3380] ;  /* 0x0033800001107983 */ /* 0x000f360000300a00 */
[----:B------:R-:W-:Y:S07]  /*14060*/  @!UPT UIADD3 URZ, URZ, URZ, URZ ;  /* 0x0000003f3f3ff290 */ /* 0x000fee000fffe03f */
[----:B------:R-:W-:Y:S04]  /*14070*/  STL.64 [R1+0x10], R24 ;  /* 0x0000101801007387 */ /* 0x000fe80000100a00 */
[----:B------:R0:W-:Y:S04]  /*14080*/  STL.64 [R1+0x18], R26 ;  /* 0x0000181a01007387 */ /* 0x0001e80000100a00 */
[----:B0-----:R-:W4:Y:S02]  /*14090*/  LDL.LU.64 R26, [R1+0x3378] ;  /* 0x00337800011a7983 */ /* 0x001f240000300a00 */
[----:B----4-:R-:W-:Y:S02]  /*140a0*/  HMMA.16816.F32 R24, R12, R26, R16 ;  /* 0x0000001a0c18723c */ /* 0x010fe40000001810 */
[----:B------:R-:W3:Y:S11]  /*140b0*/  LDL.LU.64 R18, [R1+0x3370] ;  /* 0x0033700001127983 */ /* 0x000ef60000300a00 */
[----:B------:R-:W-:Y:S10]  /*140c0*/  @!UPT UIADD3 URZ, URZ, URZ, URZ ;  /* 0x0000003f3f3ff290 */ /* 0x000ff4000fffe03f */
[----:B------:R-:W-:Y:S04]  /*140d0*/  STL.64 [R1+0x31e0], R26 ;  /* 0x0031e01a01007387 */ /* 0x000fe80000100a00 */
[----:B------:R0:W-:Y:S04]  /*140e0*/  STL.64 [R1+0x31d8], R24 ;  /* 0x0031d81801007387 */ /* 0x0001e80000100a00 */
[----:B0-----:R-:W2:Y:S04]  /*140f0*/  LDL.LU R24, [R1+0x140] ;  /* 0x0001400001187983 */ /* 0x001ea80000300800 */
[----:B------:R-:W2:Y:S04]  /*14100*/  LDL.LU R25, [R1+0x144] ;  /* 0x0001440001197983 */ /* 0x000ea80000300800 */
[----:B------:R-:W2:Y:S01]  /*14110*/  LDL.LU R26, [R1+0x148] ;  /* 0x00014800011a7983 */ /* 0x000ea20000300800 */
[----:B------:R-:W-:-:S07]  /*14120*/  MOV R27, R2 ;  /* 0x00000002001b7202 */ /* 0x000fce0000000f00 */
[C---:B--2---:R-:W-:Y:S08]  /*14130*/  HMMA.16816.F32 R20, R12.reuse, R22, R24 ;  /* 0x000000160c14723c */ /* 0x044ff00000001818 */
[----:B---3--:R-:W-:Y:S01]  /*14140*/  HMMA.16816.F32 R12, R12, R18, R4 ;  /* 0x000000120c0c723c */ /* 0x008fe20000001804 */
[----:B------:R-:W0:Y:S04]  /*14150*/  S2R R7, SR_TID.X ;  /* 0x0000000000077919 */ /* 0x000e280000002100 */
[----:B-----5:R-:W1:Y:S01]  /*14160*/  LDSM.16.MT88.4 R16, [R11+0x4000] ;  /* 0x004000000b10783b */ /* 0x020e620000004200 */
[C---:B0-----:R-:W-:Y:S01]  /*14170*/  IMAD.SHL.U32 R2, R7.reuse, 0x2, RZ ;  /* 0x0000000207027824 */ /* 0x041fe200078e00ff */
[----:B------:R-:W-:-:S05]  /*14180*/  LOP3.LUT R7, R7, 0x7, RZ, 0xc0, !PT ;  /* 0x0000000707077812 */ /* 0x000fca00078ec0ff */
[----:B------:R-:W-:-:S03]  /*14190*/  IMAD R7, R7, 0x110, RZ ;  /* 0x0000011007077824 */ /* 0x000fc600078e02ff */
[----:B------:R-:W-:Y:S02]  /*141a0*/  STL.64 [R1+0x31d0], R22 ;  /* 0x0031d01601007387 */ /* 0x000fe40000100a00 */
[----:B------:R-:W-:Y:S02]  /*141b0*/  LOP3.LUT R7, R7, 0x30, R2, 0x78, !PT ;  /* 0x0000003007077812 */ /* 0x000fe400078e7802 */
[----:B------:R-:W-:Y:S04]  /*141c0*/  STL.64 [R1+0x31c8], R20 ;  /* 0x0031c81401007387 */ /* 0x000fe80000100a00 */
[----:B------:R-:W-:Y:S04]  /*141d0*/  STL.64 [R1+0x31c0], R14 ;  /* 0x0031c00e01007387 */ /* 0x000fe80000100a00 */
[----:B------:R-:W-:Y:S04]  /*141e0*/  STL.64 [R1+0x31b8], R12 ;  /* 0x0031b80c01007387 */ /* 0x000fe80000100a00 */
[----:B------:R-:W0:Y:S04]  /*141f0*/  LDSM.16.M88.4 R12, [R7+0x8080] ;  /* 0x00808000070c783b */ /* 0x000e280000000200 */
[----:B-1----:R-:W-:Y:S04]  /*14200*/  STL [R1+0x3334], R16 ;  /* 0x0033341001007387 */ /* 0x002fe80000100800 */
[----:B------:R-:W-:Y:S04]  /*14210*/  STL [R1+0x3330], R17 ;  /* 0x0033301101007387 */ /* 0x000fe80000100800 */
[----:B------:R-:W-:Y:S04]  /*14220*/  STL [R1+0x332c], R18 ;  /* 0x00332c1201007387 */ /* 0x000fe80000100800 */
[----:B------:R-:W-:Y:S04]  /*14230*/  STL [R1+0x3328], R19 ;  /* 0x0033281301007387 */ /* 0x000fe80000100800 */
[----:B------:R-:W-:Y:S04]  /*14240*/  LDSM.16.M88.4 R24, [R7+0xe080] ;  /* 0x00e080000718783b */ /* 0x000fe80000000200 */
[----:B------:R-:W-:Y:S04]  /*14250*/  LDSM.16.M88.4 R20, [R7+0xe880] ;  /* 0x00e880000714783b */ /* 0x000fe80000000200 */
[----:B0-----:R-:W-:Y:S01]  /*14260*/  STL.64 [R1+0x1b0], R12 ;  /* 0x0001b00c01007387 */ /* 0x001fe20000100a00 */
[----:B------:R-:W-:-:S03]  /*14270*/  MOV R3, R12 ;  /* 0x0000000c00037202 */ /* 0x000fc60000000f00 */
[----:B------:R-:W-:Y:S04]  /*14280*/  STL.64 [R1+0x1b8], R14 ;  /* 0x0001b80e01007387 */ /* 0x000fe80000100a00 */
[----:B------:R-:W0:Y:S04]  /*14290*/  LDSM.16.M88.4 R12, [R7+0x8880] ;  /* 0x00888000070c783b */ /* 0x000e280000000200 */
[----:B------:R-:W-:Y:S04]  /*142a0*/  STL [R1+0x3338], R3 ;  /* 0x0033380301007387 */ /* 0x000fe80000100800 */
[----:B0-----:R-:W-:Y:S01]  /*142b0*/  STL.64 [R1+0x190], R12 ;  /* 0x0001900c01007387 */ /* 0x001fe20000100a00 */
[----:B------:R-:W-:Y:S01]  /*142c0*/  IMAD.MOV.U32 R28, RZ, RZ, R12 ;  /* 0x000000ffff1c7224 */ /* 0x000fe200078e000c */
[----:B------:R-:W-:-:S02]  /*142d0*/  MOV R29, R13 ;  /* 0x0000000d001d7202 */ /* 0x000fc40000000f00 */
[----:B------:R-:W-:Y:S04]  /*142e0*/  STL.64 [R1+0x198], R14 ;  /* 0x0001980e01007387 */ /* 0x000fe80000100a00 */
[----:B------:R-:W0:Y:S04]  /*142f0*/  LDSM.16.M88.4 R12, [R7+0x9080] ;  /* 0x00908000070c783b */ /* 0x000e280000000200 */
[----:B------:R-:W-:Y:S04]  /*14300*/  STL [R1+0x3340], R29 ;  /* 0x0033401d01007387 */ /* 0x000fe80000100800 */
        /* <DEDUP_REMOVED lines=57> */
[----:B0-----:R-:W-:Y:S04]  /*146a0*/  STL.64 [R1+0x280], R12 ;  /* 0x0002800c01007387 */ /* 0x001fe80000100a00 */
[----:B------:R-:W-:Y:S04]  /*146b0*/  STL.64 [R1+0x288], R14 ;  /* 0x0002880e01007387 */ /* 0x000fe80000100a00 */
[----:B------:R-:W-:Y:S04]  /*146c0*/  STL.64 [R1+0x2b0], R24 ;  /* 0x0002b01801007387 */ /* 0x000fe80000100a00 */
[----:B------:R0:W-:Y:S04]  /*146d0*/  STL.64 [R1+0x2b8], R26 ;  /* 0x0002b81a01007387 */ /* 0x0001e80000100a00 */
[----:B0-----:R-:W2:Y:S04]  /*146e0*/  LDL.LU R26, [R1+0x28] ;  /* 0x00002800011a7983 */ /* 0x001ea80000300800 */
[----:B------:R-:W-:Y:S04]  /*146f0*/  STL.64 [R1+0x31f0], R24 ;  /* 0x0031f01801007387 */ /* 0x000fe80000100a00 */
[----:B------:R-:W-:Y:S04]  /*14700*/  STL.64 [R1+0x2a0], R20 ;  /* 0x0002a01401007387 */ /* 0x000fe80000100a00 */
[----:B------:R-:W-:Y:S04]  /*14710*/  STL.64 [R1+0x2a8], R22 ;  /* 0x0002a81601007387 */ /* 0x000fe80000100a00 */
[----:B------:R0:W-:Y:S04]  /*14720*/  STL.64 [R1+0x31e8], R20 ;  /* 0x0031e81401007387 */ /* 0x0001e80000100a00 */
[----:B0-----:R-:W3:Y:S04]  /*14730*/  LDL.LU R20, [R1+0x10] ;  /* 0x0000100001147983 */ /* 0x001ee80000300800 */
[----:B------:R-:W3:Y:S04]  /*14740*/  LDL.LU R21, [R1+0x14] ;  /* 0x0000140001157983 */ /* 0x000ee80000300800 */
[----:B------:R-:W4:Y:S04]  /*14750*/  LDL.LU R22, [R1+0x18] ;  /* 0x0000180001167983 */ /* 0x000f280000300800 */
[----:B------:R-:W4:Y:S01]  /*14760*/  LDL.LU R23, [R1+0x1c] ;  /* 0x00001c0001177983 */ /* 0x000f220000300800 */
[----:B------:R-:W-:Y:S01]  /*14770*/  IMAD.MOV.U32 R27, RZ, RZ, R10 ;  /* 0x000000ffff1b7224 */ /* 0x000fe200078e000a */
[----:B------:R-:W-:Y:S01]  /*14780*/  MOV R24, R9 ;  /* 0x0000000900187202 */ /* 0x000fe20000000f00 */
[----:B------:R-:W-:Y:S01]  /*14790*/  IMAD.MOV.U32 R25, RZ, RZ, R8 ;  /* 0x000000ffff197224 */ /* 0x000fe200078e0008 */
[----:B------:R-:W-:Y:S01]  /*147a0*/  MOV R0, R13 ;  /* 0x0000000d00007202 */ /* 0x000fe20000000f00 */
[----:B------:R-:W-:Y:S01]  /*147b0*/  IMAD.MOV.U32 R2, RZ, RZ, R12 ;  /* 0x000000ffff027224 */ /* 0x000fe200078e000c */
[----:B------:R-:W0:Y:S04]  /*147c0*/  LDSM.16.MT88.4 R8, [R11+0x3080] ;  /* 0x003080000b08783b */ /* 0x000e280000004200 */
[----:B------:R-:W1:Y:S04]  /*147d0*/  LDSM.16.M88.4 R12, [R7+0xf080] ;  /* 0x00f08000070c783b */ /* 0x000e680000000200 */
[----:B------:R-:W5:Y:S04]  /*147e0*/  LDSM.16.M88.4 R4, [R7+0xf880] ;  /* 0x00f880000704783b */ /* 0x000f680000000200 */
[----:B----4-:R-:W-:Y:S04]  /*147f0*/  STL.64 [R1+0x3200], R22 ;  /* 0x0032001601007387 */ /* 0x010fe80000100a00 */
[----:B---3--:R3:W-:Y:S04]  /*14800*/  STL.64 [R1+0x31f8], R20 ;  /* 0x0031f81401007387 */ /* 0x0087e80000100a00 */
[----:B--2---:R-:W-:Y:S04]  /*14810*/  STL.64 [R1+0x3210], R26 ;  /* 0x0032101a01007387 */ /* 0x004fe80000100a00 */
[----:B------:R-:W-:Y:S01]  /*14820*/  STL.64 [R1+0x3208], R24 ;  /* 0x0032081801007387 */ /* 0x000fe20000100a00 */
[----:B---3--:R-:W-:Y:S01]  /*14830*/  MOV R20, R28 ;  /* 0x0000001c00147202 */ /* 0x008fe20000000f00 */
[----:B------:R-:W-:-:S02]  /*14840*/  IMAD.MOV.U32 R21, RZ, RZ, R19 ;  /* 0x000000ffff157224 */ /* 0x000fc400078e0013 */
[----:B------:R-:W2:Y:S04]  /*14850*/  LDL.LU R28, [R1+0x336c] ;  /* 0x00336c00011c7983 */ /* 0x000ea80000300800 */
[----:B------:R-:W3:Y:S04]  /*14860*/  LDL.LU R19, [R1+0x3368] ;  /* 0x0033680001137983 */ /* 0x000ee80000300800 */
[----:B------:R4:W-:Y:S02]  /*14870*/  STL.64 [R1+0x3218], R20 ;  /* 0x0032181401007387 */ /* 0x0009e40000100a00 */
[----:B----4-:R-:W-:Y:S01]  /*14880*/  MOV R20, R16 ;  /* 0x0000001000147202 */ /* 0x010fe20000000f00 */
[----:B------:R-:W-:Y:S01]  /*14890*/  IMAD.MOV.U32 R21, RZ, RZ, R29 ;  /* 0x000000ffff157224 */ /* 0x000fe200078e001d */
[----:B------:R-:W4:Y:S04]  /*148a0*/  LDL.LU R16, [R1+0x3364] ;  /* 0x0033640001107983 */ /* 0x000f280000300800 */
[----:B------:R-:W3:Y:S04]  /*148b0*/  LDL.LU R29, [R1+0x3360] ;  /* 0x00336000011d7983 */ /* 0x000ee80000300800 */
[----:B------:R0:W-:Y:S04]  /*148c0*/  STL.64 [R1+0x3230], R20 ;  /* 0x0032301401007387 */ /* 0x0001e80000100a00 */
[----:B------:R-:W3:Y:S04]  /*148d0*/  LDL.LU R24, [R1+0x40] ;  /* 0x0000400001187983 */ /* 0x000ee80000300800 */
[----:B------:R-:W3:Y:S04]  /*148e0*/  LDL.LU R25, [R1+0x44] ;  /* 0x0000440001197983 */ /* 0x000ee80000300800 */
[----:B------:R-:W3:Y:S04]  /*148f0*/  LDL.LU R26, [R1+0x48] ;  /* 0x00004800011a7983 */ /* 0x000ee80000300800 */
[----:B------:R-:W3:Y:S01]  /*14900*/  LDL.LU R27, [R1+0x4c] ;  /* 0x00004c00011b7983 */ /* 0x000ee20000300800 */
[----:B0-----:R-:W-:Y:S01]  /*14910*/  MOV R20, R18 ;  /* 0x0000001200147202 */ /* 0x001fe20000000f00 */
[----:B------:R-:W-:-:S02]  /*14920*/  IMAD.MOV.U32 R21, RZ, RZ, R3 ;  /* 0x000000ffff157224 */ /* 0x000fc400078e0003 */
[----:B------:R-:W4:Y:S04]  /*14930*/  LDL.LU R18, [R1+0x335c] ;  /* 0x00335c0001127983 */ /* 0x000f280000300800 */
[----:B------:R-:W4:Y:S04]  /*14940*/  LDL.LU R3, [R1+0x3358] ;  /* 0x0033580001037983 */ /* 0x000f280000300800 */
[----:B------:R0:W-:Y:S02]  /*14950*/  STL.64 [R1+0x3248], R20 ;  /* 0x0032481401007387 */ /* 0x0001e40000100a00 */
[----:B0-----:R-:W-:Y:S01]  /*14960*/  IMAD.MOV.U32 R21, RZ, RZ, R17 ;  /* 0x000000ffff157224 */ /* 0x001fe200078e0011 */
[----:B--2---:R-:W-:-:S02]  /*14970*/  MOV R20, R28 ;  /* 0x0000001c00147202 */ /* 0x004fc40000000f00 */
[----:B------:R-:W2:Y:S04]  /*14980*/  LDL.LU R28, [R1+0x3354] ;  /* 0x00335400011c7983 */ /* 0x000ea80000300800 */
[----:B------:R-:W2:Y:S04]  /*14990*/  LDL.LU R17, [R1+0x3350] ;  /* 0x0033500001117983 */ /* 0x000ea80000300800 */
[----:B------:R-:W-:Y:S04]  /*149a0*/  STL.64 [R1+0x3260], R20 ;  /* 0x0032601401007387 */ /* 0x000fe80000100a00 */
[----:B---3--:R-:W-:Y:S04]  /*149b0*/  STL.64 [R1+0x3228], R26 ;  /* 0x0032281a01007387 */ /* 0x008fe80000100a00 */
[----:B------:R0:W-:Y:S04]  /*149c0*/  STL.64 [R1+0x3220], R24 ;  /* 0x0032201801007387 */ /* 0x0001e80000100a00 */
[----:B0-----:R-:W3:Y:S04]  /*149d0*/  LDL.LU R24, [R1+0x50] ;  /* 0x0000500001187983 */ /* 0x001ee80000300800 */
[----:B------:R-:W3:Y:S04]  /*149e0*/  LDL.LU R25, [R1+0x54] ;  /* 0x0000540001197983 */ /* 0x000ee80000300800 */
[----:B------:R-:W2:Y:S04]  /*149f0*/  LDL.LU R26, [R1+0x58] ;  /* 0x00005800011a7983 */ /* 0x000ea80000300800 */
[----:B------:R-:W2:Y:S01]  /*14a00*/  LDL.LU R27, [R1+0x5c] ;  /* 0x00005c00011b7983 */ /* 0x000ea20000300800 */
[----:B----4-:R-:W-:Y:S01]  /*14a10*/  MOV R20, R16 ;  /* 0x0000001000147202 */ /* 0x010fe20000000f00 */
[----:B------:R-:W-:-:S02]  /*14a20*/  IMAD.MOV.U32 R21, RZ, RZ, R19 ;  /* 0x000000ffff157224 */ /* 0x000fc400078e0013 */
[----:B------:R-:W4:Y:S04]  /*14a30*/  LDL.LU R16, [R1+0x334c] ;  /* 0x00334c0001107983 */ /* 0x000f280000300800 */
[----:B------:R-:W4:Y:S04]  /*14a40*/  LDL.LU R19, [R1+0x3348] ;  /* 0x0033480001137983 */ /* 0x000f280000300800 */
[----:B------:R-:W-:Y:S04]  /*14a50*/  STL.64 [R1+0x3278], R20 ;  /* 0x0032781401007387 */ /* 0x000fe80000100a00 */
[----:B--2---:R-:W-:Y:S04]  /*14a60*/  STL.64 [R1+0x3240], R26 ;  /* 0x0032401a01007387 */ /* 0x004fe80000100a00 */
[----:B---3--:R0:W-:Y:S04]  /*14a70*/  STL.64 [R1+0x3238], R24 ;  /* 0x0032381801007387 */ /* 0x0081e80000100a00 */
[----:B0-----:R-:W2:Y:S04]  /*14a80*/  LDL.LU R24, [R1+0x60] ;  /* 0x0000600001187983 */ /* 0x001ea80000300800 */
[----:B------:R-:W2:Y:S04]  /*14a90*/  LDL.LU R25, [R1+0x64] ;  /* 0x0000640001197983 */ /* 0x000ea80000300800 */
[----:B------:R-:W3:Y:S04]  /*14aa0*/  LDL.LU R26, [R1+0x68] ;  /* 0x00006800011a7983 */ /* 0x000ee80000300800 */
[----:B------:R-:W3:Y:S01]  /*14ab0*/  LDL.LU R27, [R1+0x6c] ;  /* 0x00006c00011b7983 */ /* 0x000ee20000300800 */
[----:B------:R-:W-:Y:S01]  /*14ac0*/  MOV R20, R18 ;  /* 0x0000001200147202 */ /* 0x000fe20000000f00 */
[----:B------:R-:W-:-:S02]  /*14ad0*/  IMAD.MOV.U32 R21, RZ, RZ, R29 ;  /* 0x000000ffff157224 */ /* 0x000fc400078e001d */
[----:B------:R-:W2:Y:S04]  /*14ae0*/  LDL.LU R18, [R1+0x3344] ;  /* 0x0033440001127983 */ /* 0x000ea80000300800 */
[----:B------:R-:W4:Y:S04]  /*14af0*/  LDL.LU R29, [R1+0x3340] ;  /* 0x00334000011d7983 */ /* 0x000f280000300800 */
[----:B------:R0:W-:Y:S02]  /*14b00*/  STL.64 [R1+0x3290], R20 ;  /* 0x0032901401007387 */ /* 0x0001e40000100a00 */
[----:B0-----:R-:W-:Y:S01]  /*14b10*/  MOV R20, R28 ;  /* 0x0000001c00147202 */ /* 0x001fe20000000f00 */
[----:B------:R-:W-:Y:S01]  /*14b20*/  IMAD.MOV.U32 R21, RZ, RZ, R3 ;  /* 0x000000ffff157224 */ /* 0x000fe200078e0003 */
[----:B------:R-:W4:Y:S04]  /*14b30*/  LDL.LU R28, [R1+0x333c] ;  /* 0x00333c00011c7983 */ /* 0x000f280000300800 */
[----:B------:R-:W5:Y:S04]  /*14b40*/  LDL.LU R3, [R1+0x3338] ;  /* 0x0033380001037983 */ /* 0x000f680000300800 */
[----:B------:R-:W-:Y:S04]  /*14b50*/  STL.64 [R1+0x32a8], R20 ;  /* 0x0032a81401007387 */ /* 0x000fe80000100a00 */
[----:B---3--:R-:W-:Y:S04]  /*14b60*/  STL.64 [R1+0x3258], R26 ;  /* 0x0032581a01007387 */ /* 0x008fe80000100a00 */
[----:B--2---:R0:W-:Y:S04]  /*14b70*/  STL.64 [R1+0x3250], R24 ;  /* 0x0032501801007387 */ /* 0x0041e80000100a00 */
[----:B0-----:R-:W2:Y:S04]  /*14b80*/  LDL.LU R24, [R1+0x70] ;  /* 0x0000700001187983 */ /* 0x001ea80000300800 */
[----:B------:R-:W2:Y:S04]  /*14b90*/  LDL.LU R25, [R1+0x74] ;  /* 0x0000740001197983 */ /* 0x000ea80000300800 */
[----:B------:R-:W3:Y:S04]  /*14ba0*/  LDL.LU R26, [R1+0x78] ;  /* 0x00007800011a7983 */ /* 0x000ee80000300800 */
[----:B------:R-:W3:Y:S01]  /*14bb0*/  LDL.LU R27, [R1+0x7c] ;  /* 0x00007c00011b7983 */ /* 0x000ee20000300800 */
[----:B----4-:R-:W-:Y:S01]  /*14bc0*/  MOV R20, R16 ;  /* 0x0000001000147202 */ /* 0x010fe20000000f00 */
[----:B------:R-:W-:-:S02]  /*14bd0*/  IMAD.MOV.U32 R21, RZ, RZ, R17 ;  /* 0x000000ffff157224 */ /* 0x000fc400078e0011 */
[----:B------:R-:W4:Y:S04]  /*14be0*/  LDL.LU R16, [R1+0x3334] ;  /* 0x0033340001107983 */ /* 0x000f280000300800 */
[----:B------:R-:W4:Y:S04]  /*14bf0*/  LDL.LU R17, [R1+0x3330] ;  /* 0x0033300001117983 */ /* 0x000f280000300800 */
[----:B------:R0:W-:Y:S02]  /*14c00*/  STL.64 [R1+0x32c0], R20 ;  /* 0x0032c01401007387 */ /* 0x0001e40000100a00 */
[----:B0-----:R-:W-:Y:S01]  /*14c10*/  MOV R20, R18 ;  /* 0x0000001200147202 */ /* 0x001fe20000000f00 */
[----:B------:R-:W-:Y:S01]  /*14c20*/  IMAD.MOV.U32 R21, RZ, RZ, R19 ;  /* 0x000000ffff157224 */ /* 0x000fe200078e0013 */
[----:B------:R-:W4:Y:S04]  /*14c30*/  LDL.LU R18, [R1+0x332c] ;  /* 0x00332c0001127983 */ /* 0x000f280000300800 */
[----:B------:R-:W4:Y:S04]  /*14c40*/  LDL.LU R19, [R1+0x3328] ;  /* 0x0033280001137983 */ /* 0x000f280000300800 */
[----:B------:R-:W-:Y:S04]  /*14c50*/  STL.64 [R1+0x32d8], R20 ;  /* 0x0032d81401007387 */ /* 0x000fe80000100a00 */
[----:B---3--:R-:W-:Y:S04]  /*14c60*/  STL.64 [R1+0x3270], R26 ;  /* 0x0032701a01007387 */ /* 0x008fe80000100a00 */
[----:B--2---:R0:W-:Y:S04]  /*14c70*/  STL.64 [R1+0x3268], R24 ;  /* 0x0032681801007387 */ /* 0x0041e80000100a00 */
        /* <DEDUP_REMOVED lines=15> */
[----:B-----5:R-:W-:-:S03]  /*14d70*/  MOV R20, R3 ;  /* 0x0000000300147202 */ /* 0x020fc60000000f00 */
[----:B------:R-:W5:Y:S04]  /*14d80*/  LDL.LU R3, [R1+0x331c] ;  /* 0x00331c0001037983 */ /* 0x000f680000300800 */
[----:B------:R-:W4:Y:S04]  /*14d90*/  LDL R21, [R1+0x1b4] ;  /* 0x0001b40001157983 */ /* 0x000f280000100800 */
[----:B---3--:R-:W-:Y:S04]  /*14da0*/  STL.64 [R1+0x32a0], R26 ;  /* 0x0032a01a01007387 */ /* 0x008fe80000100a00 */
[----:B--2---:R0:W-:Y:S04]  /*14db0*/  STL.64 [R1+0x3298], R24 ;  /* 0x0032981801007387 */ /* 0x0041e80000100a00 */
[----:B0-----:R-:W2:Y:S01]  /*14dc0*/  LDL.LU R24, [R1+0xa0] ;  /* 0x0000a00001187983 */ /* 0x001ea20000300800 */
[----:B------:R-:W-:Y:S01]  /*14dd0*/  MOV R26, R28 ;  /* 0x0000001c001a7202 */ /* 0x000fe20000000f00 */
[----:B-----5:R-:W-:-:S02]  /*14de0*/  IMAD.MOV.U32 R27, RZ, RZ, R3 ;  /* 0x000000ffff1b7224 */ /* 0x020fc400078e0003 */
[----:B----4-:R-:W-:Y:S02]  /*14df0*/  IMAD.MOV.U32 R25, RZ, RZ, R29 ;  /* 0x000000ffff197224 */ /* 0x010fe400078e001d */
[----:B------:R-:W3:Y:S04]  /*14e00*/  LDL.LU R29, [R1+0x3318] ;  /* 0x00331800011d7983 */ /* 0x000ee80000300800 */
[----:B------:R-:W4:Y:S04]  /*14e10*/  LDL.LU R28, [R1+0x3314] ;  /* 0x00331400011c7983 */ /* 0x000f280000300800 */
[----:B------:R-:W5:Y:S04]  /*14e20*/  LDL.LU R3, [R1+0x3310] ;  /* 0x0033100001037983 */ /* 0x000f680000300800 */
[----:B------:R-:W-:Y:S04]  /*14e30*/  STL.64 [R1+0x32b8], R26 ;  /* 0x0032b81a01007387 */ /* 0x000fe80000100a00 */
[----:B--2---:R0:W-:Y:S04]  /*14e40*/  STL.64 [R1+0x32b0], R24 ;  /* 0x0032b01801007387 */ /* 0x0041e80000100a00 */
[----:B0-----:R-:W2:Y:S04]  /*14e50*/  LDL.LU R24, [R1+0xb0] ;  /* 0x0000b00001187983 */ /* 0x001ea80000300800 */
[----:B------:R-:W2:Y:S04]  /*14e60*/  LDL.LU R25, [R1+0xb4] ;  /* 0x0000b40001197983 */ /* 0x000ea80000300800 */
[----:B------:R-:W2:Y:S04]  /*14e70*/  LDL.LU R26, [R1+0xb8] ;  /* 0x0000b800011a7983 */ /* 0x000ea80000300800 */
[----:B------:R-:W2:Y:S04]  /*14e80*/  LDL.LU R27, [R1+0xbc] ;  /* 0x0000bc00011b7983 */ /* 0x000ea80000300800 */
[----:B--2---:R-:W-:Y:S04]  /*14e90*/  STL.64 [R1+0x32d0], R26 ;  /* 0x0032d01a01007387 */ /* 0x004fe80000100a00 */
[----:B------:R0:W-:Y:S04]  /*14ea0*/  STL.64 [R1+0x32c8], R24 ;  /* 0x0032c81801007387 */ /* 0x0001e80000100a00 */
[----:B0-----:R-:W2:Y:S04]  /*14eb0*/  LDL.LU R24, [R1+0xc0] ;  /* 0x0000c00001187983 */ /* 0x001ea80000300800 */
[----:B------:R-:W2:Y:S01]  /*14ec0*/  LDL.LU R25, [R1+0xc4] ;  /* 0x0000c40001197983 */ /* 0x000ea20000300800 */
[----:B-----5:R-:W-:Y:S01]  /*14ed0*/  MOV R26, R3 ;  /* 0x00000003001a7202 */ /* 0x020fe20000000f00 */
[----:B----4-:R-:W-:-:S02]  /*14ee0*/  IMAD.MOV.U32 R27, RZ, RZ, R28 ;  /* 0x000000ffff1b7224 */ /* 0x010fc400078e001c */
        /* <DEDUP_REMOVED lines=14> */
[----:B------:R-:W-:Y:S04]  /*14fd0*/  STL.64 [R1+0x3190], R10 ;  /* 0x0031900a01007387 */ /* 0x000fe80000100a00 */
[----:B-1----:R-:W-:Y:S04]  /*14fe0*/  STL.64 [R1+0x290], R12 ;  /* 0x0002900c01007387 */ /* 0x002fe80000100a00 */
[----:B------:R-:W-:Y:S04]  /*14ff0*/  STL.64 [R1+0x298], R14 ;  /* 0x0002980e01007387 */ /* 0x000fe80000100a00 */
[----:B------:R-:W-:Y:S04]  /*15000*/  STL.64 [R1+0x3188], R8 ;  /* 0x0031880801007387 */ /* 0x000fe80000100a00 */
[----:B------:R-:W-:Y:S04]  /*15010*/  STL.64 [R1+0x510], R4 ;  /* 0x0005100401007387 */ /* 0x000fe80000100a00 */
[----:B------:R-:W-:Y:S01]  /*15020*/  STL.64 [R1+0x518], R6 ;  /* 0x0005180601007387 */ /* 0x000fe20000100a00 */
[C---:B--2---:R-:W-:Y:S03]  /*15030*/  HMMA.16816.F32 R20, R16.reuse, R20, R24 ;  /* 0x000000141014723c */ /* 0x044fe60000001818 */
[----:B------:R-:W2:Y:S04]  /*15040*/  LDL.LU.64 R26, [R1+0x3300] ;  /* 0x00330000011a7983 */ /* 0x000ea80000300a00 */
[----:B------:R-:W2:Y:S11]  /*15050*/  LDL.LU.64 R24, [R1+0x32f8] ;  /* 0x0032f80001187983 */ /* 0x000eb60000300a00 */
[----:B------:R-:W-:Y:S05]  /*15060*/  @!UPT UIADD3 URZ, URZ, URZ, URZ ;  /* 0x0000003f3f3ff290 */ /* 0x000fea000fffe03f */
[----:B------:R0:W-:Y:S04]  /*15070*/  STL.64 [R1+0x4d0], R20 ;  /* 0x0004d01401007387 */ /* 0x0001e80000100a00 */
[----:B------:R2:W-:Y:S04]  /*15080*/  STL.64 [R1+0x4d8], R22 ;  /* 0x0004d81601007387 */ /* 0x0005e80000100a00 */
[----:B0-----:R-:W2:Y:S02]  /*15090*/  LDL.LU.64 R20, [R1+0x32f0] ;  /* 0x0032f00001147983 */ /* 0x001ea40000300a00 */
[C---:B--2---:R-:W-:Y:S02]  /*150a0*/  HMMA.16816.F32 R20, R16.reuse, R20, R24 ;  /* 0x000000141014723c */ /* 0x044fe40000001818 */
[----:B------:R-:W2:Y:S04]  /*150b0*/  LDL.LU.64 R26, [R1+0x32e8] ;  /* 0x0032e800011a7983 */ /* 0x000ea80000300a00 */
[----:B------:R-:W2:Y:S11]  /*150c0*/  LDL.LU.64 R24, [R1+0x32e0] ;  /* 0x0032e00001187983 */ /* 0x000eb60000300a00 */
[----:B------:R-:W-:Y:S06]  /*150d0*/  @!UPT UIADD3 URZ, URZ, URZ, URZ ;  /* 0x0000003f3f3ff290 */ /* 0x000fec000fffe03f */
[----:B------:R0:W-:Y:S04]  /*150e0*/  STL.64 [R1+0x4c0], R20 ;  /* 0x0004c01401007387 */ /* 0x0001e80000100a00 */
[----:B------:R2:W-:Y:S04]  /*150f0*/  STL.64 [R1+0x4c8], R22 ;  /* 0x0004c81601007387 */ /* 0x0005e80000100a00 */
[----:B0-----:R-:W2:Y:S02]  /*15100*/  LDL.LU.64 R20, [R1+0x32d8] ;  /* 0x0032d80001147983 */ /* 0x001ea40000300a00 */
[----:B--2---:R-:W-:Y:S02]  /*15110*/  HMMA.16816.F32 R20, R16, R20, R24 ;  /* 0x000000141014723c */ /* 0x004fe40000001818 */
[----:B------:R-:W2:Y:S04]  /*15120*/  LDL.LU.64 R26, [R1+0x32d0] ;  /* 0x0032d000011a7983 */ /* 0x000ea80000300a00 */
[----:B------:R-:W2:Y:S11]  /*15130*/  LDL.LU.64 R24, [R1+0x32c8] ;  /* 0x0032c80001187983 */ /* 0x000eb60000300a00 */
[----:B------:R-:W-:Y:S06]  /*15140*/  @!UPT UIADD3 URZ, URZ, URZ, URZ ;  /* 0x0000003f3f3ff290 */ /* 0x000fec000fffe03f */
[----:B------:R0:W-:Y:S04]  /*15150*/  STL.64 [R1+0x4b0], R20 ;  /* 0x0004b01401007387 */ /* 0x0001e80000100a00 */
[----:B0-----:R-:W2:Y:S01]  /*15160*/  LDL.LU.64 R20, [R1+0x32c0] ;  /* 0x0032c00001147983 */ /* 0x001ea20000300a00 */
[----:B------:R-:W-:Y:S01]  /*15170*/  MOV R28, R22 ;  /* 0x00000016001c7202 */ /* 0x000fe20000000f00 */
[----:B------:R-:W-:-:S05]  /*15180*/  IMAD.MOV.U32 R3, RZ, RZ, R23 ;  /* 0x000000ffff037224 */ /* 0x000fca00078e0017 */
[----:B------:R-:W-:Y:S04]  /*15190*/  STL [R1+0x2f6c], R3 ;  /* 0x002f6c0301007387 */ /* 0x000fe80000100800 */
[----:B------:R-:W-:Y:S01]  /*151a0*/  STL [R1+0x2f68], R28 ;  /* 0x002f681c01007387 */ /* 0x000fe20000100800 */
        /* <DEDUP_REMOVED lines=11> */
[----:B------:R2:W-:Y:S01]  /*15260*/  STL.64 [R1+0x258], R22 ;  /* 0x0002581601007387 */ /* 0x0005e20000100a00 */
[----:B------:R-:W-:Y:S01]  /*15270*/  MOV R3, R20 ;  /* 0x0000001400037202 */ /* 0x000fe20000000f00 */
[----:B------:R-:W-:Y:S02]  /*15280*/  IMAD.MOV.U32 R28, RZ, RZ, R21 ;  /* 0x000000ffff1c7224 */ /* 0x000fe400078e0015 */
[----:B------:R-:W2:Y:S04]  /*15290*/  LDL.LU.64 R20, [R1+0x3290] ;  /* 0x0032900001147983 */ /* 0x000ea80000300a00 */
        /* <DEDUP_REMOVED lines=21> */
[----:B------:R2:W-:Y:S04]  /*153f0*/  STL [R1+0x428], R22 ;  /* 0x0004281601007387 */ /* 0x0005e80000100800 */
[----:B0-----:R-:W2:Y:S01]  /*15400*/  LDL.LU.64 R20, [R1+0x3248] ;  /* 0x0032480001147983 */ /* 0x001ea20000300a00 */
[----:B------:R-:W-:Y:S02]  /*15410*/  MOV R8, R2 ;  /* 0x0000000200087202 */ /* 0x000fe40000000f00 */
[----:B------:R-:W-:-:S05]  /*15420*/  MOV R2, R23 ;  /* 0x0000001700027202 */ /* 0x000fca0000000f00 */
        /* <DEDUP_REMOVED lines=15> */
[----:B------:R-:W-:-:S05]  /*15520*/  IMAD.MOV.U32 R2, RZ, RZ, R23 ;  /* 0x000000ffff027224 */ /* 0x000fca00078e0017 */
[----:B------:R-:W-:Y:S01]  /*15530*/  STL [R1+0x2ea4], R2 ;  /* 0x002ea40201007387 */ /* 0x000fe20000100800 */
[C---:B--2---:R-:W-:Y:S03]  /*15540*/  HMMA.16816.F32 R20, R16.reuse, R20, R24 ;  /* 0x000000141014723c */ /* 0x044fe60000001818 */
[----:B------:R-:W2:Y:S04]  /*15550*/  LDL.LU.64 R26, [R1+0x3210] ;  /* 0x00321000011a7983 */ /* 0x000ea80000300a00 */
[----:B------:R-:W2:Y:S01]  /*15560*/  LDL.LU.64 R24, [R1+0x3208] ;  /* 0x0032080001187983 */ /* 0x000ea20000300a00 */
[----:B------:R-:W-:Y:S11]  /*15570*/  IMAD.MOV.U32 R9, RZ, RZ, R0 ;  /* 0x000000ffff097224 */ /* 0x000ff600078e0000 */
[----:B------:R-:W-:Y:S04]  /*15580*/  @!UPT UIADD3 URZ, URZ, URZ, URZ ;  /* 0x0000003f3f3ff290 */ /* 0x000fe8000fffe03f */
[----:B------:R-:W-:Y:S04]  /*15590*/  STL.64 [R1+0x3f0], R20 ;  /* 0x0003f01401007387 */ /* 0x000fe80000100a00 */
[----:B------:R0:W-:Y:S04]  /*155a0*/  STL.64 [R1+0x3f8], R22 ;  /* 0x0003f81601007387 */ /* 0x0001e80000100a00 */
[----:B0-----:R-:W4:Y:S04]  /*155b0*/  LDL.LU.64 R22, [R1+0x3200] ;  /* 0x0032000001167983 */ /* 0x001f280000300a00 */
[----:B------:R-:W4:Y:S01]  /*155c0*/  LDL.LU.64 R20, [R1+0x31f8] ;  /* 0x0031f80001147983 */ /* 0x000f220000300a00 */
[----:B--2---:R-:W-:Y:S03]  /*155d0*/  HMMA.16816.F32 R8, R16, R8, R24 ;  /* 0x000000081008723c */ /* 0x004fe60000001818 */
[----:B------:R-:W4:Y:S11]  /*155e0*/  LDL.LU.64 R24, [R1+0x31f0] ;  /* 0x0031f00001187983 */ /* 0x000f360000300a00 */
[----:B------:R-:W-:Y:S09]  /*155f0*/  @!UPT UIADD3 URZ, URZ, URZ, URZ ;  /* 0x0000003f3f3ff290 */ /* 0x000ff2000fffe03f */
[----:B------:R0:W-:Y:S01]  /*15600*/  STL.64 [R1+0x3e0], R8 ;  /* 0x0003e00801007387 */ /* 0x0001e20000100a00 */
[----:B------:R-:W-:-:S03]  /*15610*/  MOV R2, R11 ;  /* 0x0000000b00027202 */ /* 0x000fc60000000f00 */
[----:B------:R-:W-:Y:S04]  /*15620*/  STL [R1+0x3e8], R10 ;  /* 0x0003e80a01007387 */ /* 0x000fe80000100800 */
[----:B0-----:R-:W2:Y:S04]  /*15630*/  LDL.LU R8, [R1+0x330] ;  /* 0x0003300001087983 */ /* 0x001ea80000300800 */
[----:B------:R-:W2:Y:S04]  /*15640*/  LDL.LU R9, [R1+0x334] ;  /* 0x0003340001097983 */ /* 0x000ea80000300800 */
[----:B------:R-:W-:Y:S01]  /*15650*/  STL [R1+0x2ea8], R2 ;  /* 0x002ea80201007387 */ /* 0x000fe20000100800 */
[C---:B----4-:R-:W-:Y:S03]  /*15660*/  HMMA.16816.F32 R24, R16.reuse, R24, R20 ;  /* 0x000000181018723c */ /* 0x050fe60000001814 */
[----:B------:R-:W4:Y:S11]  /*15670*/  LDL.LU.64 R20, [R1+0x31e8] ;  /* 0x0031e80001147983 */ /* 0x000f360000300a00 */
[----:B------:R-:W-:Y:S09]  /*15680*/  @!UPT UIADD3 URZ, URZ, URZ, URZ ;  /* 0x0000003f3f3ff290 */ /* 0x000ff2000fffe03f */
[----:B------:R-:W-:Y:S04]  /*15690*/  STL.64 [R1+0x3d0], R24 ;  /* 0x0003d01801007387 */ /* 0x000fe80000100a00 */
[----:B------:R0:W-:Y:S04]  /*156a0*/  STL.64 [R1+0x3d8], R26 ;  /* 0x0003d81a01007387 */ /* 0x0001e80000100a00 */
[----:B0-----:R-:W4:Y:S04]  /*156b0*/  LDL.LU.64 R26, [R1+0x31e0] ;  /* 0x0031e000011a7983 */ /* 0x001f280000300a00 */
[----:B------:R-:W4:Y:S04]  /*156c0*/  LDL.LU.64 R24, [R1+0x31d8] ;  /* 0x0031d80001187983 */ /* 0x000f280000300a00 */
[----:B------:R-:W5:Y:S01]  /*156d0*/  LDL.LU.64 R22, [R1+0x31d0] ;  /* 0x0031d00001167983 */ /* 0x000f620000300a00 */
[----:B----4-:R-:W-:Y:S03]  /*156e0*/  HMMA.16816.F32 R24, R16, R20, R24 ;  /* 0x000000141018723c */ /* 0x010fe60000001818 */
[----:B------:R-:W5:Y:S11]  /*156f0*/  LDL.LU.64 R20, [R1+0x31c8] ;  /* 0x0031c80001147983 */ /* 0x000f760000300a00 */
[----:B------:R-:W-:Y:S09]  /*15700*/  @!UPT UIADD3 URZ, URZ, URZ, URZ ;  /* 0x0000003f3f3ff290 */ /* 0x000ff2000fffe03f */
[----:B------:R0:W-:Y:S01]  /*15710*/  STL.64 [R1+0x3b0], R24 ;  /* 0x0003b01801007387 */ /* 0x0001e20000100a00 */
[----:B------:R-:W-:-:S03]  /*15720*/  IMAD.MOV.U32 R2, RZ, RZ, R27 ;  /* 0x000000ffff027224 */ /* 0x000fc600078e001b */
[----:B------:R-:W-:Y:S04]  /*15730*/  STL [R1+0x3b8], R26 ;  /* 0x0003b81a01007387 */ /* 0x000fe80000100800 */
[----:B0-----:R-:W4:Y:S04]  /*15740*/  LDL.LU R24, [R1+0x320] ;  /* 0x0003200001187983 */ /* 0x001f280000300800 */
[----:B------:R-:W4:Y:S04]  /*15750*/  LDL.LU R25, [R1+0x324] ;  /* 0x0003240001197983 */ /* 0x000f280000300800 */
[----:B------:R-:W-:Y:S04]  /*15760*/  STL [R1+0x2eac], R2 ;  /* 0x002eac0201007387 */ /* 0x000fe80000100800 */
[----:B------:R-:W2:Y:S01]  /*15770*/  LDL.LU.64 R14, [R1+0x31c0] ;  /* 0x0031c000010e7983 */ /* 0x000ea20000300a00 */
[C---:B-----5:R-:W-:Y:S03]  /*15780*/  HMMA.16816.F32 R20, R16.reuse, R12, R20 ;  /* 0x0000000c1014723c */ /* 0x060fe60000001814 */
[----:B------:R-:W2:Y:S11]  /*15790*/  LDL.LU.64 R12, [R1+0x31b8] ;  /* 0x0031b800010c7983 */ /* 0x000eb60000300a00 */
[----:B------:R-:W-:Y:S09]  /*157a0*/  @!UPT UIADD3 URZ, URZ, URZ, URZ ;  /* 0x0000003f3f3ff290 */ /* 0x000ff2000fffe03f */
[----:B------:R0:W-:Y:S04]  /*157b0*/  STL.64 [R1+0x300], R20 ;  /* 0x0003001401007387 */ /* 0x0001e80000100a00 */
[----:B------:R1:W-:Y:S04]  /*157c0*/  STL.64 [R1+0x308], R22 ;  /* 0x0003081601007387 */ /* 0x0003e80000100a00 */
[----:B0-----:R-:W5:Y:S04]  /*157d0*/  LDL.LU R20, [R1+0x2f0] ;  /* 0x0002f00001147983 */ /* 0x001f680000300800 */
[----:B------:R-:W5:Y:S04]  /*157e0*/  LDL.LU R21, [R1+0x2f4] ;  /* 0x0002f40001157983 */ /* 0x000f680000300800 */
[----:B-1----:R-:W5:Y:S04]  /*157f0*/  LDL.LU R22, [R1+0x2f8] ;  /* 0x0002f80001167983 */ /* 0x002f680000300800 */
[----:B------:R-:W5:Y:S04]  /*15800*/  LDL.LU R23, [R1+0x2fc] ;  /* 0x0002fc0001177983 */ /* 0x000f680000300800 */
[----:B------:R-:W3:Y:S01]  /*15810*/  LDL.LU.64 R6, [R1+0x31b0] ;  /* 0x0031b00001067983 */ /* 0x000ee20000300a00 */
[----:B--2---:R-:W-:Y:S03]  /*15820*/  HMMA.16816.F32 R12, R16, R4, R12 ;  /* 0x00000004100c723c */ /* 0x004fe6000000180c */
[----:B------:R-:W3:Y:S11]  /*15830*/  LDL.LU.64 R4, [R1+0x31a8] ;  /* 0x0031a80001047983 */ /* 0x000ef60000300a00 */
[----:B------:R-:W-:Y:S09]  /*15840*/  @!UPT UIADD3 URZ, URZ, URZ, URZ ;  /* 0x0000003f3f3ff290 */ /* 0x000ff2000fffe03f */
[----:B------:R0:W-:Y:S04]  /*15850*/  STL.64 [R1+0x270], R12 ;  /* 0x0002700c01007387 */ /* 0x0001e80000100a00 */
[----:B------:R-:W-:Y:S04]  /*15860*/  STL [R1+0x278], R14 ;  /* 0x0002780e01007387 */ /* 0x000fe80000100800 */
[----:B------:R-:W3:Y:S04]  /*15870*/  LDL.LU R16, [R1+0x3c0] ;  /* 0x0003c00001107983 */ /* 0x000ee80000300800 */
[----:B------:R-:W3:Y:S04]  /*15880*/  LDL.LU R17, [R1+0x3c4] ;  /* 0x0003c40001117983 */ /* 0x000ee80000300800 */
[----:B------:R-:W3:Y:S04]  /*15890*/  LDL.LU R18, [R1+0x3c8] ;  /* 0x0003c80001127983 */ /* 0x000ee80000300800 */
[----:B------:R-:W3:Y:S04]  /*158a0*/  LDL.LU R19, [R1+0x3cc] ;  /* 0x0003cc0001137983 */ /* 0x000ee80000300800 */
[----:B0-----:R-:W3:Y:S04]  /*158b0*/  LDL.LU R12, [R1+0x310] ;  /* 0x00031000010c7983 */ /* 0x001ee80000300800 */
[----:B------:R-:W3:Y:S01]  /*158c0*/  LDL.LU R13, [R1+0x314] ;  /* 0x00031400010d7983 */ /* 0x000ee20000300800 */
[----:B------:R-:W-:-:S05]  /*158d0*/  MOV R2, R15 ;  /* 0x0000000f00027202 */ /* 0x000fca0000000f00 */
[----:B------:R0:W-:Y:S01]  /*158e0*/  STL [R1+0x2f78], R2 ;  /* 0x002f780201007387 */ /* 0x0001e20000100800 */
[C---:B---3--:R-:W-:Y:S11]  /*158f0*/  HMMA.16816.F32 R16, R4.reuse, R12, R16 ;  /* 0x0000000c0410723c */ /* 0x048ff60000001810 */
[----:B------:R-:W-:Y:S11]  /*15900*/  @!UPT UIADD3 URZ, URZ, URZ, URZ ;  /* 0x0000003f3f3ff290 */ /* 0x000ff6000fffe03f */
[----:B------:R-:W-:Y:S02]  /*15910*/  @!UPT UIADD3 URZ, URZ, URZ, URZ ;  /* 0x0000003f3f3ff290 */ /* 0x000fe4000fffe03f */
[----:B0-----:R-:W-:Y:S01]  /*15920*/  MOV R2, R19 ;  /* 0x0000001300027202 */ /* 0x001fe20000000f00 */
[----:B------:R-:W-:Y:S01]  /*15930*/  IMAD.MOV.U32 R3, RZ, RZ, R18 ;  /* 0x000000ffff037224 */ /* 0x000fe200078e0012 */
[----:B------:R-:W-:Y:S01]  /*15940*/  MOV R12, R17 ;  /* 0x00000011000c7202 */ /* 0x000fe20000000f00 */
[----:B------:R-:W-:Y:S02]  /*15950*/  IMAD.MOV.U32 R13, RZ, RZ, R16 ;  /* 0x000000ffff0d7224 */ /* 0x000fe400078e0010 */
[----:B------:R-:W2:Y:S04]  /*15960*/  LDL.LU R16, [R1+0x340] ;  /* 0x0003400001107983 */ /* 0x000ea80000300800 */
[----:B------:R-:W2:Y:S04]  /*15970*/  LDL.LU R17, [R1+0x344] ;  /* 0x0003440001117983 */ /* 0x000ea80000300800 */
[----:B------:R-:W-:Y:S04]  /*15980*/  STL [R1+0x3110], R2 ;  /* 0x0031100201007387 */ /* 0x000fe80000100800 */
[----:B------:R-:W-:Y:S04]  /*15990*/  STL [R1+0x310c], R3 ;  /* 0x00310c0301007387 */ /* 0x000fe80000100800 */
[----:B------:R-:W-:Y:S04]  /*159a0*/  STL [R1+0x3108], R13 ;  /* 0x0031080d01007387 */ /* 0x000fe80000100800 */
[----:B------:R0:W-:Y:S04]  /*159b0*/  STL [R1+0x3104], R12 ;  /* 0x0031040c01007387 */ /* 0x0001e80000100800 */
[----:B0-----:R-:W4:Y:S04]  /*159c0*/  LDL.LU R12, [R1+0x370] ;  /* 0x00037000010c7983 */ /* 0x001f280000300800 */
[----:B------:R-:W4:Y:S04]  /*159d0*/  LDL.LU R13, [R1+0x374] ;  /* 0x00037400010d7983 */ /* 0x000f280000300800 */
[----:B------:R-:W4:Y:S04]  /*159e0*/  LDL.LU R14, [R1+0x378] ;  /* 0x00037800010e7983 */ /* 0x000f280000300800 */
[----:B------:R-:W4:Y:S01]  /*159f0*/  LDL.LU R15, [R1+0x37c] ;  /* 0x00037c00010f7983 */ /* 0x000f220000300800 */
[C---:B-----5:R-:W-:Y:S11]  /*15a00*/  HMMA.16816.F32 R8, R4.reuse, R8, R20 ;  /* 0x000000080408723c */ /* 0x060ff60000001814 */
[----:B------:R-:W-:Y:S11]  /*15a10*/  @!UPT UIADD3 URZ, URZ, URZ, URZ ;  /* 0x0000003f3f3ff290 */ /* 0x000ff6000fffe03f */
[----:B------:R-:W-:Y:S02]  /*15a20*/  @!UPT UIADD3 URZ, URZ, URZ, URZ ;  /* 0x0000003f3f3ff290 */ /* 0x000fe4000fffe03f */
[----:B------:R-:W-:Y:S01]  /*15a30*/  IMAD.MOV.U32 R2, RZ, RZ, R8 ;  /* 0x000000ffff027224 */ /* 0x000fe200078e0008 */
[----:B------:R-:W-:Y:S01]  /*15a40*/  MOV R3, R9 ;  /* 0x0000000900037202 */ /* 0x000fe20000000f00 */
[C---:B----4-:R-:W-:Y:S07]  /*15a50*/  HMMA.16816.F32 R24, R4.reuse, R24, R12 ;  /* 0x000000180418723c */ /* 0x050fee000000180c */
[----:B------:R-:W-:Y:S01]  /*15a60*/  MOV R12, R11 ;  /* 0x0000000b000c7202 */ /* 0x000fe20000000f00 */
[----:B------:R-:W-:Y:S11]  /*15a70*/  IMAD.MOV.U32 R13, RZ, RZ, R10 ;  /* 0x000000ffff0d7224 */ /* 0x000ff600078e000a */
[----:B------:R-:W-:Y:S05]  /*15a80*/  @!UPT UIADD3 URZ, URZ, URZ, URZ ;  /* 0x0000003f3f3ff290 */ /* 0x000fea000fffe03f */
[----:B------:R-:W-:Y:S01]  /*15a90*/  MOV R14, R27 ;  /* 0x0000001b000e7202 */ /* 0x000fe20000000f00 */
[----:B------:R-:W-:Y:S01]  /*15aa0*/  IMAD.MOV.U32 R15, RZ, RZ, R26 ;  /* 0x000000ffff0f7224 */ /* 0x000fe200078e001a */
[----:B------:R-:W-:Y:S01]  /*15ab0*/  MOV R28, R25 ;  /* 0x00000019001c7202 */ /* 0x000fe20000000f00 */
[----:B------:R-:W-:Y:S02]  /*15ac0*/  IMAD.MOV.U32 R0, RZ, RZ, R24 ;  /* 0x000000ffff007224 */ /* 0x000fe400078e0018 */
[----:B------:R-:W3:Y:S04]  /*15ad0*/  LDL.LU R24, [R1+0x350] ;  /* 0x0003500001187983 */ /* 0x000ee80000300800 */
[----:B------:R-:W3:Y:S04]  /*15ae0*/  LDL.LU R25, [R1+0x354] ;  /* 0x0003540001197983 */ /* 0x000ee80000300800 */
[----:B------:R-:W-:Y:S04]  /*15af0*/  STL [R1+0x3120], R14 ;  /* 0x0031200e01007387 */ /* 0x000fe80000100800 */
[----:B------:R-:W-:Y:S04]  /*15b00*/  STL [R1+0x311c], R15 ;  /* 0x00311c0f01007387 */ /* 0x000fe80000100800 */
[----:B------:R-:W-:Y:S04]  /*15b10*/  STL [R1+0x3118], R28 ;  /* 0x0031181c01007387 */ /* 0x000fe80000100800 */
[----:B------:R-:W-:Y:S04]  /*15b20*/  STL [R1+0x3114], R0 ;  /* 0x0031140001007387 */ /* 0x000fe80000100800 */
[----:B------:R-:W4:Y:S04]  /*15b30*/  LDL.LU R8, [R1+0x380] ;  /* 0x0003800001087983 */ /* 0x000f280000300800 */
[----:B------:R-:W4:Y:S04]  /*15b40*/  LDL.LU R9, [R1+0x384] ;  /* 0x0003840001097983 */ /* 0x000f280000300800 */
[----:B------:R-:W4:Y:S04]  /*15b50*/  LDL.LU R20, [R1+0x1a0] ;  /* 0x0001a00001147983 */ /* 0x000f280000300800 */
[----:B------:R-:W4:Y:S04]  /*15b60*/  LDL.LU R21, [R1+0x1a4] ;  /* 0x0001a40001157983 */ /* 0x000f280000300800 */
[----:B------:R-:W4:Y:S04]  /*15b70*/  LDL.LU R22, [R1+0x1a8] ;  /* 0x0001a80001167983 */ /* 0x000f280000300800 */
[----:B------:R-:W4:Y:S04]  /*15b80*/  LDL.LU R23, [R1+0x1ac] ;  /* 0x0001ac0001177983 */ /* 0x000f280000300800 */
[----:B------:R0:W-:Y:S04]  /*15b90*/  STL [R1+0x3130], R12 ;  /* 0x0031300c01007387 */ /* 0x0001e80000100800 */
[----:B------:R1:W-:Y:S04]  /*15ba0*/  STL [R1+0x312c], R13 ;  /* 0x00312c0d01007387 */ /* 0x0003e80000100800 */
[----:B0-----:R-:W2:Y:S04]  /*15bb0*/  LDL.LU R12, [R1+0x2d0] ;  /* 0x0002d000010c7983 */ /* 0x001ea80000300800 */
[----:B-1----:R-:W2:Y:S04]  /*15bc0*/  LDL.LU R13, [R1+0x2d4] ;  /* 0x0002d400010d7983 */ /* 0x002ea80000300800 */
[----:B------:R-:W2:Y:S04]  /*15bd0*/  LDL.LU R14, [R1+0x2d8] ;  /* 0x0002d800010e7983 */ /* 0x000ea80000300800 */
[----:B------:R-:W2:Y:S04]  /*15be0*/  LDL.LU R15, [R1+0x2dc] ;  /* 0x0002dc00010f7983 */ /* 0x000ea80000300800 */
[----:B------:R-:W-:Y:S04]  /*15bf0*/  STL [R1+0x3128], R3 ;  /* 0x0031280301007387 */ /* 0x000fe80000100800 */
[----:B------:R-:W-:Y:S01]  /*15c00*/  STL [R1+0x3124], R2 ;  /* 0x0031240201007387 */ /* 0x000fe20000100800 */
[C---:B--2---:R-:W-:Y:S11]  /*15c10*/  HMMA.16816.F32 R16, R4.reuse, R16, R12 ;  /* 0x000000100410723c */ /* 0x044ff6000000180c */
[----:B------:R-:W-:Y:S11]  /*15c20*/  @!UPT UIADD3 URZ, URZ, URZ, URZ ;  /* 0x0000003f3f3ff290 */ /* 0x000ff6000fffe03f */
[----:B------:R-:W-:Y:S02]  /*15c30*/  @!UPT UIADD3 URZ, URZ, URZ, URZ ;  /* 0x0000003f3f3ff290 */ /* 0x000fe4000fffe03f */
[----:B------:R-:W-:Y:S01]  /*15c40*/  MOV R0, R19 ;  /* 0x0000001300007202 */ /* 0x000fe20000000f00 */
        /* <DEDUP_REMOVED lines=9> */
[----:B------:R-:W3:Y:S04]  /*15ce0*/  LDL.LU R12, [R1+0x2c0] ;  /* 0x0002c000010c7983 */ /* 0x000ee80000300800 */
[----:B------:R-:W3:Y:S04]  /*15cf0*/  LDL.LU R13, [R1+0x2c4] ;  /* 0x0002c400010d7983 */ /* 0x000ee80000300800 */
[----:B0-----:R-:W3:Y:S04]  /*15d00*/  LDL.LU R14, [R1+0x2c8] ;  /* 0x0002c800010e7983 */ /* 0x001ee80000300800 */
[----:B------:R-:W3:Y:S02]  /*15d10*/  LDL.LU R15, [R1+0x2cc] ;  /* 0x0002cc00010f7983 */ /* 0x000ee40000300800 */
[C---:B---3--:R-:W-:Y:S11]  /*15d20*/  HMMA.16816.F32 R24, R4.reuse, R24, R12 ;  /* 0x000000180418723c */ /* 0x048ff6000000180c */
[----:B------:R-:W-:Y:S11]  /*15d30*/  @!UPT UIADD3 URZ, URZ, URZ, URZ ;  /* 0x0000003f3f3ff290 */ /* 0x000ff6000fffe03f */
[----:B------:R-:W-:Y:S02]  /*15d40*/  @!UPT UIADD3 URZ, URZ, URZ, URZ ;  /* 0x0000003f3f3ff290 */ /* 0x000fe4000fffe03f */
[----:B------:R-:W-:Y:S01]  /*15d50*/  IMAD.MOV.U32 R12, RZ, RZ, R24 ;  /* 0x000000ffff0c7224 */ /* 0x000fe200078e0018 */
[----:B------:R-:W-:Y:S01]  /*15d60*/  MOV R13, R25 ;  /* 0x00000019000d7202 */ /* 0x000fe20000000f00 */
[----:B------:R-:W3:Y:S04]  /*15d70*/  LDL.LU R24, [R1+0x390] ;  /* 0x0003900001187983 */ /* 0x000ee80000300800 */
[----:B------:R-:W3:Y:S01]  /*15d80*/  LDL.LU R25, [R1+0x394] ;  /* 0x0003940001197983 */ /* 0x000ee20000300800 */
[----:B------:R-:W-:Y:S01]  /*15d90*/  IMAD.MOV.U32 R3, RZ, RZ, R26 ;  /* 0x000000ffff037224 */ /* 0x000fe200078e001a */
[----:B------:R-:W-:Y:S01]  /*15da0*/  MOV R2, R27 ;  /* 0x0000001b00027202 */ /* 0x000fe20000000f00 */
[C---:B----4-:R-:W-:Y:S01]  /*15db0*/  HMMA.16816.F32 R8, R4.reuse, R8, R20 ;  /* 0x000000080408723c */ /* 0x050fe20000001814 */
[----:B---3--:R0:W-:Y:S04]  /*15dc0*/  STL.64 [R1+0x31a0], R24 ;  /* 0x0031a01801007387 */ /* 0x0081e80000100a00 */
[----:B0-----:R-:W2:Y:S04]  /*15dd0*/  LDL.LU R24, [R1+0x170] ;  /* 0x0001700001187983 */ /* 0x001ea80000300800 */
[----:B------:R-:W2:Y:S04]  /*15de0*/  LDL.LU R25, [R1+0x174] ;  /* 0x0001740001197983 */ /* 0x000ea80000300800 */
[----:B------:R-:W2:Y:S04]  /*15df0*/  LDL.LU R26, [R1+0x178] ;  /* 0x00017800011a7983 */ /* 0x000ea80000300800 */
[----:B------:R-:W2:Y:S04]  /*15e00*/  LDL.LU R27, [R1+0x17c] ;  /* 0x00017c00011b7983 */ /* 0x000ea80000300800 */
[----:B------:R-:W-:Y:S04]  /*15e10*/  STL [R1+0x3150], R2 ;  /* 0x0031500201007387 */ /* 0x000fe80000100800 */
[----:B------:R-:W-:Y:S04]  /*15e20*/  STL [R1+0x314c], R3 ;  /* 0x00314c0301007387 */ /* 0x000fe80000100800 */
[----:B------:R0:W-:Y:S04]  /*15e30*/  STL [R1+0x3148], R13 ;  /* 0x0031480d01007387 */ /* 0x0001e80000100800 */
[----:B------:R1:W-:Y:S04]  /*15e40*/  STL [R1+0x3144], R12 ;  /* 0x0031440c01007387 */ /* 0x0003e80000100800 */
[----:B------:R-:W3:Y:S04]  /*15e50*/  LDL.LU R20, [R1+0x3a0] ;  /* 0x0003a00001147983 */ /* 0x000ee80000300800 */
[----:B------:R-:W3:Y:S01]  /*15e60*/  LDL.LU R21, [R1+0x3a4] ;  /* 0x0003a40001157983 */ /* 0x000ee20000300800 */
[----:B------:R-:W-:Y:S01]  /*15e70*/  IMAD.MOV.U32 R0, RZ, RZ, R8 ;  /* 0x000000ffff007224 */ /* 0x000fe200078e0008 */
[----:B------:R-:W-:Y:S01]  /*15e80*/  MOV R28, R9 ;  /* 0x00000009001c7202 */ /* 0x000fe20000000f00 */
[----:B------:R-:W-:Y:S01]  /*15e90*/  IMAD.MOV.U32 R15, RZ, RZ, R10 ;  /* 0x000000ffff0f7224 */ /* 0x000fe200078e000a */
[----:B------:R-:W-:Y:S01]  /*15ea0*/  MOV R14, R11 ;  /* 0x0000000b000e7202 */ /* 0x000fe20000000f00 */
[C---:B--2---:R-:W-:Y:S01]  /*15eb0*/  HMMA.16816.F32 R16, R4.reuse, R16, R24 ;  /* 0x000000100410723c */ /* 0x044fe20000001818 */
[----:B---3--:R2:W-:Y:S11]  /*15ec0*/  STL.64 [R1+0x3198], R20 ;  /* 0x0031981401007387 */ /* 0x0085f60000100a00 */
[----:B------:R-:W-:Y:S11]  /*15ed0*/  @!UPT UIADD3 URZ, URZ, URZ, URZ ;  /* 0x0000003f3f3ff290 */ /* 0x000ff6000fffe03f */
[----:B------:R-:W-:Y:S01]  /*15ee0*/  @!UPT UIADD3 URZ, URZ, URZ, URZ ;  /* 0x0000003f3f3ff290 */ /* 0x000fe2000fffe03f */
[----:B0-----:R-:W-:Y:S01]  /*15ef0*/  IMAD.MOV.U32 R13, RZ, RZ, R18 ;  /* 0x000000ffff0d7224 */ /* 0x001fe200078e0012 */
[----:B-1----:R-:W-:Y:S01]  /*15f00*/  MOV R12, R19 ;  /* 0x00000013000c7202 */ /* 0x002fe20000000f00 */
[----:B--2---:R-:W2:Y:S04]  /*15f10*/  LDL.LU R20, [R1+0x100] ;  /* 0x0001000001147983 */ /* 0x004ea80000300800 */
[----:B------:R-:W2:Y:S04]  /*15f20*/  LDL.LU R21, [R1+0x104] ;  /* 0x0001040001157983 */ /* 0x000ea80000300800 */
[----:B------:R-:W2:Y:S04]  /*15f30*/  LDL.LU R22, [R1+0x108] ;  /* 0x0001080001167983 */ /* 0x000ea80000300800 */
[----:B------:R-:W2:Y:S04]  /*15f40*/  LDL.LU R23, [R1+0x10c] ;  /* 0x00010c0001177983 */ /* 0x000ea80000300800 */
[----:B------:R-:W3:Y:S04]  /*15f50*/  LDL.LU R8, [R1+0xf0] ;  /* 0x0000f00001087983 */ /* 0x000ee80000300800 */
[----:B------:R-:W3:Y:S04]  /*15f60*/  LDL.LU R9, [R1+0xf4] ;  /* 0x0000f40001097983 */ /* 0x000ee80000300800 */
[----:B------:R-:W3:Y:S04]  /*15f70*/  LDL.LU R10, [R1+0xf8] ;  /* 0x0000f800010a7983 */ /* 0x000ee80000300800 */
[----:B------:R-:W3:Y:S04]  /*15f80*/  LDL.LU R11, [R1+0xfc] ;  /* 0x0000fc00010b7983 */ /* 0x000ee80000300800 */
[----:B------:R-:W2:Y:S04]  /*15f90*/  LDL.LU.64 R24, [R1+0x31a0] ;  /* 0x0031a00001187983 */ /* 0x000ea80000300a00 */
[----:B------:R-:W4:Y:S04]  /*15fa0*/  LDL.LU R18, [R1+0x458] ;  /* 0x0004580001127983 */ /* 0x000f280000300800 */
[----:B------:R-:W4:Y:S04]  /*15fb0*/  LDL.LU R19, [R1+0x45c] ;  /* 0x00045c0001137983 */ /* 0x000f280000300800 */
[----:B------:R-:W-:Y:S04]  /*15fc0*/  STL.64 [R1+0x3160], R14 ;  /* 0x0031600e01007387 */ /* 0x000fe80000100a00 */
[----:B------:R0:W-:Y:S04]  /*15fd0*/  STL.64 [R1+0x3158], R12 ;  /* 0x0031580c01007387 */ /* 0x0001e80000100a00 */
[----:B0-----:R-:W5:Y:S04]  /*15fe0*/  LDL.LU R12, [R1+0x120] ;  /* 0x00012000010c7983 */ /* 0x001f680000300800 */
[----:B------:R-:W5:Y:S04]  /*15ff0*/  LDL.LU R13, [R1+0x124] ;  /* 0x00012400010d7983 */ /* 0x000f680000300800 */
[----:B------:R-:W2:Y:S04]  /*16000*/  LDL.LU R14, [R1+0x128] ;  /* 0x00012800010e7983 */ /* 0x000ea80000300800 */
[----:B------:R-:W2:Y:S04]  /*16010*/  LDL.LU R15, [R1+0x12c] ;  /* 0x00012c00010f7983 */ /* 0x000ea80000300800 */
[----:B--2---:R0:W-:Y:S04]  /*16020*/  STL.64 [R1+0x3170], R14 ;  /* 0x0031700e01007387 */ /* 0x0041e80000100a00 */
[----:B-----5:R1:W-:Y:S04]  /*16030*/  STL.64 [R1+0x3168], R12 ;  /* 0x0031680c01007387 */ /* 0x0203e80000100a00 */
[----:B0-----:R-:W2:Y:S04]  /*16040*/  LDL.LU R14, [R1+0x478] ;  /* 0x00047800010e7983 */ /* 0x001ea80000300800 */
[----:B------:R-:W2:Y:S01]  /*16050*/  LDL.LU R15, [R1+0x47c] ;  /* 0x00047c00010f7983 */ /* 0x000ea20000300800 */
[C---:B------:R-:W-:Y:S03]  /*16060*/  HMMA.16816.F32 R24, R4.reuse, R24, R20 ;  /* 0x000000180418723c */ /* 0x040fe60000001814 */
[----:B--2---:R0:W-:Y:S04]  /*16070*/  STL.64 [R1+0x3180], R14 ;  /* 0x0031800e01007387 */ /* 0x0041e80000100a00 */
[----:B-1----:R-:W4:Y:S04]  /*16080*/  LDL.LU R12, [R1+0x4f0] ;  /* 0x0004f000010c7983 */ /* 0x002f280000300800 */
[----:B------:R-:W4:Y:S04]  /*16090*/  LDL.LU R13, [R1+0x4f4] ;  /* 0x0004f400010d7983 */ /* 0x000f280000300800 */
[----:B0-----:R-:W4:Y:S04]  /*160a0*/  LDL.LU R14, [R1+0x4f8] ;  /* 0x0004f800010e7983 */ /* 0x001f280000300800 */
[----:B------:R-:W4:Y:S04]  /*160b0*/  LDL.LU R15, [R1+0x4fc] ;  /* 0x0004fc00010f7983 */ /* 0x000f280000300800 */
[----:B------:R-:W3:Y:S04]  /*160c0*/  LDL.LU.64 R20, [R1+0x3198] ;  /* 0x0031980001147983 */ /* 0x000ee80000300a00 */
[----:B------:R0:W-:Y:S04]  /*160d0*/  STL.64 [R1+0x3048], R26 ;  /* 0x0030481a01007387 */ /* 0x0001e80000100a00 */
[----:B------:R1:W-:Y:S04]  /*160e0*/  STL.64 [R1+0x3040], R24 ;  /* 0x0030401801007387 */ /* 0x0003e80000100a00 */
[----:B0-----:R-:W2:Y:S04]  /*160f0*/  LDL.LU R26, [R1+0x488] ;  /* 0x00048800011a7983 */ /* 0x001ea80000300800 */
[----:B------:R-:W2:Y:S01]  /*16100*/  LDL.LU R27, [R1+0x48c] ;  /* 0x00048c00011b7983 */ /* 0x000ea20000300800 */
[----:B---3--:R-:W-:Y:S03]  /*16110*/  HMMA.16816.F32 R20, R4, R20, R8 ;  /* 0x000000140414723c */ /* 0x008fe60000001808 */
[----:B--2---:R0:W-:Y:S04]  /*16120*/  STL.64 [R1+0x3178], R26 ;  /* 0x0031781a01007387 */ /* 0x0041e80000100a00 */
[----:B-1----:R-:W2:Y:S04]  /*16130*/  LDL.LU R24, [R1+0x4e0] ;  /* 0x0004e00001187983 */ /* 0x002ea80000300800 */
[----:B------:R-:W2:Y:S04]  /*16140*/  LDL.LU R25, [R1+0x4e4] ;  /* 0x0004e40001197983 */ /* 0x000ea80000300800 */
[----:B0-----:R-:W2:Y:S04]  /*16150*/  LDL.LU R26, [R1+0x4e8] ;  /* 0x0004e800011a7983 */ /* 0x001ea80000300800 */
[----:B------:R-:W2:Y:S04]  /*16160*/  LDL.LU R27, [R1+0x4ec] ;  /* 0x0004ec00011b7983 */ /* 0x000ea80000300800 */
[----:B------:R-:W4:Y:S04]  /*16170*/  LDL.LU.64 R10, [R1+0x3190] ;  /* 0x00319000010a7983 */ /* 0x000f280000300a00 */
[----:B------:R-:W4:Y:S04]  /*16180*/  LDL.LU.64 R8, [R1+0x3188] ;  /* 0x0031880001087983 */ /* 0x000f280000300a00 */
[----:B------:R-:W-:Y:S04]  /*16190*/  STL.64 [R1+0x3038], R22 ;  /* 0x0030381601007387 */ /* 0x000fe80000100a00 */
[----:B------:R0:W-:Y:S01]  /*161a0*/  STL.64 [R1+0x3030], R20 ;  /* 0x0030301401007387 */ /* 0x0001e20000100a00 */
[----:B------:R-:W-:Y:S01]  /*161b0*/  IMAD.MOV.U32 R2, RZ, RZ, R16 ;  /* 0x000000ffff027224 */ /* 0x000fe200078e0010 */
[----:B------:R-:W-:-:S02]  /*161c0*/  MOV R3, R17 ;  /* 0x0000001100037202 */ /* 0x000fc40000000f00 */
[----:B0-----:R-:W3:Y:S04]  /*161d0*/  LDL.LU R20, [R1+0x110] ;  /* 0x0001100001147983 */ /* 0x001ee80000300800 */
[----:B------:R-:W3:Y:S04]  /*161e0*/  LDL.LU R21, [R1+0x114] ;  /* 0x0001140001157983 */ /* 0x000ee80000300800 */
[----:B------:R-:W3:Y:S04]  /*161f0*/  LDL.LU R22, [R1+0x118] ;  /* 0x0001180001167983 */ /* 0x000ee80000300800 */
[----:B------:R-:W3:Y:S04]  /*16200*/  LDL.LU R23, [R1+0x11c] ;  /* 0x00011c0001177983 */ /* 0x000ee80000300800 */
[----:B------:R-:W-:Y:S04]  /*16210*/  STL.64 [R1+0x2570], R4 ;  /* 0x0025700401007387 */ /* 0x000fe80000100a00 */
[----:B------:R0:W-:Y:S04]  /*16220*/  STL.64 [R1+0x2540], R6 ;  /* 0x0025400601007387 */ /* 0x0001e80000100a00 */
[----:B0-----:R-:W5:Y:S01]  /*16230*/  LDL R7, [R1+0x548] ;  /* 0x0005480001077983 */ /* 0x001f620000100800 */
[C---:B----4-:R-:W-:Y:S03]  /*16240*/  HMMA.16816.F32 R16, R8.reuse, R18, R12 ;  /* 0x000000120810723c */ /* 0x050fe6000000180c */
[----:B------:R-:W2:Y:S11]  /*16250*/  LDL.LU.64 R14, [R1+0x3180] ;  /* 0x00318000010e7983 */ /* 0x000eb60000300a00 */
[----:B------:R-:W-:Y:S09]  /*16260*/  @!UPT UIADD3 URZ, URZ, URZ, URZ ;  /* 0x0000003f3f3ff290 */ /* 0x000ff2000fffe03f */
[----:B------:R-:W-:Y:S04]  /*16270*/  STL [R1+0x3024], R16 ;  /* 0x0030241001007387 */ /* 0x000fe80000100800 */
[----:B------:R-:W-:Y:S04]  /*16280*/  STL [R1+0x3020], R17 ;  /* 0x0030201101007387 */ /* 0x000fe80000100800 */
[----:B------:R0:W-:Y:S04]  /*16290*/  STL [R1+0x301c], R18 ;  /* 0x00301c1201007387 */ /* 0x0001e80000100800 */
[----:B------:R-:W-:Y:S04]  /*162a0*/  STL [R1+0x3018], R19 ;  /* 0x0030181301007387 */ /* 0x000fe80000100800 */
[----:B0-----:R-:W4:Y:S01]  /*162b0*/  LDL.LU R18, [R1+0x468] ;  /* 0x0004680001127983 */ /* 0x001f220000300800 */
[C---:B--2---:R-:W-:Y:S03]  /*162c0*/  HMMA.16816.F32 R12, R8.reuse, R14, R24 ;  /* 0x0000000e080c723c */ /* 0x044fe60000001818 */
[----:B------:R-:W3:Y:S11]  /*162d0*/  LDL.LU.64 R26, [R1+0x3178] ;  /* 0x00317800011a7983 */ /* 0x000ef60000300a00 */
[----:B------:R-:W-:Y:S09]  /*162e0*/  @!UPT UIADD3 URZ, URZ, URZ, URZ ;  /* 0x0000003f3f3ff290 */ /* 0x000ff2000fffe03f */
[----:B------:R-:W-:Y:S04]  /*162f0*/  STL.64 [R1+0xa0], R12 ;  /* 0x0000a00c01007387 */ /* 0x000fe80000100a00 */
[----:B------:R0:W-:Y:S04]  /*16300*/  STL.64 [R1+0xa8], R14 ;  /* 0x0000a80e01007387 */ /* 0x0001e80000100a00 */
[----:B0-----:R-:W4:Y:S04]  /*16310*/  LDL.LU.64 R14, [R1+0x3170] ;  /* 0x00317000010e7983 */ /* 0x001f280000300a00 */
[----:B------:R-:W4:Y:S01]  /*16320*/  LDL.LU.64 R12, [R1+0x3168] ;  /* 0x00316800010c7983 */ /* 0x000f220000300a00 */
[----:B------:R-:W-:Y:S01]  /*16330*/  IMAD.MOV.U32 R19, RZ, RZ, R29 ;  /* 0x000000ffff137224 */ /* 0x000fe200078e001d */
[C---:B---3--:R-:W-:Y:S08]  /*16340*/  HMMA.16816.F32 R20, R8.reuse, R26, R20 ;  /* 0x0000001a0814723c */ /* 0x048ff00000001814 */
[----:B----4-:R-:W-:Y:S01]  /*16350*/  HMMA.16816.F32 R16, R8, R18, R12 ;  /* 0x000000120810723c */ /* 0x010fe2000000180c */
[----:B------:R-:W2:Y:S04]  /*16360*/  LDL.LU.64 R14, [R1+0x3160] ;  /* 0x00316000010e7983 */ /* 0x000ea80000300a00 */
[----:B------:R-:W3:Y:S11]  /*16370*/  LDL.LU.64 R12, [R1+0x3158] ;  /* 0x00315800010c7983 */ /* 0x000ef60000300a00 */
[----:B------:R-:W-:-:S07]  /*16380*/  IMAD.MOV.U32 R29, RZ, RZ, R23 ;  /* 0x000000ffff1d7224 */ /* 0x000fce00078e0017 */
[----:B------:R-:W-:Y:S04]  /*16390*/  STL.64 [R1+0xb0], R16 ;  /* 0x0000b01001007387 */ /* 0x000fe80000100a00 */
[----:B------:R0:W-:Y:S04]  /*163a0*/  STL.64 [R1+0xb8], R18 ;  /* 0x0000b81201007387 */ /* 0x0001e80000100a00 */
[----:B------:R-:W-:Y:S04]  /*163b0*/  STL [R1+0xd4], R21 ;  /* 0x0000d41501007387 */ /* 0x000fe80000100800 */
[----:B------:R1:W-:Y:S01]  /*163c0*/  STL [R1+0xd8], R22 ;  /* 0x0000d81601007387 */ /* 0x0003e20000100800 */
[----:B0-----:R-:W-:-:S05]  /*163d0*/  MOV R19, R20 ;  /* 0x0000001400137202 */ /* 0x001fca0000000f00 */
[----:B------:R-:W-:Y:S04]  /*163e0*/  STL [R1+0x30f0], R19 ;  /* 0x0030f01301007387 */ /* 0x000fe80000100800 */
[----:B-1----:R-:W4:Y:S04]  /*163f0*/  LDL.LU R22, [R1+0x398] ;  /* 0x0003980001167983 */ /* 0x002f280000300800 */
[----:B------:R-:W4:Y:S04]  /*16400*/  LDL.LU R23, [R1+0x39c] ;  /* 0x00039c0001177983 */ /* 0x000f280000300800 */
[----:B----4-:R-:W-:Y:S04]  /*16410*/  STL.64 [R1+0x3050], R22 ;  /* 0x0030501601007387 */ /* 0x010fe80000100a00 */
[----:B------:R-:W4:Y:S04]  /*16420*/  LDL.LU R26, [R1+0x368] ;  /* 0x00036800011a7983 */ /* 0x000f280000300800 */
[----:B------:R-:W4:Y:S04]  /*16430*/  LDL.LU R27, [R1+0x36c] ;  /* 0x00036c00011b7983 */ /* 0x000f280000300800 */
[----:B----4-:R0:W-:Y:S04]  /*16440*/  STL.64 [R1+0x3058], R26 ;  /* 0x0030581a01007387 */ /* 0x0101e80000100a00 */
        /* <DEDUP_REMOVED lines=8> */
[----:B------:R-:W-:Y:S01]  /*164d0*/  MOV R20, R2 ;  /* 0x0000000200147202 */ /* 0x000fe20000000f00 */
[----:B------:R-:W-:Y:S01]  /*164e0*/  IMAD.MOV.U32 R21, RZ, RZ, R3 ;  /* 0x000000ffff157224 */ /* 0x000fe200078e0003 */
[----:B---3--:R-:W-:Y:S01]  /*164f0*/  MOV R22, R13 ;  /* 0x0000000d00167202 */ /* 0x008fe20000000f00 */
[----:B------:R-:W-:Y:S01]  /*16500*/  IMAD.MOV.U32 R23, RZ, RZ, R12 ;  /* 0x000000ffff177224 */ /* 0x000fe200078e000c */
[----:B----4-:R0:W-:Y:S04]  /*16510*/  STL.64 [R1+0x30a0], R26 ;  /* 0x0030a01a01007387 */ /* 0x0101e80000100a00 */
[----:B------:R-:W3:Y:S04]  /*16520*/  LDL.LU R2, [R1+0x3150] ;  /* 0x0031500001027983 */ /* 0x000ee80000300800 */
[----:B------:R-:W4:Y:S04]  /*16530*/  LDL.LU R3, [R1+0x314c] ;  /* 0x00314c0001037983 */ /* 0x000f280000300800 */
[----:B------:R-:W2:Y:S04]  /*16540*/  LDL.LU R13, [R1+0x3148] ;  /* 0x00314800010d7983 */ /* 0x000ea80000300800 */
[----:B------:R-:W2:Y:S04]  /*16550*/  LDL.LU R12, [R1+0x3144] ;  /* 0x00314400010c7983 */ /* 0x000ea80000300800 */
[----:B0-----:R-:W2:Y:S04]  /*16560*/  LDL.LU R26, [R1+0x338] ;  /* 0x00033800011a7983 */ /* 0x001ea80000300800 */
[----:B------:R-:W2:Y:S04]  /*16570*/  LDL.LU R27, [R1+0x33c] ;  /* 0x00033c00011b7983 */ /* 0x000ea80000300800 */
[----:B--2---:R-:W-:Y:S04]  /*16580*/  STL.64 [R1+0x30b8], R26 ;  /* 0x0030b81a01007387 */ /* 0x004fe80000100a00 */
[----:B------:R0:W-:Y:S04]  /*16590*/  STL.64 [R1+0x3068], R22 ;  /* 0x0030681601007387 */ /* 0x0001e80000100a00 */
[----:B------:R1:W-:Y:S01]  /*165a0*/  STL.64 [R1+0x3060], R20 ;  /* 0x0030601401007387 */ /* 0x0003e20000100a00 */
[----:B0-----:R-:W-:Y:S01]  /*165b0*/  MOV R22, R15 ;  /* 0x0000000f00167202 */ /* 0x001fe20000000f00 */
[----:B------:R-:W-:Y:S01]  /*165c0*/  IMAD.MOV.U32 R23, RZ, RZ, R14 ;  /* 0x000000ffff177224 */ /* 0x000fe200078e000e */
[----:B-1----:R-:W-:Y:S01]  /*165d0*/  MOV R20, R0 ;  /* 0x0000000000147202 */ /* 0x002fe20000000f00 */
[----:B------:R-:W-:Y:S01]  /*165e0*/  IMAD.MOV.U32 R21, RZ, RZ, R28 ;  /* 0x000000ffff157224 */ /* 0x000fe200078e001c */
[----:B------:R-:W2:Y:S04]  /*165f0*/  LDL.LU R0, [R1+0x3140] ;  /* 0x0031400001007983 */ /* 0x000ea80000300800 */
[----:B------:R-:W2:Y:S04]  /*16600*/  LDL.LU R28, [R1+0x313c] ;  /* 0x00313c00011c7983 */ /* 0x000ea80000300800 */
[----:B------:R-:W2:Y:S04]  /*16610*/  LDL.LU R15, [R1+0x3138] ;  /* 0x00313800010f7983 */ /* 0x000ea80000300800 */
[----:B------:R-:W2:Y:S04]  /*16620*/  LDL.LU R14, [R1+0x3134] ;  /* 0x00313400010e7983 */ /* 0x000ea80000300800 */
[----:B------:R-:W2:Y:S04]  /*16630*/  LDL.LU R26, [R1+0x328] ;  /* 0x00032800011a7983 */ /* 0x000ea80000300800 */
[----:B------:R-:W2:Y:S04]  /*16640*/  LDL.LU R27, [R1+0x32c] ;  /* 0x00032c00011b7983 */ /* 0x000ea80000300800 */
[----:B--2---:R0:W-:Y:S04]  /*16650*/  STL.64 [R1+0x30d0], R26 ;  /* 0x0030d01a01007387 */ /* 0x0041e80000100a00 */
[----:B0-----:R-:W2:Y:S04]  /*16660*/  LDL.LU R26, [R1+0x318] ;  /* 0x00031800011a7983 */ /* 0x001ea80000300800 */
[----:B------:R-:W2:Y:S04]  /*16670*/  LDL.LU R27, [R1+0x31c] ;  /* 0x00031c00011b7983 */ /* 0x000ea80000300800 */
[----:B--2---:R0:W-:Y:S04]  /*16680*/  STL.64 [R1+0x30e8], R26 ;  /* 0x0030e81a01007387 */ /* 0x0041e80000100a00 */
[----:B0-----:R-:W2:Y:S04]  /*16690*/  LDL.LU R26, [R1+0x498] ;  /* 0x00049800011a7983 */ /* 0x001ea80000300800 */
[----:B------:R-:W2:Y:S04]  /*166a0*/  LDL.LU R27, [R1+0x49c] ;  /* 0x00049c00011b7983 */ /* 0x000ea80000300800 */
[----:B--2---:R0:W-:Y:S04]  /*166b0*/  STL.64 [R1+0x30f8], R26 ;  /* 0x0030f81a01007387 */ /* 0x0041e80000100a00 */
[----:B------:R-:W2:Y:S04]  /*166c0*/  LDL.LU R16, [R1+0x160] ;  /* 0x0001600001107983 */ /* 0x000ea80000300800 */
[----:B------:R-:W2:Y:S04]  /*166d0*/  LDL.LU R17, [R1+0x164] ;  /* 0x0001640001117983 */ /* 0x000ea80000300800 */
[----:B------:R-:W2:Y:S04]  /*166e0*/  LDL.LU R18, [R1+0x168] ;  /* 0x0001680001127983 */ /* 0x000ea80000300800 */
[----:B------:R-:W2:Y:S04]  /*166f0*/  LDL.LU R19, [R1+0x16c] ;  /* 0x00016c0001137983 */ /* 0x000ea80000300800 */
[----:B------:R-:W2:Y:S04]  /*16700*/  LDL.LU R24, [R1+0x180] ;  /* 0x0001800001187983 */ /* 0x000ea80000300800 */
[----:B------:R-:W2:Y:S04]  /*16710*/  LDL.LU R25, [R1+0x184] ;  /* 0x0001840001197983 */ /* 0x000ea80000300800 */
[----:B0-----:R-:W2:Y:S04]  /*16720*/  LDL.LU R26, [R1+0x188] ;  /* 0x00018800011a7983 */ /* 0x001ea80000300800 */
[----:B------:R-:W2:Y:S04]  /*16730*/  LDL.LU R27, [R1+0x18c] ;  /* 0x00018c00011b7983 */ /* 0x000ea80000300800 */
[----:B------:R4:W-:Y:S04]  /*16740*/  STL.64 [R1+0x3080], R22 ;  /* 0x0030801601007387 */ /* 0x0009e80000100a00 */
[----:B------:R0:W-:Y:S01]  /*16750*/  STL.64 [R1+0x3078], R20 ;  /* 0x0030781401007387 */ /* 0x0001e20000100a00 */
[----:B----4-:R-:W-:Y:S01]  /*16760*/  MOV R22, R3 ;  /* 0x0000000300167202 */ /* 0x010fe20000000f00 */
[----:B---3--:R-:W-:Y:S01]  /*16770*/  IMAD.MOV.U32 R23, RZ, RZ, R2 ;  /* 0x000000ffff177224 */ /* 0x008fe200078e0002 */
[----:B0-----:R-:W-:Y:S01]  /*16780*/  MOV R20, R12 ;  /* 0x0000000c00147202 */ /* 0x001fe20000000f00 */
[----:B------:R-:W-:Y:S01]  /*16790*/  IMAD.MOV.U32 R21, RZ, RZ, R13 ;  /* 0x000000ffff157224 */ /* 0x000fe200078e000d */
[----:B------:R-:W3:Y:S04]  /*167a0*/  LDL.LU R12, [R1+0x3130] ;  /* 0x00313000010c7983 */ /* 0x000ee80000300800 */
[----:B------:R-:W4:Y:S04]  /*167b0*/  LDL.LU R13, [R1+0x312c] ;  /* 0x00312c00010d7983 */ /* 0x000f280000300800 */
[----:B------:R-:W2:Y:S04]  /*167c0*/  LDL.LU R3, [R1+0x3128] ;  /* 0x0031280001037983 */ /* 0x000ea80000300800 */
[----:B------:R-:W5:Y:S04]  /*167d0*/  LDL.LU R2, [R1+0x3124] ;  /* 0x0031240001027983 */ /* 0x000f680000300800 */
[----:B------:R0:W-:Y:S04]  /*167e0*/  STL.64 [R1+0x3098], R22 ;  /* 0x0030981601007387 */ /* 0x0001e80000100a00 */
[----:B------:R1:W-:Y:S01]  /*167f0*/  STL.64 [R1+0x3090], R20 ;  /* 0x0030901401007387 */ /* 0x0003e20000100a00 */
[----:B0-----:R-:W-:Y:S01]  /*16800*/  MOV R22, R28 ;  /* 0x0000001c00167202 */ /* 0x001fe20000000f00 */
[----:B------:R-:W-:Y:S01]  /*16810*/  IMAD.MOV.U32 R23, RZ, RZ, R0 ;  /* 0x000000ffff177224 */ /* 0x000fe200078e0000 */
[----:B-1----:R-:W-:Y:S01]  /*16820*/  MOV R20, R14 ;  /* 0x0000000e00147202 */ /* 0x002fe20000000f00 */
[----:B------:R-:W-:Y:S01]  /*16830*/  IMAD.MOV.U32 R21, RZ, RZ, R15 ;  /* 0x000000ffff157224 */ /* 0x000fe200078e000f */
[----:B------:R-:W5:Y:S04]  /*16840*/  LDL.LU R14, [R1+0x3120] ;  /* 0x00312000010e7983 */ /* 0x000f680000300800 */
[----:B------:R-:W5:Y:S04]  /*16850*/  LDL.LU R15, [R1+0x311c] ;  /* 0x00311c00010f7983 */ /* 0x000f680000300800 */
[----:B------:R-:W5:Y:S04]  /*16860*/  LDL.LU R28, [R1+0x3118] ;  /* 0x00311800011c7983 */ /* 0x000f680000300800 */
[----:B------:R-:W5:Y:S04]  /*16870*/  LDL.LU R0, [R1+0x3114] ;  /* 0x0031140001007983 */ /* 0x000f680000300800 */
[----:B------:R3:W-:Y:S04]  /*16880*/  STL.64 [R1+0x30b0], R22 ;  /* 0x0030b01601007387 */ /* 0x0007e80000100a00 */
[----:B------:R2:W-:Y:S01]  /*16890*/  STL.64 [R1+0x30a8], R20 ;  /* 0x0030a81401007387 */ /* 0x0005e20000100a00 */
[----:B---3--:R-:W-:Y:S01]  /*168a0*/  IMAD.MOV.U32 R23, RZ, RZ, R12 ;  /* 0x000000ffff177224 */ /* 0x008fe200078e000c */
[----:B----4-:R-:W-:Y:S01]  /*168b0*/  MOV R22, R13 ;  /* 0x0000000d00167202 */ /* 0x010fe20000000f00 */
[----:B--2---:R-:W-:Y:S01]  /*168c0*/  IMAD.MOV.U32 R21, RZ, RZ, R3 ;  /* 0x000000ffff157224 */ /* 0x004fe200078e0003 */
[----:B-----5:R-:W-:-:S02]  /*168d0*/  MOV R20, R2 ;  /* 0x0000000200147202 */ /* 0x020fc40000000f00 */
[----:B------:R-:W2:Y:S04]  /*168e0*/  LDL.LU R2, [R1+0x3110] ;  /* 0x0031100001027983 */ /* 0x000ea80000300800 */
[----:B------:R-:W3:Y:S04]  /*168f0*/  LDL.LU R3, [R1+0x310c] ;  /* 0x00310c0001037983 */ /* 0x000ee80000300800 */
[----:B------:R-:W4:Y:S04]  /*16900*/  LDL.LU R13, [R1+0x3108] ;  /* 0x00310800010d7983 */ /* 0x000f280000300800 */
[----:B------:R-:W5:Y:S04]  /*16910*/  LDL.LU R12, [R1+0x3104] ;  /* 0x00310400010c7983 */ /* 0x000f680000300800 */
[----:B------:R0:W-:Y:S04]  /*16920*/  STL.64 [R1+0x30c8], R22 ;  /* 0x0030c81601007387 */ /* 0x0001e80000100a00 */
[----:B------:R1:W-:Y:S01]  /*16930*/  STL.64 [R1+0x30c0], R20 ;  /* 0x0030c01401007387 */ /* 0x0003e20000100a00 */
[----:B0-----:R-:W-:Y:S01]  /*16940*/  MOV R22, R15 ;  /* 0x0000000f00167202 */ /* 0x001fe20000000f00 */
[----:B------:R-:W-:Y:S01]  /*16950*/  IMAD.MOV.U32 R23, RZ, RZ, R14 ;  /* 0x000000ffff177224 */ /* 0x000fe200078e000e */
[----:B-1----:R-:W-:Y:S01]  /*16960*/  MOV R20, R0 ;  /* 0x0000000000147202 */ /* 0x002fe20000000f00 */
[----:B------:R-:W-:Y:S01]  /*16970*/  IMAD.MOV.U32 R21, RZ, RZ, R28 ;  /* 0x000000ffff157224 */ /* 0x000fe200078e001c */
[----:B------:R-:W2:Y:S04]  /*16980*/  LDL.LU R0, [R1+0x3100] ;  /* 0x0031000001007983 */ /* 0x000ea80000300800 */
[----:B------:R-:W-:Y:S04]  /*16990*/  STL.64 [R1+0x30e0], R22 ;  /* 0x0030e01601007387 */ /* 0x000fe80000100a00 */
[----:B------:R4:W-:Y:S04]  /*169a0*/  STL.64 [R1+0x30d8], R20 ;  /* 0x0030d81401007387 */ /* 0x0009e80000100a00 */
[----:B------:R-:W-:Y:S04]  /*169b0*/  STL [R1+0x3028], R29 ;  /* 0x0030281d01007387 */ /* 0x000fe80000100800 */
[----:B------:R-:W-:Y:S04]  /*169c0*/  STL [R1+0x2fb0], R7 ;  /* 0x002fb00701007387 */ /* 0x000fe80000100800 */
[----:B------:R-:W3:Y:S01]  /*169d0*/  LDL.LU R6, [R1+0x4a8] ;  /* 0x0004a80001067983 */ /* 0x000ee20000300800 */
[----:B----4-:R-:W-:Y:S01]  /*169e0*/  MOV R20, R13 ;  /* 0x0000000d00147202 */ /* 0x010fe20000000f00 */
[----:B-----5:R-:W-:-:S02]  /*169f0*/  IMAD.MOV.U32 R21, RZ, RZ, R12 ;  /* 0x000000ffff157224 */ /* 0x020fc400078e000c */
[----:B------:R2:W0:Y:S02]  /*16a00*/  LDSM.16.MT88.4 R12, [R7+0x4080] ;  /* 0x00408000070c783b */ /* 0x0004240000004200 */
[----:B--2---:R-:W-:-:S07]  /*16a10*/  MOV R7, R0 ;  /* 0x0000000000077202 */ /* 0x004fce0000000f00 */
[C---:B---3--:R-:W-:Y:S01]  /*16a20*/  HMMA.16816.F32 R4, R8.reuse, R6, R24 ;  /* 0x000000060804723c */ /* 0x048fe20000001818 */
[----:B------:R-:W2:Y:S11]  /*16a30*/  LDL.LU.64 R26, [R1+0x30f8] ;  /* 0x0030f800011a7983 */ /* 0x000eb60000300a00 */
[----:B------:R-:W-:Y:S11]  /*16a40*/  @!UPT UIADD3 URZ, URZ, URZ, URZ ;  /* 0x0000003f3f3ff290 */ /* 0x000ff6000fffe03f */
[----:B------:R-:W-:Y:S04]  /*16a50*/  STL.64 [R1+0xf0], R4 ;  /* 0x0000f00401007387 */ /* 0x000fe80000100a00 */
[----:B------:R-:W-:Y:S01]  /*16a60*/  STL [R1+0xf8], R6 ;  /* 0x0000f80601007387 */ /* 0x000fe20000100800 */
[----:B--2---:R-:W-:Y:S03]  /*16a70*/  HMMA.16816.F32 R24, R8, R26, R16 ;  /* 0x0000001a0818723c */ /* 0x004fe60000001810 */
[----:B------:R-:W2:Y:S11]  /*16a80*/  LDL.LU R19, [R1+0x30f0] ;  /* 0x0030f00001137983 */ /* 0x000eb60000300800 */
[----:B------:R-:W-:Y:S10]  /*16a90*/  @!UPT UIADD3 URZ, URZ, URZ, URZ ;  /* 0x0000003f3f3ff290 */ /* 0x000ff4000fffe03f */
[----:B------:R-:W-:Y:S01]  /*16aa0*/  MOV R17, R26 ;  /* 0x0000001a00117202 */ /* 0x000fe20000000f00 */
[----:B------:R-:W-:Y:S02]  /*16ab0*/  IMAD.MOV.U32 R18, RZ, RZ, R27 ;  /* 0x000000ffff127224 */ /* 0x000fe400078e001b */
[----:B------:R-:W3:Y:S01]  /*16ac0*/  LDL.LU.64 R26, [R1+0x30e8] ;  /* 0x0030e800011a7983 */ /* 0x000ee20000300a00 */
[----:B------:R-:W-:Y:S01]  /*16ad0*/  MOV R22, R3 ;  /* 0x0000000300167202 */ /* 0x000fe20000000f00 */
[----:B------:R-:W-:Y:S01]  /*16ae0*/  IMAD.MOV.U32 R23, RZ, RZ, R2 ;  /* 0x000000ffff177224 */ /* 0x000fe200078e0002 */
[----:B------:R-:W-:Y:S01]  /*16af0*/  MOV R29, R24 ;  /* 0x00000018001d7202 */ /* 0x000fe20000000f00 */
[----:B------:R-:W-:-:S05]  /*16b00*/  IMAD.MOV.U32 R16, RZ, RZ, R25 ;  /* 0x000000ffff107224 */ /* 0x000fca00078e0019 */
[----:B---3--:R-:W-:Y:S01]  /*16b10*/  HMMA.16816.F32 R24, R8, R26, R20 ;  /* 0x0000001a0818723c */ /* 0x008fe20000001814 */
[----:B------:R-:W3:Y:S04]  /*16b20*/  LDL.LU.64 R22, [R1+0x30e0] ;  /* 0x0030e00001167983 */ /* 0x000ee80000300a00 */
[----:B------:R-:W3:Y:S11]  /*16b30*/  LDL.LU.64 R20, [R1+0x30d8] ;  /* 0x0030d80001147983 */ /* 0x000ef60000300a00 */
[----:B------:R-:W-:Y:S07]  /*16b40*/  @!UPT UIADD3 URZ, URZ, URZ, URZ ;  /* 0x0000003f3f3ff290 */ /* 0x000fee000fffe03f */
[----:B------:R-:W-:Y:S01]  /*16b50*/  STL.64 [R1+0x140], R24 ;  /* 0x0001401801007387 */ /* 0x000fe20000100a00 */
[----:B------:R-:W-:-:S03]  /*16b60*/  MOV R0, R27 ;  /* 0x0000001b00007202 */ /* 0x000fc60000000f00 */
[----:B------:R1:W-:Y:S04]  /*16b70*/  STL [R1+0x148], R26 ;  /* 0x0001481a01007387 */ /* 0x0003e80000100800 */
[----:B-1----:R-:W3:Y:S02]  /*16b80*/  LDL.LU.64 R26, [R1+0x30d0] ;  /* 0x0030d000011a7983 */ /* 0x002ee40000300a00 */
[----:B---3--:R-:W-:Y:S02]  /*16b90*/  HMMA.16816.F32 R24, R8, R26, R20 ;  /* 0x0000001a0818723c */ /* 0x008fe40000001814 */
[----:B------:R-:W3:Y:S04]  /*16ba0*/  LDL.LU.64 R22, [R1+0x30c8] ;  /* 0x0030c80001167983 */ /* 0x000ee80000300a00 */
[----:B------:R-:W3:Y:S11]  /*16bb0*/  LDL.LU.64 R20, [R1+0x30c0] ;  /* 0x0030c00001147983 */ /* 0x000ef60000300a00 */
[----:B------:R-:W-:Y:S06]  /*16bc0*/  @!UPT UIADD3 URZ, URZ, URZ, URZ ;  /* 0x0000003f3f3ff290 */ /* 0x000fec000fffe03f */
[----:B------:R-:W-:Y:S01]  /*16bd0*/  STL.64 [R1+0x130], R24 ;  /* 0x0001301801007387 */ /* 0x000fe20000100a00 */
[----:B------:R-:W-:-:S03]  /*16be0*/  IMAD.MOV.U32 R6, RZ, RZ, R27 ;  /* 0x000000ffff067224 */ /* 0x000fc600078e001b */
[----:B------:R1:W-:Y:S04]  /*16bf0*/  STL [R1+0x138], R26 ;  /* 0x0001381a01007387 */ /* 0x0003e80000100800 */
[----:B-1----:R-:W3:Y:S02]  /*16c00*/  LDL.LU.64 R26, [R1+0x30b8] ;  /* 0x0030b800011a7983 */ /* 0x002ee40000300a00 */
[----:B---3--:R-:W-:Y:S02]  /*16c10*/  HMMA.16816.F32 R24, R8, R26, R20 ;  /* 0x0000001a0818723c */ /* 0x008fe40000001814 */
[----:B------:R-:W3:Y:S04]  /*16c20*/  LDL.LU.64 R22, [R1+0x30b0] ;  /* 0x0030b00001167983 */ /* 0x000ee80000300a00 */
[----:B------:R-:W3:Y:S11]  /*16c30*/  LDL.LU.64 R20, [R1+0x30a8] ;  /* 0x0030a80001147983 */ /* 0x000ef60000300a00 */
[----:B------:R-:W-:Y:S06]  /*16c40*/  @!UPT UIADD3 URZ, URZ, URZ, URZ ;  /* 0x0000003f3f3ff290 */ /* 0x000fec000fffe03f */
[----:B------:R-:W-:Y:S04]  /*16c50*/  STL [R1+0x174], R25 ;  /* 0x0001741901007387 */ /* 0x000fe80000100800 */
[----:B------:R1:W-:Y:S04]  /*16c60*/  STL.64 [R1+0x178], R26 ;  /* 0x0001781a01007387 */ /* 0x0003e80000100a00 */
[----:B-1----:R-:W3:Y:S01]  /*16c70*/  LDL.LU.64 R26, [R1+0x30a0] ;  /* 0x0030a000011a7983 */ /* 0x002ee20000300a00 */
[----:B------:R-:W-:Y:S01]  /*16c80*/  IMAD.MOV.U32 R4, RZ, RZ, R7 ;  /* 0x000000ffff047224 */ /* 0x000fe200078e0007 */
[----:B------:R-:W-:-:S02]  /*16c90*/  MOV R7, R24 ;  /* 0x0000001800077202 */ /* 0x000fc40000000f00 */
[----:B---3--:R-:W-:Y:S01]  /*16ca0*/  HMMA.16816.F32 R24, R8, R26, R20 ;  /* 0x0000001a0818723c */ /* 0x008fe20000001814 */
[----:B------:R-:W3:Y:S04]  /*16cb0*/  LDL.LU.64 R22, [R1+0x3098] ;  /* 0x0030980001167983 */ /* 0x000ee80000300a00 */
[----:B------:R-:W3:Y:S11]  /*16cc0*/  LDL.LU.64 R20, [R1+0x3090] ;  /* 0x0030900001147983 */ /* 0x000ef60000300a00 */
[----:B------:R-:W-:Y:S07]  /*16cd0*/  @!UPT UIADD3 URZ, URZ, URZ, URZ ;  /* 0x0000003f3f3ff290 */ /* 0x000fee000fffe03f */
[----:B------:R3:W-:Y:S01]  /*16ce0*/  STL [R1+0x160], R24 ;  /* 0x0001601801007387 */ /* 0x0007e20000100800 */
[----:B------:R-:W-:Y:S01]  /*16cf0*/  MOV R28, R26 ;  /* 0x0000001a001c7202 */ /* 0x000fe20000000f00 */
[----:B------:R-:W-:Y:S02]  /*16d00*/  IMAD.MOV.U32 R3, RZ, RZ, R27 ;  /* 0x000000ffff037224 */ /* 0x000fe400078e001b */
[----:B------:R-:W3:Y:S01]  /*16d10*/  LDL.LU.64 R26, [R1+0x3088] ;  /* 0x00308800011a7983 */ /* 0x000ee20000300a00 */
[----:B------:R-:W-:-:S03]  /*16d20*/  IMAD.MOV.U32 R2, RZ, RZ, R25 ;  /* 0x000000ffff027224 */ /* 0x000fc600078e0019 */
[----:B------:R-:W-:Y:S04]  /*16d30*/  STL [R1+0x2f84], R3 ;  /* 0x002f840301007387 */ /* 0x000fe80000100800 */
[----:B------:R-:W-:Y:S04]  /*16d40*/  STL [R1+0x2f80], R28 ;  /* 0x002f801c01007387 */ /* 0x000fe80000100800 */
[----:B------:R-:W-:Y:S01]  /*16d50*/  STL [R1+0x2f7c], R2 ;  /* 0x002f7c0201007387 */ /* 0x000fe20000100800 */
[C---:B---3--:R-:W-:Y:S03]  /*16d60*/  HMMA.16816.F32 R24, R8.reuse, R26, R20 ;  /* 0x0000001a0818723c */ /* 0x048fe60000001814 */
[----:B------:R-:W3:Y:S04]  /*16d70*/  LDL.LU.64 R22, [R1+0x3080] ;  /* 0x0030800001167983 */ /* 0x000ee80000300a00 */
[----:B------:R-:W3:Y:S11]  /*16d80*/  LDL.LU.64 R20, [R1+0x3078] ;  /* 0x0030780001147983 */ /* 0x000ef60000300a00 */
[----:B------:R-:W-:Y:S05]  /*16d90*/  @!UPT UIADD3 URZ, URZ, URZ, URZ ;  /* 0x0000003f3f3ff290 */ /* 0x000fea000fffe03f */
[----:B------:R-:W-:Y:S04]  /*16da0*/  STL.64 [R1+0x150], R24 ;  /* 0x0001501801007387 */ /* 0x000fe80000100a00 */
[----:B------:R1:W-:Y:S04]  /*16db0*/  STL.64 [R1+0x158], R26 ;  /* 0x0001581a01007387 */ /* 0x0003e80000100a00 */
[----:B-1----:R-:W3:Y:S02]  /*16dc0*/  LDL.LU.64 R26, [R1+0x3070] ;  /* 0x00307000011a7983 */ /* 0x002ee40000300a00 */
[----:B---3--:R-:W-:Y:S02]  /*16dd0*/  HMMA.16816.F32 R24, R8, R26, R20 ;  /* 0x0000001a0818723c */ /* 0x008fe40000001814 */
[----:B------:R-:W3:Y:S04]  /*16de0*/  LDL.LU.64 R22, [R1+0x3068] ;  /* 0x0030680001167983 */ /* 0x000ee80000300a00 */
[----:B------:R-:W3:Y:S11]  /*16df0*/  LDL.LU.64 R20, [R1+0x3060] ;  /* 0x0030600001147983 */ /* 0x000ef60000300a00 */
[----:B------:R-:W-:Y:S06]  /*16e00*/  @!UPT UIADD3 URZ, URZ, URZ, URZ ;  /* 0x0000003f3f3ff290 */ /* 0x000fec000fffe03f */
[----:B------:R3:W-:Y:S01]  /*16e10*/  STL [R1+0x120], R24 ;  /* 0x0001201801007387 */ /* 0x0007e20000100800 */
[----:B------:R-:W-:Y:S01]  /*16e20*/  IMAD.MOV.U32 R28, RZ, RZ, R26 ;  /* 0x000000ffff1c7224 */ /* 0x000fe200078e001a */
[----:B------:R-:W-:Y:S02]  /*16e30*/  MOV R2, R27 ;  /* 0x0000001b00027202 */ /* 0x000fe40000000f00 */
[----:B------:R-:W3:Y:S01]  /*16e40*/  LDL.LU.64 R26, [R1+0x3058] ;  /* 0x00305800011a7983 */ /* 0x000ee20000300a00 */
[----:B------:R-:W-:-:S03]  /*16e50*/  MOV R3, R25 ;  /* 0x0000001900037202 */ /* 0x000fc60000000f00 */
[----:B------:R-:W-:Y:S04]  /*16e60*/  STL [R1+0x2f90], R2 ;  /* 0x002f900201007387 */ /* 0x000fe80000100800 */
[----:B------:R-:W-:Y:S04]  /*16e70*/  STL [R1+0x2f8c], R28 ;  /* 0x002f8c1c01007387 */ /* 0x000fe80000100800 */
[----:B------:R-:W-:Y:S01]  /*16e80*/  STL [R1+0x2f88], R3 ;  /* 0x002f880301007387 */ /* 0x000fe20000100800 */
[C---:B---3--:R-:W-:Y:S03]  /*16e90*/  HMMA.16816.F32 R24, R8.reuse, R26, R20 ;  /* 0x0000001a0818723c */ /* 0x048fe60000001814 */
[----:B------:R-:W3:Y:S11]  /*16ea0*/  LDL.LU.64 R22, [R1+0x3050] ;  /* 0x0030500001167983 */ /* 0x000ef60000300a00 */
[----:B------:R-:W-:Y:S09]  /*16eb0*/  @!UPT UIADD3 URZ, URZ, URZ, URZ ;  /* 0x0000003f3f3ff290 */ /* 0x000ff2000fffe03f */
[----:B------:R-:W-:Y:S04]  /*16ec0*/  STL.64 [R1+0x100], R24 ;  /* 0x0001001801007387 */ /* 0x000fe80000100a00 */
[----:B------:R1:W-:Y:S04]  /*16ed0*/  STL.64 [R1+0x108], R26 ;  /* 0x0001081a01007387 */ /* 0x0003e80000100a00 */
[----:B-1----:R-:W3:Y:S04]  /*16ee0*/  LDL.LU.64 R26, [R1+0x3048] ;  /* 0x00304800011a7983 */ /* 0x002ee80000300a00 */
[----:B------:R-:W3:Y:S02]  /*16ef0*/  LDL.LU.64 R24, [R1+0x3040] ;  /* 0x0030400001187983 */ /* 0x000ee40000300a00 */
[----:B---3--:R-:W-:Y:S02]  /*16f00*/  HMMA.16816.F32 R24, R8, R22, R24 ;  /* 0x000000160818723c */ /* 0x008fe40000001818 */
[----:B------:R-:W3:Y:S04]  /*16f10*/  LDL.LU.64 R22, [R1+0x3038] ;  /* 0x0030380001167983 */ /* 0x000ee80000300a00 */
[----:B------:R-:W3:Y:S11]  /*16f20*/  LDL.LU.64 R20, [R1+0x3030] ;  /* 0x0030300001147983 */ /* 0x000ef60000300a00 */
[----:B------:R-:W-:Y:S06]  /*16f30*/  @!UPT UIADD3 URZ, URZ, URZ, URZ ;  /* 0x0000003f3f3ff290 */ /* 0x000fec000fffe03f */
[----:B------:R1:W-:Y:S01]  /*16f40*/  STL [R1+0xe0], R24 ;  /* 0x0000e01801007387 */ /* 0x0003e20000100800 */
[----:B------:R-:W-:-:S03]  /*16f50*/  IMAD.MOV.U32 R2, RZ, RZ, R25 ;  /* 0x000000ffff027224 */ /* 0x000fc600078e0019 */
[----:B-1----:R-:W4:Y:S04]  /*16f60*/  LDL.LU R24, [R1+0x220] ;  /* 0x0002200001187983 */ /* 0x002f280000300800 */
[----:B------:R-:W4:Y:S01]  /*16f70*/  LDL.LU R25, [R1+0x224] ;  /* 0x0002240001197983 */ /* 0x000f220000300800 */
[----:B------:R-:W-:Y:S01]  /*16f80*/  MOV R28, R26 ;  /* 0x0000001a001c7202 */ /* 0x000fe20000000f00 */
[----:B------:R-:W-:Y:S02]  /*16f90*/  IMAD.MOV.U32 R3, RZ, RZ, R27 ;  /* 0x000000ffff037224 */ /* 0x000fe400078e001b */
[----:B----4-:R-:W-:Y:S04]  /*16fa0*/  STL.64 [R1+0x2f98], R24 ;  /* 0x002f981801007387 */ /* 0x010fe80000100a00 */
[----:B------:R-:W3:Y:S04]  /*16fb0*/  LDL.LU R26, [R1+0x3a8] ;  /* 0x0003a800011a7983 */ /* 0x000ee80000300800 */
[----:B------:R-:W3:Y:S02]  /*16fc0*/  LDL.LU R27, [R1+0x3ac] ;  /* 0x0003ac00011b7983 */ /* 0x000ee40000300800 */
[----:B---3--:R-:W-:Y:S11]  /*16fd0*/  HMMA.16816.F32 R20, R8, R26, R20 ;  /* 0x0000001a0814723c */ /* 0x008ff60000001814 */
[----:B------:R-:W-:Y:S11]  /*16fe0*/  @!UPT UIADD3 URZ, URZ, URZ, URZ ;  /* 0x0000003f3f3ff290 */ /* 0x000ff6000fffe03f */
[----:B------:R-:W-:Y:S02]  /*16ff0*/  @!UPT UIADD3 URZ, URZ, URZ, URZ ;  /* 0x0000003f3f3ff290 */ /* 0x000fe4000fffe03f */
[----:B------:R-:W-:Y:S01]  /*17000*/  MOV R5, R21 ;  /* 0x0000001500057202 */ /* 0x000fe20000000f00 */
[----:B------:R1:W-:Y:S04]  /*17010*/  STL [R1+0xc0], R20 ;  /* 0x0000c01401007387 */ /* 0x0003e80000100800 */
[----:B------:R3:W-:Y:S04]  /*17020*/  STL.64 [R1+0xc8], R22 ;  /* 0x0000c81601007387 */ /* 0x0007e80000100a00 */
[----:B------:R-:W-:Y:S04]  /*17030*/  STL.64 [R1+0x2fe8], R6 ;  /* 0x002fe80601007387 */ /* 0x000fe80000100a00 */
[----:B------:R-:W-:Y:S04]  /*17040*/  STL [R1+0x2fe0], R5 ;  /* 0x002fe00501007387 */ /* 0x000fe80000100800 */
[----:B-1----:R-:W4:Y:S04]  /*17050*/  LDL.LU R20, [R1+0x1f0] ;  /* 0x0001f00001147983 */ /* 0x002f280000300800 */
[----:B------:R-:W4:Y:S01]  /*17060*/  LDL.LU R21, [R1+0x1f4] ;  /* 0x0001f40001157983 */ /* 0x000f220000300800 */
[----:B---3--:R-:W-:-:S03]  /*17070*/  IMAD.MOV.U32 R23, RZ, RZ, R4 ;  /* 0x000000ffff177224 */ /* 0x008fc600078e0004 */
[----:B----4-:R1:W-:Y:S04]  /*17080*/  STL.64 [R1+0x2fb8], R20 ;  /* 0x002fb81401007387 */ /* 0x0103e80000100a00 */
[----:B-1----:R-:W3:Y:S04]  /*17090*/  LDL.LU R20, [R1+0xf0] ;  /* 0x0000f00001147983 */ /* 0x002ee80000300800 */
[----:B------:R-:W3:Y:S04]  /*170a0*/  LDL.LU R21, [R1+0xf4] ;  /* 0x0000f40001157983 */ /* 0x000ee80000300800 */
[----:B------:R-:W4:Y:S04]  /*170b0*/  LDL.LU R22, [R1+0xf8] ;  /* 0x0000f80001167983 */ /* 0x000f280000300800 */
[----:B------:R-:W5:Y:S04]  /*170c0*/  LDL.LU R4, [R1+0x1c0] ;  /* 0x0001c00001047983 */ /* 0x000f680000300800 */
[----:B------:R-:W5:Y:S04]  /*170d0*/  LDL.LU R5, [R1+0x1c4] ;  /* 0x0001c40001057983 */ /* 0x000f680000300800 */
[----:B-----5:R-:W-:Y:S04]  /*170e0*/  STL.64 [R1+0x2ff8], R4 ;  /* 0x002ff80401007387 */ /* 0x020fe80000100a00 */
[----:B----4-:R-:W-:Y:S04]  /*170f0*/  STL.64 [R1+0x2fc8], R22 ;  /* 0x002fc81601007387 */ /* 0x010fe80000100a00 */
[----:B---3--:R1:W-:Y:S04]  /*17100*/  STL.64 [R1+0x2fc0], R20 ;  /* 0x002fc01401007387 */ /* 0x0083e80000100a00 */
[----:B-1----:R-:W3:Y:S04]  /*17110*/  LDL.LU R20, [R1+0x1d0] ;  /* 0x0001d00001147983 */ /* 0x002ee80000300800 */
[----:B------:R-:W3:Y:S04]  /*17120*/  LDL.LU R21, [R1+0x1d4] ;  /* 0x0001d40001157983 */ /* 0x000ee80000300800 */
[----:B------:R-:W4:Y:S04]  /*17130*/  LDL.LU R4, [R1+0x190] ;  /* 0x0001900001047983 */ /* 0x000f280000300800 */
[----:B------:R-:W4:Y:S04]  /*17140*/  LDL.LU R5, [R1+0x194] ;  /* 0x0001940001057983 */ /* 0x000f280000300800 */
[----:B----4-:R1:W-:Y:S04]  /*17150*/  STL.64 [R1+0x3010], R4 ;  /* 0x0030100401007387 */ /* 0x0103e80000100a00 */
[----:B-1----:R-:W0:Y:S04]  /*17160*/  LDL.LU R4, [R1+0x1b0] ;  /* 0x0001b00001047983 */ /* 0x002e280000300800 */
[----:B------:R-:W0:Y:S04]  /*17170*/  LDL.LU R5, [R1+0x1b4] ;  /* 0x0001b40001057983 */ /* 0x000e280000300800 */
[----:B---3--:R1:W-:Y:S04]  /*17180*/  STL.64 [R1+0x2ff0], R20 ;  /* 0x002ff01401007387 */ /* 0x0083e80000100a00 */
[----:B-1----:R-:W3:Y:S04]  /*17190*/  LDL.LU R20, [R1+0xb0] ;  /* 0x0000b00001147983 */ /* 0x002ee80000300800 */
[----:B------:R-:W3:Y:S04]  /*171a0*/  LDL.LU R21, [R1+0xb4] ;  /* 0x0000b40001157983 */ /* 0x000ee80000300800 */
[----:B------:R-:W4:Y:S04]  /*171b0*/  LDL.LU R22, [R1+0xb8] ;  /* 0x0000b80001167983 */ /* 0x000f280000300800 */
[----:B------:R-:W4:Y:S04]  /*171c0*/  LDL.LU R23, [R1+0xbc] ;  /* 0x0000bc0001177983 */ /* 0x000f280000300800 */
[----:B----4-:R-:W-:Y:S04]  /*171d0*/  STL.64 [R1+0x3008], R22 ;  /* 0x0030081601007387 */ /* 0x010fe80000100a00 */
[----:B---3--:R1:W-:Y:S04]  /*171e0*/  STL.64 [R1+0x3000], R20 ;  /* 0x0030001401007387 */ /* 0x0083e80000100a00 */
[----:B-1----:R-:W3:Y:S04]  /*171f0*/  LDL.LU R20, [R1+0xa0] ;  /* 0x0000a00001147983 */ /* 0x002ee80000300800 */
[----:B------:R-:W3:Y:S04]  /*17200*/  LDL.LU R21, [R1+0xa4] ;  /* 0x0000a40001157983 */ /* 0x000ee80000300800 */
[----:B------:R-:W3:Y:S04]  /*17210*/  LDL.LU R22, [R1+0xa8] ;  /* 0x0000a80001167983 */ /* 0x000ee80000300800 */
[----:B------:R-:W3:Y:S04]  /*17220*/  LDL.LU R23, [R1+0xac] ;  /* 0x0000ac0001177983 */ /* 0x000ee80000300800 */
[----:B------:R-:W4:Y:S04]  /*17230*/  LDL.LU R24, [R1+0x200] ;  /* 0x0002000001187983 */ /* 0x000f280000300800 */
[----:B------:R-:W4:Y:S01]  /*17240*/  LDL.LU R25, [R1+0x204] ;  /* 0x0002040001197983 */ /* 0x000f220000300800 */
[----:B------:R-:W-:Y:S01]  /*17250*/  MOV R26, R17 ;  /* 0x00000011001a7202 */ /* 0x000fe20000000f00 */
[----:B------:R-:W-:-:S02]  /*17260*/  IMAD.MOV.U32 R27, RZ, RZ, R18 ;  /* 0x000000ffff1b7224 */ /* 0x000fc400078e0012 */
[----:B----4-:R1:W-:Y:S02]  /*17270*/  STL.64 [R1+0x2fa8], R24 ;  /* 0x002fa81801007387 */ /* 0x0103e40000100a00 */
[----:B-1----:R-:W-:Y:S01]  /*17280*/  MOV R24, R29 ;  /* 0x0000001d00187202 */ /* 0x002fe20000000f00 */
[----:B------:R-:W-:Y:S01]  /*17290*/  IMAD.MOV.U32 R25, RZ, RZ, R16 ;  /* 0x000000ffff197224 */ /* 0x000fe200078e0010 */
[----:B------:R-:W4:Y:S04]  /*172a0*/  LDL.LU R29, [R1+0x3028] ;  /* 0x00302800011d7983 */ /* 0x000f280000300800 */
[----:B------:R-:W0:Y:S04]  /*172b0*/  LDL.LU R16, [R1+0x3024] ;  /* 0x0030240001107983 */ /* 0x000e280000300800 */
[----:B------:R-:W0:Y:S04]  /*172c0*/  LDL.LU R17, [R1+0x3020] ;  /* 0x0030200001117983 */ /* 0x000e280000300800 */
[----:B------:R-:W0:Y:S04]  /*172d0*/  LDL.LU R18, [R1+0x301c] ;  /* 0x00301c0001127983 */ /* 0x000e280000300800 */
[----:B------:R-:W-:Y:S04]  /*172e0*/  STL.64 [R1+0x2fd8], R26 ;  /* 0x002fd81a01007387 */ /* 0x000fe80000100a00 */
[----:B------:R2:W-:Y:S02]  /*172f0*/  STL.64 [R1+0x2fd0], R24 ;  /* 0x002fd01801007387 */ /* 0x0005e40000100a00 */
[----:B--2---:R-:W-:-:S02]  /*17300*/  MOV R24, R19 ;  /* 0x0000001300187202 */ /* 0x004fc40000000f00 */
[----:B------:R-:W0:Y:S04]  /*17310*/  LDL.LU R19, [R1+0x3018] ;  /* 0x0030180001137983 */ /* 0x000e280000300800 */
[----:B------:R-:W2:Y:S04]  /*17320*/  LDL.LU R25, [R1+0xd4] ;  /* 0x0000d40001197983 */ /* 0x000ea80000300800 */
[----:B------:R-:W2:Y:S04]  /*17330*/  LDL.LU R26, [R1+0xd8] ;  /* 0x0000d800011a7983 */ /* 0x000ea80000300800 */
[----:B------:R-:W-:Y:S04]  /*17340*/  STL [R1+0x252c], R8 ;  /* 0x00252c0801007387 */ /* 0x000fe80000100800 */
[----:B------:R1:W-:Y:S04]  /*17350*/  STL [R1+0x2528], R9 ;  /* 0x0025280901007387 */ /* 0x0003e80000100800 */
[----:B------:R5:W-:Y:S04]  /*17360*/  STL.64 [R1+0x2520], R10 ;  /* 0x0025200a01007387 */ /* 0x000be80000100a00 */
[----:B-1----:R-:W2:Y:S04]  /*17370*/  LDL.LU.64 R8, [R1+0x1e0] ;  /* 0x0001e00001087983 */ /* 0x002ea80000300a00 */
[----:B-----5:R-:W5:Y:S01]  /*17380*/  LDL.LU.64 R10, [R1+0x1e8] ;  /* 0x0001e800010a7983 */ /* 0x020f620000300a00 */
[C---:B0-----:R-:W-:Y:S03]  /*17390*/  HMMA.16816.F32 R16, R12.reuse, R4, R16 ;  /* 0x000000040c10723c */ /* 0x041fe60000001810 */
[----:B------:R-:W3:Y:S11]  /*173a0*/  LDL.LU.64 R4, [R1+0x3010] ;  /* 0x0030100001047983 */ /* 0x000ef60000300a00 */
[----:B------:R-:W-:Y:S09]  /*173b0*/  @!UPT UIADD3 URZ, URZ, URZ, URZ ;  /* 0x0000003f3f3ff290 */ /* 0x000ff2000fffe03f */
[----:B------:R0:W-:Y:S04]  /*173c0*/  STL.64 [R1+0x90], R16 ;  /* 0x0000901001007387 */ /* 0x0001e80000100a00 */
[----:B------:R-:W-:Y:S04]  /*173d0*/  STL [R1+0x98], R18 ;  /* 0x0000981201007387 */ /* 0x000fe80000100800 */
[----:B0-----:R-:W2:Y:S04]  /*173e0*/  LDL.LU R16, [R1+0x210] ;  /* 0x0002100001107983 */ /* 0x001ea80000300800 */
[----:B------:R-:W2:Y:S01]  /*173f0*/  LDL.LU R17, [R1+0x214] ;  /* 0x0002140001117983 */ /* 0x000ea20000300800 */
[C---:B---3--:R-:W-:Y:S03]  /*17400*/  HMMA.16816.F32 R4, R12.reuse, R4, R20 ;  /* 0x000000040c04723c */ /* 0x048fe60000001814 */
[----:B--2---:R0:W-:Y:S04]  /*17410*/  STL.64 [R1+0x2fa0], R16 ;  /* 0x002fa01001007387 */ /* 0x0041e80000100a00 */
[----:B0-----:R-:W2:Y:S04]  /*17420*/  LDL.LU R16, [R1+0x140] ;  /* 0x0001400001107983 */ /* 0x001ea80000300800 */
[----:B------:R-:W2:Y:S04]  /*17430*/  LDL.LU R17, [R1+0x144] ;  /* 0x0001440001117983 */ /* 0x000ea80000300800 */
[----:B------:R-:W2:Y:S04]  /*17440*/  LDL.LU R18, [R1+0x148] ;  /* 0x0001480001127983 */ /* 0x000ea80000300800 */
[----:B------:R-:W3:Y:S04]  /*17450*/  LDL.LU.64 R22, [R1+0x3008] ;  /* 0x0030080001167983 */ /* 0x000ee80000300a00 */
[----:B------:R-:W3:Y:S04]  /*17460*/  LDL.LU.64 R20, [R1+0x3000] ;  /* 0x0030000001147983 */ /* 0x000ee80000300a00 */
[----:B------:R0:W-:Y:S04]  /*17470*/  STL.64 [R1+0x80], R4 ;  /* 0x0000800401007387 */ /* 0x0001e80000100a00 */
[----:B------:R3:W-:Y:S04]  /*17480*/  STL.64 [R1+0x88], R6 ;  /* 0x0000880601007387 */ /* 0x0007e80000100a00 */
[----:B0-----:R-:W3:Y:S01]  /*17490*/  LDL.LU.64 R4, [R1+0x2ff8] ;  /* 0x002ff80001047983 */ /* 0x001ee20000300a00 */
[----:B----4-:R-:W-:Y:S01]  /*174a0*/  IMAD.MOV.U32 R27, RZ, RZ, R29 ;  /* 0x000000ffff1b7224 */ /* 0x010fe200078e001d */
[C---:B---3--:R-:W-:Y:S02]  /*174b0*/  HMMA.16816.F32 R4, R12.reuse, R4, R20 ;  /* 0x000000040c04723c */ /* 0x048fe40000001814 */
[----:B------:R-:W3:Y:S11]  /*174c0*/  LDL.LU.64 R20, [R1+0x2ff0] ;  /* 0x002ff00001147983 */ /* 0x000ef60000300a00 */
[----:B------:R-:W-:Y:S10]  /*174d0*/  @!UPT UIADD3 URZ, URZ, URZ, URZ ;  /* 0x0000003f3f3ff290 */ /* 0x000ff4000fffe03f */
[----:B------:R-:W-:Y:S04]  /*174e0*/  STL [R1+0x74], R5 ;  /* 0x0000740501007387 */ /* 0x000fe80000100800 */
[----:B------:R0:W-:Y:S04]  /*174f0*/  STL.64 [R1+0x78], R6 ;  /* 0x0000780601007387 */ /* 0x0001e80000100a00 */
[----:B0-----:R-:W4:Y:S04]  /*17500*/  LDL.LU.64 R6, [R1+0x2fe8] ;  /* 0x002fe80001067983 */ /* 0x001f280000300a00 */
[----:B------:R-:W2:Y:S04]  /*17510*/  LDL.LU R5, [R1+0x2fe0] ;  /* 0x002fe00001057983 */ /* 0x000ea80000300800 */
[----:B------:R-:W-:Y:S01]  /*17520*/  STL [R1+0x2d90], R4 ;  /* 0x002d900401007387 */ /* 0x000fe20000100800 */
[C---:B---3--:R-:W-:Y:S03]  /*17530*/  HMMA.16816.F32 R20, R12.reuse, R20, R24 ;  /* 0x000000140c14723c */ /* 0x048fe60000001818 */
[----:B------:R-:W3:Y:S04]  /*17540*/  LDL.LU.64 R26, [R1+0x2fd8] ;  /* 0x002fd800011a7983 */ /* 0x000ee80000300a00 */
[----:B------:R-:W3:Y:S11]  /*17550*/  LDL.LU.64 R24, [R1+0x2fd0] ;  /* 0x002fd00001187983 */ /* 0x000ef60000300a00 */
[----:B------:R-:W-:Y:S05]  /*17560*/  @!UPT UIADD3 URZ, URZ, URZ, URZ ;  /* 0x0000003f3f3ff290 */ /* 0x000fea000fffe03f */
[----:B------:R-:W-:Y:S04]  /*17570*/  STL.64 [R1+0x60], R20 ;  /* 0x0000601401007387 */ /* 0x000fe80000100a00 */
[----:B------:R0:W-:Y:S04]  /*17580*/  STL.64 [R1+0x68], R22 ;  /* 0x0000681601007387 */ /* 0x0001e80000100a00 */
[----:B0-----:R-:W2:Y:S04]  /*17590*/  LDL.LU.64 R22, [R1+0x2fc8] ;  /* 0x002fc80001167983 */ /* 0x001ea80000300a00 */
[----:B------:R-:W2:Y:S02]  /*175a0*/  LDL.LU.64 R20, [R1+0x2fc0] ;  /* 0x002fc00001147983 */ /* 0x000ea40000300a00 */
[----:B--2---:R-:W-:Y:S11]  /*175b0*/  HMMA.16816.F32 R20, R12, R8, R20 ;  /* 0x000000080c14723c */ /* 0x004ff60000001814 */
[----:B------:R-:W-:Y:S11]  /*175c0*/  @!UPT UIADD3 URZ, URZ, URZ, URZ ;  /* 0x0000003f3f3ff290 */ /* 0x000ff6000fffe03f */
[----:B------:R-:W-:Y:S01]  /*175d0*/  @!UPT UIADD3 URZ, URZ, URZ, URZ ;  /* 0x0000003f3f3ff290 */ /* 0x000fe2000fffe03f */
[----:B------:R0:W-:Y:S04]  /*175e0*/  STL.64 [R1+0x50], R20 ;  /* 0x0000501401007387 */ /* 0x0001e80000100a00 */
[----:B------:R-:W-:Y:S04]  /*175f0*/  STL [R1+0x58], R22 ;  /* 0x0000581601007387 */ /* 0x000fe80000100800 */
[----:B0-----:R-:W3:Y:S01]  /*17600*/  LDL.LU.64 R20, [R1+0x2fb8] ;  /* 0x002fb80001147983 */ /* 0x001ee20000300a00 */
[----:B----4-:R-:W-:-:S03]  /*17610*/  IMAD.MOV.U32 R8, RZ, RZ, R7 ;  /* 0x000000ffff087224 */ /* 0x010fc600078e0007 */
[----:B-----5:R0:W-:Y:S04]  /*17620*/  STL.64 [R1+0x2eb0], R10 ;  /* 0x002eb00a01007387 */ /* 0x0201e80000100a00 */
[----:B------:R-:W2:Y:S01]  /*17630*/  LDL.LU R7, [R1+0x2fb0] ;  /* 0x002fb00001077983 */ /* 0x000ea20000300800 */
[----:B------:R-:W-:Y:S01]  /*17640*/  MOV R29, R19 ;  /* 0x00000013001d7202 */ /* 0x000fe20000000f00 */
[----:B------:R-:W-:Y:S01]  /*17650*/  IMAD.MOV.U32 R19, RZ, RZ, R0 ;  /* 0x000000ffff137224 */ /* 0x000fe200078e0000 */
[----:B------:R-:W-:Y:S01]  /*17660*/  MOV R0, R23 ;  /* 0x0000001700007202 */ /* 0x000fe20000000f00 */
[----:B------:R-:W4:Y:S04]  /*17670*/  LDL.LU R9, [R1+0x174] ;  /* 0x0001740001097983 */ /* 0x000f280000300800 */
[----:B0-----:R-:W4:Y:S04]  /*17680*/  LDL.LU R10, [R1+0x178] ;  /* 0x00017800010a7983 */ /* 0x001f280000300800 */
[----:B------:R-:W4:Y:S04]  /*17690*/  LDL.LU R11, [R1+0x17c] ;  /* 0x00017c00010b7983 */ /* 0x000f280000300800 */
[----:B------:R-:W-:Y:S01]  /*176a0*/  STL [R1+0x2d8c], R0 ;  /* 0x002d8c0001007387 */ /* 0x000fe20000100800 */
[C---:B---3--:R-:W-:Y:S03]  /*176b0*/  HMMA.16816.F32 R20, R12.reuse, R20, R24 ;  /* 0x000000140c14723c */ /* 0x048fe60000001818 */
[----:B------:R-:W3:Y:S11]  /*176c0*/  LDL.LU.64 R24, [R1+0x2fa8] ;  /* 0x002fa80001187983 */ /* 0x000ef60000300a00 */
[----:B------:R-:W-:Y:S09]  /*176d0*/  @!UPT UIADD3 URZ, URZ, URZ, URZ ;  /* 0x0000003f3f3ff290 */ /* 0x000ff2000fffe03f */
[----:B------:R-:W-:Y:S04]  /*176e0*/  STL.64 [R1+0x40], R20 ;  /* 0x0000401401007387 */ /* 0x000fe80000100a00 */
[----:B------:R-:W-:Y:S04]  /*176f0*/  STL.64 [R1+0x48], R22 ;  /* 0x0000481601007387 */ /* 0x000fe80000100a00 */
[----:B--2---:R-:W0:Y:S04]  /*17700*/  LDSM.16.MT88.4 R20, [R7+0x5000] ;  /* 0x005000000714783b */ /* 0x004e280000004200 */
[----:B0-----:R-:W-:Y:S04]  /*17710*/  STL.64 [R1+0x2ee0], R22 ;  /* 0x002ee01601007387 */ /* 0x001fe80000100a00 */
[----:B------:R0:W-:Y:S04]  /*17720*/  STL.64 [R1+0x2ed8], R20 ;  /* 0x002ed81401007387 */ /* 0x0001e80000100a00 */
[----:B0-----:R-:W2:Y:S04]  /*17730*/  LDL.LU R20, [R1+0x130] ;  /* 0x0001300001147983 */ /* 0x001ea80000300800 */
[----:B------:R-:W2:Y:S04]  /*17740*/  LDL.LU R21, [R1+0x134] ;  /* 0x0001340001157983 */ /* 0x000ea80000300800 */
[----:B------:R-:W2:Y:S01]  /*17750*/  LDL.LU R22, [R1+0x138] ;  /* 0x0001380001167983 */ /* 0x000ea20000300800 */
[C---:B---3--:R-:W-:Y:S03]  /*17760*/  HMMA.16816.F32 R24, R12.reuse, R24, R16 ;  /* 0x000000180c18723c */ /* 0x048fe60000001810 */
[----:B------:R-:W2:Y:S01]  /*17770*/  LDL.LU.64 R16, [R1+0x2fa0] ;  /* 0x002fa00001107983 */ /* 0x000ea20000300a00 */
[----:B------:R-:W-:Y:S11]  /*17780*/  MOV R23, R6 ;  /* 0x0000000600177202 */ /* 0x000ff60000000f00 */
[----:B------:R-:W-:Y:S09]  /*17790*/  @!UPT UIADD3 URZ, URZ, URZ, URZ ;  /* 0x0000003f3f3ff290 */ /* 0x000ff2000fffe03f */
[----:B------:R-:W-:Y:S01]  /*177a0*/  IMAD.MOV.U32 R4, RZ, RZ, R27 ;  /* 0x000000ffff047224 */ /* 0x000fe200078e001b */
[----:B------:R0:W-:Y:S04]  /*177b0*/  STL.64 [R1+0x20], R24 ;  /* 0x0000201801007387 */ /* 0x0001e80000100a00 */
[----:B------:R-:W-:Y:S04]  /*177c0*/  STL [R1+0x28], R26 ;  /* 0x0000281a01007387 */ /* 0x000fe80000100800 */
[----:B0-----:R-:W4:Y:S04]  /*177d0*/  LDL.LU.64 R24, [R1+0x2f98] ;  /* 0x002f980001187983 */ /* 0x001f280000300a00 */
[----:B------:R-:W-:Y:S01]  /*177e0*/  STL [R1+0x2da8], R4 ;  /* 0x002da80401007387 */ /* 0x000fe20000100800 */
[----:B--2---:R-:W-:Y:S03]  /*177f0*/  HMMA.16816.F32 R20, R12, R16, R20 ;  /* 0x000000100c14723c */ /* 0x004fe60000001814 */
[----:B------:R-:W0:Y:S04]  /*17800*/  LDSM.16.MT88.4 R16, [R7+0x5080] ;  /* 0x005080000710783b */ /* 0x000e280000004200 */
[----:B0-----:R-:W-:Y:S11]  /*17810*/  STL.64 [R1+0x2db8], R18 ;  /* 0x002db81201007387 */ /* 0x001ff60000100a00 */
[----:B------:R-:W-:Y:S05]  /*17820*/  @!UPT UIADD3 URZ, URZ, URZ, URZ ;  /* 0x0000003f3f3ff290 */ /* 0x000fea000fffe03f */
[----:B------:R0:W-:Y:S04]  /*17830*/  STL.64 [R1+0x10], R20 ;  /* 0x0000101401007387 */ /* 0x0001e80000100a00 */
[----:B------:R-:W-:Y:S04]  /*17840*/  STL.64 [R1+0x18], R22 ;  /* 0x0000181601007387 */ /* 0x000fe80000100a00 */
[----:B------:R-:W-:Y:S04]  /*17850*/  STL.64 [R1+0x2db0], R16 ;  /* 0x002db01001007387 */ /* 0x000fe80000100a00 */
[----:B0-----:R-:W2:Y:S04]  /*17860*/  LDL.LU R20, [R1+0x290] ;  /* 0x0002900001147983 */ /* 0x001ea80000300800 */
[----:B------:R-:W2:Y:S04]  /*17870*/  LDL.LU R21, [R1+0x294] ;  /* 0x0002940001157983 */ /* 0x000ea80000300800 */
[----:B--2---:R0:W-:Y:S04]  /*17880*/  STL.64 [R1+0x2ef0], R20 ;  /* 0x002ef01401007387 */ /* 0x0041e80000100a00 */
[----:B0-----:R-:W2:Y:S04]  /*17890*/  LDL.LU R20, [R1+0x2a0] ;  /* 0x0002a00001147983 */ /* 0x001ea80000300800 */
[----:B------:R-:W2:Y:S04]  /*178a0*/  LDL.LU R21, [R1+0x2a4] ;  /* 0x0002a40001157983 */ /* 0x000ea80000300800 */
[----:B--2---:R-:W-:Y:S04]  /*178b0*/  STL.64 [R1+0x2f08], R20 ;  /* 0x002f081401007387 */ /* 0x004fe80000100a00 */
[----:B------:R-:W2:Y:S04]  /*178c0*/  LDL.64 R6, [R1+0x1b8] ;  /* 0x0001b80001067983 */ /* 0x000ea80000100a00 */
[----:B--2---:R0:W-:Y:S04]  /*178d0*/  STL.64 [R1+0x2ee8], R6 ;  /* 0x002ee80601007387 */ /* 0x0041e80000100a00 */
[----:B------:R-:W2:Y:S04]  /*178e0*/  LDL.LU R4, [R1+0xc0] ;  /* 0x0000c00001047983 */ /* 0x000ea80000300800 */
[----:B0-----:R-:W3:Y:S04]  /*178f0*/  LDL.LU R6, [R1+0xc8] ;  /* 0x0000c80001067983 */ /* 0x001ee80000300800 */
[----:B------:R-:W3:Y:S04]  /*17900*/  LDL.LU R7, [R1+0xcc] ;  /* 0x0000cc0001077983 */ /* 0x000ee80000300800 */
[----:B------:R-:W5:Y:S04]  /*17910*/  LDL.LU R20, [R1+0x2b0] ;  /* 0x0002b00001147983 */ /* 0x000f680000300800 */
[----:B------:R-:W5:Y:S04]  /*17920*/  LDL.LU R21, [R1+0x2b4] ;  /* 0x0002b40001157983 */ /* 0x000f680000300800 */
[----:B-----5:R-:W-:Y:S04]  /*17930*/  STL.64 [R1+0x2f20], R20 ;  /* 0x002f201401007387 */ /* 0x020fe80000100a00 */
[----:B---3--:R0:W-:Y:S04]  /*17940*/  STL.64 [R1+0x2f00], R6 ;  /* 0x002f000601007387 */ /* 0x0081e80000100a00 */
[----:B--2---:R1:W-:Y:S01]  /*17950*/  STL.64 [R1+0x2ef8], R4 ;  /* 0x002ef80401007387 */ /* 0x0043e20000100a00 */
[----:B0-----:R-:W-:Y:S01]  /*17960*/  IMAD.MOV.U32 R6, RZ, RZ, R28 ;  /* 0x000000ffff067224 */ /* 0x001fe200078e001c */
[----:B------:R-:W-:-:S02]  /*17970*/  MOV R7, R3 ;  /* 0x0000000300077202 */ /* 0x000fc40000000f00 */
[----:B-1----:R-:W2:Y:S01]  /*17980*/  LDL.LU R4, [R1+0xe0] ;  /* 0x0000e00001047983 */ /* 0x002ea20000300800 */
[----:B------:R-:W-:-:S03]  /*17990*/  MOV R5, R2 ;  /* 0x0000000200057202 */ /* 0x000fc60000000f00 */
[----:B------:R-:W3:Y:S04]  /*179a0*/  LDL.LU R2, [R1+0x2f90] ;  /* 0x002f900001027983 */ /* 0x000ee80000300800 */
[----:B------:R-:W5:Y:S04]  /*179b0*/  LDL.LU R28, [R1+0x2f8c] ;  /* 0x002f8c00011c7983 */ /* 0x000f680000300800 */
[----:B------:R-:W2:Y:S04]  /*179c0*/  LDL.LU R3, [R1+0x2f88] ;  /* 0x002f880001037983 */ /* 0x000ea80000300800 */
[----:B------:R-:W2:Y:S04]  /*179d0*/  LDL.LU R20, [R1+0x280] ;  /* 0x0002800001147983 */ /* 0x000ea80000300800 */
[----:B------:R-:W2:Y:S04]  /*179e0*/  LDL.LU R21, [R1+0x284] ;  /* 0x0002840001157983 */ /* 0x000ea80000300800 */
[----:B--2---:R0:W-:Y:S04]  /*179f0*/  STL.64 [R1+0x2f38], R20 ;  /* 0x002f381401007387 */ /* 0x0041e80000100a00 */
[----:B0-----:R-:W2:Y:S04]  /*17a00*/  LDL.LU R20, [R1+0x260] ;  /* 0x0002600001147983 */ /* 0x001ea80000300800 */
[----:B------:R-:W2:Y:S04]  /*17a10*/  LDL.LU R21, [R1+0x264] ;  /* 0x0002640001157983 */ /* 0x000ea80000300800 */
[----:B--2---:R-:W-:Y:S04]  /*17a20*/  STL.64 [R1+0x2f50], R20 ;  /* 0x002f501401007387 */ /* 0x004fe80000100a00 */
[----:B------:R-:W-:Y:S04]  /*17a30*/  STL.64 [R1+0x2f18], R6 ;  /* 0x002f180601007387 */ /* 0x000fe80000100a00 */
[----:B------:R0:W-:Y:S04]  /*17a40*/  STL.64 [R1+0x2f10], R4 ;  /* 0x002f100401007387 */ /* 0x0001e80000100a00 */
[----:B0-----:R-:W2:Y:S04]  /*17a50*/  LDL.LU R4, [R1+0x100] ;  /* 0x0001000001047983 */ /* 0x001ea80000300800 */
[----:B------:R-:W2:Y:S04]  /*17a60*/  LDL.LU R5, [R1+0x104] ;  /* 0x0001040001057983 */ /* 0x000ea80000300800 */
[----:B------:R-:W2:Y:S04]  /*17a70*/  LDL.LU R6, [R1+0x108] ;  /* 0x0001080001067983 */ /* 0x000ea80000300800 */
[----:B------:R-:W2:Y:S04]  /*17a80*/  LDL.LU R7, [R1+0x10c] ;  /* 0x00010c0001077983 */ /* 0x000ea80000300800 */
[----:B------:R-:W3:Y:S04]  /*17a90*/  LDL.LU R20, [R1+0x240] ;  /* 0x0002400001147983 */ /* 0x000ee80000300800 */
[----:B------:R-:W3:Y:S04]  /*17aa0*/  LDL.LU R21, [R1+0x244] ;  /* 0x0002440001157983 */ /* 0x000ee80000300800 */
[----:B--2---:R-:W-:Y:S04]  /*17ab0*/  STL.64 [R1+0x2f30], R6 ;  /* 0x002f300601007387 */ /* 0x004fe80000100a00 */
[----:B------:R0:W-:Y:S04]  /*17ac0*/  STL.64 [R1+0x2f28], R4 ;  /* 0x002f280401007387 */ /* 0x0001e80000100a00 */
[----:B0-----:R-:W2:Y:S01]  /*17ad0*/  LDL.LU R4, [R1+0x120] ;  /* 0x0001200001047983 */ /* 0x001ea20000300800 */
[----:B-----5:R-:W-:Y:S01]  /*17ae0*/  MOV R6, R28 ;  /* 0x0000001c00067202 */ /* 0x020fe20000000f00 */
[----:B---3--:R-:W-:-:S02]  /*17af0*/  IMAD.MOV.U32 R7, RZ, RZ, R2 ;  /* 0x000000ffff077224 */ /* 0x008fc400078e0002 */
[----:B------:R-:W-:Y:S02]  /*17b00*/  IMAD.MOV.U32 R5, RZ, RZ, R3 ;  /* 0x000000ffff057224 */ /* 0x000fe400078e0003 */
[----:B------:R-:W3:Y:S04]  /*17b10*/  LDL.LU R3, [R1+0x2f84] ;  /* 0x002f840001037983 */ /* 0x000ee80000300800 */
[----:B------:R-:W5:Y:S04]  /*17b20*/  LDL.LU R28, [R1+0x2f80] ;  /* 0x002f8000011c7983 */ /* 0x000f680000300800 */
[----:B------:R-:W3:Y:S04]  /*17b30*/  LDL.LU R2, [R1+0x2f7c] ;  /* 0x002f7c0001027983 */ /* 0x000ee80000300800 */
[----:B------:R-:W-:Y:S04]  /*17b40*/  STL.64 [R1+0x2f48], R6 ;  /* 0x002f480601007387 */ /* 0x000fe80000100a00 */
[----:B--2---:R0:W-:Y:S04]  /*17b50*/  STL.64 [R1+0x2f40], R4 ;  /* 0x002f400401007387 */ /* 0x0041e80000100a00 */
[----:B0-----:R-:W2:Y:S04]  /*17b60*/  LDL.LU R4, [R1+0x150] ;  /* 0x0001500001047983 */ /* 0x001ea80000300800 */
[----:B------:R-:W2:Y:S04]  /*17b70*/  LDL.LU R5, [R1+0x154] ;  /* 0x0001540001057983 */ /* 0x000ea80000300800 */
[----:B------:R-:W2:Y:S04]  /*17b80*/  LDL.LU R6, [R1+0x158] ;  /* 0x0001580001067983 */ /* 0x000ea80000300800 */
[----:B------:R-:W2:Y:S01]  /*17b90*/  LDL.LU R7, [R1+0x15c] ;  /* 0x00015c0001077983 */ /* 0x000ea20000300800 */
[----:B----4-:R-:W-:Y:S03]  /*17ba0*/  HMMA.16816.F32 R24, R12, R24, R8 ;  /* 0x000000180c18723c */ /* 0x010fe60000001808 */
[----:B--2---:R5:W-:Y:S04]  /*17bb0*/  STL.64 [R1+0x2f60], R6 ;  /* 0x002f600601007387 */ /* 0x004be80000100a00 */
[----:B------:R0:W-:Y:S01]  /*17bc0*/  STL.64 [R1+0x2f58], R4 ;  /* 0x002f580401007387 */ /* 0x0001e20000100a00 */
[----:B-----5:R-:W-:Y:S01]  /*17bd0*/  IMAD.MOV.U32 R6, RZ, RZ, R28 ;  /* 0x000000ffff067224 */ /* 0x020fe200078e001c */
[----:B---3--:R-:W-:-:S02]  /*17be0*/  MOV R7, R3 ;  /* 0x0000000300077202 */ /* 0x008fc40000000f00 */
[----:B0-----:R-:W2:Y:S01]  /*17bf0*/  LDL.LU R4, [R1+0x160] ;  /* 0x0001600001047983 */ /* 0x001ea20000300800 */
[----:B------:R-:W-:-:S03]  /*17c00*/  MOV R5, R2 ;  /* 0x0000000200057202 */ /* 0x000fc60000000f00 */
[----:B------:R-:W3:Y:S04]  /*17c10*/  LDL.LU R2, [R1+0x2f78] ;  /* 0x002f780001027983 */ /* 0x000ee80000300800 */
[----:B------:R-:W4:Y:S04]  /*17c20*/  LDL.LU R28, [R1+0x2f74] ;  /* 0x002f7400011c7983 */ /* 0x000f280000300800 */
[----:B------:R-:W5:Y:S04]  /*17c30*/  LDL.LU R3, [R1+0x2f70] ;  /* 0x002f700001037983 */ /* 0x000f680000300800 */
[----:B------:R-:W2:Y:S04]  /*17c40*/  LDL.64 R10, [R1+0x1c8] ;  /* 0x0001c800010a7983 */ /* 0x000ea80000100a00 */
[----:B--2---:R0:W-:Y:S04]  /*17c50*/  STL.64 [R1+0x2ec8], R10 ;  /* 0x002ec80a01007387 */ /* 0x0041e80000100a00 */
[----:B0-----:R-:W2:Y:S01]  /*17c60*/  LDL.LU.64 R10, [R1+0x198] ;  /* 0x00019800010a7983 */ /* 0x001ea20000300a00 */
[----:B-----5:R-:W-:Y:S01]  /*17c70*/  IMAD.MOV.U32 R16, RZ, RZ, R3 ;  /* 0x000000ffff107224 */ /* 0x020fe200078e0003 */
[----:B----4-:R-:W-:Y:S01]  /*17c80*/  MOV R17, R28 ;  /* 0x0000001c00117202 */ /* 0x010fe20000000f00 */
[C---:B------:R-:W-:Y:S01]  /*17c90*/  HMMA.16816.F32 R20, R12.reuse, R20, R4 ;  /* 0x000000140c14723c */ /* 0x040fe20000001804 */
[----:B--2---:R0:W-:Y:S04]  /*17ca0*/  STL.64 [R1+0x2ed0], R10 ;  /* 0x002ed00a01007387 */ /* 0x0041e80000100a00 */
[----:B------:R-:W2:Y:S04]  /*17cb0*/  LDL.LU R8, [R1+0x4d0] ;  /* 0x0004d00001087983 */ /* 0x000ea80000300800 */
[----:B------:R-:W2:Y:S04]  /*17cc0*/  LDL.LU R9, [R1+0x4d4] ;  /* 0x0004d40001097983 */ /* 0x000ea80000300800 */
[----:B0-----:R-:W2:Y:S04]  /*17cd0*/  LDL.LU R10, [R1+0x4d8] ;  /* 0x0004d800010a7983 */ /* 0x001ea80000300800 */
[----:B------:R-:W2:Y:S04]  /*17ce0*/  LDL.LU R11, [R1+0x4dc] ;  /* 0x0004dc00010b7983 */ /* 0x000ea80000300800 */
[----:B------:R-:W4:Y:S04]  /*17cf0*/  LDL.LU R3, [R1+0x2f6c] ;  /* 0x002f6c0001037983 */ /* 0x000f280000300800 */
[----:B------:R-:W5:Y:S04]  /*17d00*/  LDL.LU R28, [R1+0x2f68] ;  /* 0x002f6800011c7983 */ /* 0x000f680000300800 */
[----:B------:R-:W2:Y:S04]  /*17d10*/  LDL.LU R18, [R1+0x258] ;  /* 0x0002580001127983 */ /* 0x000ea80000300800 */
[----:B------:R-:W2:Y:S04]  /*17d20*/  LDL.LU R19, [R1+0x25c] ;  /* 0x00025c0001137983 */ /* 0x000ea80000300800 */
[----:B--2---:R-:W-:Y:S04]  /*17d30*/  STL.64 [R1+0x2ec0], R18 ;  /* 0x002ec01201007387 */ /* 0x004fe80000100a00 */
[----:B------:R0:W-:Y:S04]  /*17d40*/  STL.64 [R1+0x2eb8], R16 ;  /* 0x002eb81001007387 */ /* 0x0001e80000100a00 */
[----:B0-----:R-:W2:Y:S04]  /*17d50*/  LDL.LU R16, [R1+0x4b0] ;  /* 0x0004b00001107983 */ /* 0x001ea80000300800 */
[----:B------:R-:W2:Y:S04]  /*17d60*/  LDL.LU R17, [R1+0x4b4] ;  /* 0x0004b40001117983 */ /* 0x000ea80000300800 */
[----:B------:R0:W-:Y:S04]  /*17d70*/  STL.64 [R1+0x2d20], R26 ;  /* 0x002d201a01007387 */ /* 0x0001e80000100a00 */
[----:B------:R-:W-:Y:S04]  /*17d80*/  STL.64 [R1+0x2d18], R24 ;  /* 0x002d181801007387 */ /* 0x000fe80000100a00 */
[----:B0-----:R-:W2:Y:S04]  /*17d90*/  LDL.64 R26, [R1+0x1d8] ;  /* 0x0001d800011a7983 */ /* 0x001ea80000100a00 */
[----:B------:R-:W2:Y:S04]  /*17da0*/  LDL.LU.64 R6, [R1+0x2f60] ;  /* 0x002f600001067983 */ /* 0x000ea80000300a00 */
[----:B------:R-:W2:Y:S04]  /*17db0*/  LDL.LU.64 R4, [R1+0x2f58] ;  /* 0x002f580001047983 */ /* 0x000ea80000300a00 */
        /* <DEDUP_REMOVED lines=9> */
[----:B-----5:R-:W-:Y:S01]  /*17e50*/  IMAD.MOV.U32 R18, RZ, RZ, R28 ;  /* 0x000000ffff127224 */ /* 0x020fe200078e001c */
[----:B----4-:R-:W-:Y:S01]  /*17e60*/  MOV R19, R3 ;  /* 0x0000000300137202 */ /* 0x010fe20000000f00 */
[----:B------:R-:W-:Y:S01]  /*17e70*/  IMAD.MOV.U32 R28, RZ, RZ, R22 ;  /* 0x000000ffff1c7224 */ /* 0x000fe200078e0016 */
[----:B------:R-:W-:-:S05]  /*17e80*/  MOV R3, R23 ;  /* 0x0000001700037202 */ /* 0x000fca0000000f00 */
        /* <DEDUP_REMOVED lines=24> */
[----:B------:R-:W2:Y:S11]  /*18010*/  LDL.LU.64 R6, [R1+0x2ee8] ;  /* 0x002ee80001067983 */ /* 0x000eb60000300a00 */
[----:B------:R-:W-:Y:S10]  /*18020*/  @!UPT UIADD3 URZ, URZ, URZ, URZ ;  /* 0x0000003f3f3ff290 */ /* 0x000ff4000fffe03f */
[----:B------:R-:W-:Y:S04]  /*18030*/  STL.64 [R1+0x100], R20 ;  /* 0x0001001401007387 */ /* 0x000fe80000100a00 */
[----:B------:R0:W-:Y:S04]  /*18040*/  STL.64 [R1+0x108], R22 ;  /* 0x0001081601007387 */ /* 0x0001e80000100a00 */
[----:B0-----:R-:W2:Y:S04]  /*18050*/  LDL.LU.64 R22, [R1+0x2ee0] ;  /* 0x002ee00001167983 */ /* 0x001ea80000300a00 */
[----:B------:R-:W2:Y:S04]  /*18060*/  LDL.LU.64 R20, [R1+0x2ed8] ;  /* 0x002ed80001147983 */ /* 0x000ea80000300a00 */
[----:B------:R-:W-:Y:S04]  /*18070*/  STL.64 [R1+0x2508], R14 ;  /* 0x0025080e01007387 */ /* 0x000fe80000100a00 */
[----:B------:R0:W-:Y:S04]  /*18080*/  STL.64 [R1+0x2558], R12 ;  /* 0x0025580c01007387 */ /* 0x0001e80000100a00 */
[----:B0-----:R-:W4:Y:S04]  /*18090*/  LDL.LU R12, [R1+0x4c0] ;  /* 0x0004c000010c7983 */ /* 0x001f280000300800 */
[----:B------:R-:W4:Y:S04]  /*180a0*/  LDL.LU R13, [R1+0x4c4] ;  /* 0x0004c400010d7983 */ /* 0x000f280000300800 */
[----:B------:R-:W4:Y:S04]  /*180b0*/  LDL.LU R14, [R1+0x4c8] ;  /* 0x0004c800010e7983 */ /* 0x000f280000300800 */
[----:B------:R-:W4:Y:S01]  /*180c0*/  LDL.LU R15, [R1+0x4cc] ;  /* 0x0004cc00010f7983 */ /* 0x000f220000300800 */
[C---:B--2---:R-:W-:Y:S11]  /*180d0*/  HMMA.16816.F32 R8, R20.reuse, R6, R8 ;  /* 0x000000061408723c */ /* 0x044ff60000001808 */
[----:B------:R-:W-:Y:S11]  /*180e0*/  @!UPT UIADD3 URZ, URZ, URZ, URZ ;  /* 0x0000003f3f3ff290 */ /* 0x000ff6000fffe03f */
[----:B------:R-:W-:Y:S01]  /*180f0*/  @!UPT UIADD3 URZ, URZ, URZ, URZ ;  /* 0x0000003f3f3ff290 */ /* 0x000fe2000fffe03f */
[----:B------:R-:W-:Y:S01]  /*18100*/  STL.64 [R1+0x390], R8 ;  /* 0x0003900801007387 */ /* 0x000fe20000100a00 */
[----:B------:R-:W-:Y:S01]  /*18110*/  MOV R6, R10 ;  /* 0x0000000a00067202 */ /* 0x000fe20000000f00 */
[----:B------:R-:W-:Y:S02]  /*18120*/  IMAD.MOV.U32 R5, RZ, RZ, R11 ;  /* 0x000000ffff057224 */ /* 0x000fe400078e000b */
[----:B------:R-:W4:Y:S04]  /*18130*/  LDL.LU.64 R10, [R1+0x2ed0] ;  /* 0x002ed000010a7983 */ /* 0x000f280000300a00 */
[----:B------:R-:W-:Y:S04]  /*18140*/  STL [R1+0x2678], R5 ;  /* 0x0026780501007387 */ /* 0x000fe80000100800 */
[----:B------:R-:W-:Y:S01]  /*18150*/  STL [R1+0x2674], R6 ;  /* 0x0026740601007387 */ /* 0x000fe20000100800 */
[C---:B----4-:R-:W-:Y:S11]  /*18160*/  HMMA.16816.F32 R12, R20.reuse, R10, R12 ;  /* 0x0000000a140c723c */ /* 0x050ff6000000180c */
[----:B------:R-:W-:Y:S11]  /*18170*/  @!UPT UIADD3 URZ, URZ, URZ, URZ ;  /* 0x0000003f3f3ff290 */ /* 0x000ff6000fffe03f */
[----:B------:R-:W-:Y:S01]  /*18180*/  @!UPT UIADD3 URZ, URZ, URZ, URZ ;  /* 0x0000003f3f3ff290 */ /* 0x000fe2000fffe03f */
[----:B------:R0:W-:Y:S04]  /*18190*/  STL.64 [R1+0x120], R12 ;  /* 0x0001200c01007387 */ /* 0x0001e80000100a00 */
[----:B------:R-:W-:Y:S01]  /*181a0*/  STL.64 [R1+0x128], R14 ;  /* 0x0001280e01007387 */ /* 0x000fe20000100a00 */
[----:B0-----:R-:W-:Y:S01]  /*181b0*/  MOV R13, R10 ;  /* 0x0000000a000d7202 */ /* 0x001fe20000000f00 */
[----:B------:R-:W-:Y:S02]  /*181c0*/  IMAD.MOV.U32 R12, RZ, RZ, R11 ;  /* 0x000000ffff0c7224 */ /* 0x000fe400078e000b */
[----:B------:R-:W2:Y:S04]  /*181d0*/  LDL.LU.64 R10, [R1+0x2ec8] ;  /* 0x002ec800010a7983 */ /* 0x000ea80000300a00 */
[----:B------:R0:W-:Y:S04]  /*181e0*/  STL.64 [R1+0x2e70], R12 ;  /* 0x002e700c01007387 */ /* 0x0001e80000100a00 */
[----:B0-----:R-:W4:Y:S04]  /*181f0*/  LDL.LU R12, [R1+0x230] ;  /* 0x00023000010c7983 */ /* 0x001f280000300800 */
[----:B------:R-:W4:Y:S04]  /*18200*/  LDL.LU R13, [R1+0x234] ;  /* 0x00023400010d7983 */ /* 0x000f280000300800 */
[----:B------:R-:W4:Y:S04]  /*18210*/  LDL.LU R14, [R1+0x238] ;  /* 0x00023800010e7983 */ /* 0x000f280000300800 */
[----:B------:R-:W4:Y:S01]  /*18220*/  LDL.LU R15, [R1+0x23c] ;  /* 0x00023c00010f7983 */ /* 0x000f220000300800 */
[C---:B--2---:R-:W-:Y:S01]  /*18230*/  HMMA.16816.F32 R16, R20.reuse, R10, R16 ;  /* 0x0000000a1410723c */ /* 0x044fe20000001810 */
[----:B------:R-:W-:Y:S11]  /*18240*/  MOV R0, R11 ;  /* 0x0000000b00007202 */ /* 0x000ff60000000f00 */
[----:B------:R-:W-:Y:S11]  /*18250*/  @!UPT UIADD3 URZ, URZ, URZ, URZ ;  /* 0x0000003f3f3ff290 */ /* 0x000ff6000fffe03f */
[----:B------:R-:W-:Y:S04]  /*18260*/  STL.64 [R1+0x1a0], R16 ;  /* 0x0001a01001007387 */ /* 0x000fe80000100a00 */
[----:B------:R0:W-:Y:S04]  /*18270*/  STL.64 [R1+0x1a8], R18 ;  /* 0x0001a81201007387 */ /* 0x0001e80000100a00 */
[----:B0-----:R-:W2:Y:S04]  /*18280*/  LDL.LU.64 R18, [R1+0x2ec0] ;  /* 0x002ec00001127983 */ /* 0x001ea80000300a00 */
[----:B------:R-:W2:Y:S04]  /*18290*/  LDL.LU.64 R16, [R1+0x2eb8] ;  /* 0x002eb80001107983 */ /* 0x000ea80000300a00 */
[----:B------:R-:W2:Y:S01]  /*182a0*/  LDL.LU.64 R10, [R1+0x2eb0] ;  /* 0x002eb000010a7983 */ /* 0x000ea20000300a00 */
[----:B----4-:R-:W-:Y:S01]  /*182b0*/  HMMA.16816.F32 R12, R20, R26, R12 ;  /* 0x0000001a140c723c */ /* 0x010fe2000000180c */
[----:B------:R-:W-:-:S02]  /*182c0*/  IMAD.MOV.U32 R4, RZ, RZ, R7 ;  /* 0x000000ffff047224 */ /* 0x000fc400078e0007 */
[----:B------:R-:W-:-:S05]  /*182d0*/  IMAD.MOV.U32 R7, RZ, RZ, R27 ;  /* 0x000000ffff077224 */ /* 0x000fca00078e001b */
[----:B------:R-:W-:Y:S11]  /*182e0*/  STL [R1+0x2dc4], R7 ;  /* 0x002dc40701007387 */ /* 0x000ff60000100800 */
[----:B------:R-:W-:Y:S04]  /*182f0*/  @!UPT UIADD3 URZ, URZ, URZ, URZ ;  /* 0x0000003f3f3ff290 */ /* 0x000fe8000fffe03f */
[----:B------:R-:W-:Y:S04]  /*18300*/  STL.64 [R1+0x230], R12 ;  /* 0x0002300c01007387 */ /* 0x000fe80000100a00 */
[----:B------:R-:W-:Y:S04]  /*18310*/  STL.64 [R1+0x238], R14 ;  /* 0x0002380e01007387 */ /* 0x000fe80000100a00 */
[----:B------:R2:W-:Y:S02]  /*18320*/  STL [R1+0x2dc0], R4 ;  /* 0x002dc00401007387 */ /* 0x0005e40000100800 */
[----:B--2---:R-:W-:Y:S01]  /*18330*/  HMMA.16816.F32 R4, R20, R10, R16 ;  /* 0x0000000a1404723c */ /* 0x004fe20000001810 */
[----:B------:R-:W-:Y:S01]  /*18340*/  MOV R25, R10 ;  /* 0x0000000a00197202 */ /* 0x000fe20000000f00 */
[----:B------:R-:W-:Y:S11]  /*18350*/  IMAD.MOV.U32 R24, RZ, RZ, R11 ;  /* 0x000000ffff187224 */ /* 0x000ff600078e000b */
[----:B------:R-:W-:Y:S10]  /*18360*/  @!UPT UIADD3 URZ, URZ, URZ, URZ ;  /* 0x0000003f3f3ff290 */ /* 0x000ff4000fffe03f */
[----:B------:R0:W-:Y:S04]  /*18370*/  STL.64 [R1+0x250], R4 ;  /* 0x0002500401007387 */ /* 0x0001e80000100a00 */
[----:B------:R1:W-:Y:S04]  /*18380*/  STL.64 [R1+0x258], R6 ;  /* 0x0002580601007387 */ /* 0x0003e80000100a00 */
[----:B------:R-:W-:Y:S04]  /*18390*/  STL.64 [R1+0x2e98], R24 ;  /* 0x002e981801007387 */ /* 0x000fe80000100a00 */
[----:B0-----:R-:W2:Y:S04]  /*183a0*/  LDL.LU R4, [R1+0x270] ;  /* 0x0002700001047983 */ /* 0x001ea80000300800 */
[----:B------:R-:W2:Y:S04]  /*183b0*/  LDL.LU R5, [R1+0x274] ;  /* 0x0002740001057983 */ /* 0x000ea80000300800 */
[----:B-1----:R-:W4:Y:S01]  /*183c0*/  LDL.LU R6, [R1+0x278] ;  /* 0x0002780001067983 */ /* 0x002f220000300800 */
[----:B---3--:R-:W-:-:S03]  /*183d0*/  MOV R7, R2 ;  /* 0x0000000200077202 */ /* 0x008fc60000000f00 */
[----:B------:R-:W3:Y:S04]  /*183e0*/  LDL.LU R2, [R1+0x2eac] ;  /* 0x002eac0001027983 */ /* 0x000ee80000300800 */
[----:B----4-:R0:W-:Y:S04]  /*183f0*/  STL.64 [R1+0x2dd0], R6 ;  /* 0x002dd00601007387 */ /* 0x0101e80000100a00 */
[----:B--2---:R-:W-:Y:S04]  /*18400*/  STL.64 [R1+0x2dc8], R4 ;  /* 0x002dc80401007387 */ /* 0x004fe80000100a00 */
[----:B0-----:R-:W2:Y:S04]  /*18410*/  LDL R6, [R1+0x298] ;  /* 0x0002980001067983 */ /* 0x001ea80000100800 */
[----:B------:R-:W2:Y:S04]  /*18420*/  LDL R7, [R1+0x29c] ;  /* 0x00029c0001077983 */ /* 0x000ea80000100800 */
[----:B--2---:R-:W-:Y:S04]  /*18430*/  STL.64 [R1+0x2de0], R6 ;  /* 0x002de00601007387 */ /* 0x004fe80000100a00 */
[----:B------:R-:W2:Y:S04]  /*18440*/  LDL.LU.64 R18, [R1+0x518] ;  /* 0x0005180001127983 */ /* 0x000ea80000300a00 */
[----:B--2---:R0:W-:Y:S04]  /*18450*/  STL.64 [R1+0x2dd8], R18 ;  /* 0x002dd81201007387 */ /* 0x0041e80000100a00 */
[----:B------:R-:W2:Y:S04]  /*18460*/  LDL.LU R16, [R1+0x300] ;  /* 0x0003000001107983 */ /* 0x000ea80000300800 */
[----:B------:R-:W2:Y:S04]  /*18470*/  LDL.LU R17, [R1+0x304] ;  /* 0x0003040001117983 */ /* 0x000ea80000300800 */
[----:B0-----:R-:W4:Y:S04]  /*18480*/  LDL.LU R18, [R1+0x308] ;  /* 0x0003080001127983 */ /* 0x001f280000300800 */
[----:B------:R-:W4:Y:S04]  /*18490*/  LDL.LU R19, [R1+0x30c] ;  /* 0x00030c0001137983 */ /* 0x000f280000300800 */
[----:B----4-:R-:W-:Y:S04]  /*184a0*/  STL.64 [R1+0x2df0], R18 ;  /* 0x002df01201007387 */ /* 0x010fe80000100a00 */
[----:B--2---:R-:W-:Y:S04]  /*184b0*/  STL.64 [R1+0x2de8], R16 ;  /* 0x002de81001007387 */ /* 0x004fe80000100a00 */
[----:B------:R-:W2:Y:S04]  /*184c0*/  LDL R6, [R1+0x2a8] ;  /* 0x0002a80001067983 */ /* 0x000ea80000100800 */
[----:B------:R-:W2:Y:S04]  /*184d0*/  LDL R7, [R1+0x2ac] ;  /* 0x0002ac0001077983 */ /* 0x000ea80000100800 */
[----:B--2---:R0:W-:Y:S04]  /*184e0*/  STL.64 [R1+0x2df8], R6 ;  /* 0x002df80601007387 */ /* 0x0041e80000100a00 */
[----:B0-----:R-:W2:Y:S04]  /*184f0*/  LDL R6, [R1+0x2b8] ;  /* 0x0002b80001067983 */ /* 0x001ea80000100800 */
[----:B------:R-:W2:Y:S01]  /*18500*/  LDL R7, [R1+0x2bc] ;  /* 0x0002bc0001077983 */ /* 0x000ea20000100800 */
[----:B---3--:R-:W-:-:S03]  /*18510*/  IMAD.MOV.U32 R19, RZ, RZ, R2 ;  /* 0x000000ffff137224 */ /* 0x008fc600078e0002 */
[----:B--2---:R0:W-:Y:S04]  /*18520*/  STL.64 [R1+0x2e10], R6 ;  /* 0x002e100601007387 */ /* 0x0041e80000100a00 */
[----:B------:R-:W2:Y:S04]  /*18530*/  LDL.LU R16, [R1+0x3b0] ;  /* 0x0003b00001107983 */ /* 0x000ea80000300800 */
[----:B------:R-:W2:Y:S04]  /*18540*/  LDL.LU R17, [R1+0x3b4] ;  /* 0x0003b40001117983 */ /* 0x000ea80000300800 */
[----:B------:R-:W3:Y:S04]  /*18550*/  LDL.LU R18, [R1+0x3b8] ;  /* 0x0003b80001127983 */ /* 0x000ee80000300800 */
[----:B------:R-:W4:Y:S04]  /*18560*/  LDL.LU R2, [R1+0x2ea8] ;  /* 0x002ea80001027983 */ /* 0x000f280000300800 */
[----:B0-----:R-:W5:Y:S04]  /*18570*/  LDL R6, [R1+0x288] ;  /* 0x0002880001067983 */ /* 0x001f680000100800 */
[----:B------:R-:W5:Y:S04]  /*18580*/  LDL R7, [R1+0x28c] ;  /* 0x00028c0001077983 */ /* 0x000f680000100800 */
[----:B-----5:R0:W-:Y:S04]  /*18590*/  STL.64 [R1+0x2e28], R6 ;  /* 0x002e280601007387 */ /* 0x0201e80000100a00 */
[----:B0-----:R-:W5:Y:S04]  /*185a0*/  LDL.LU.64 R6, [R1+0x268] ;  /* 0x0002680001067983 */ /* 0x001f680000300a00 */
[----:B-----5:R-:W-:Y:S04]  /*185b0*/  STL.64 [R1+0x2e40], R6 ;  /* 0x002e400601007387 */ /* 0x020fe80000100a00 */
[----:B---3--:R-:W-:Y:S04]  /*185c0*/  STL.64 [R1+0x2e08], R18 ;  /* 0x002e081201007387 */ /* 0x008fe80000100a00 */
[----:B--2---:R0:W-:Y:S04]  /*185d0*/  STL.64 [R1+0x2e00], R16 ;  /* 0x002e001001007387 */ /* 0x0041e80000100a00 */
[----:B0-----:R-:W2:Y:S04]  /*185e0*/  LDL.LU R16, [R1+0x3d0] ;  /* 0x0003d00001107983 */ /* 0x001ea80000300800 */
[----:B------:R-:W2:Y:S04]  /*185f0*/  LDL.LU R17, [R1+0x3d4] ;  /* 0x0003d40001117983 */ /* 0x000ea80000300800 */
[----:B------:R-:W3:Y:S04]  /*18600*/  LDL.LU R18, [R1+0x3d8] ;  /* 0x0003d80001127983 */ /* 0x000ee80000300800 */
[----:B------:R-:W3:Y:S04]  /*18610*/  LDL.LU R19, [R1+0x3dc] ;  /* 0x0003dc0001137983 */ /* 0x000ee80000300800 */
[----:B------:R-:W5:Y:S04]  /*18620*/  LDL.LU R8, [R1+0x410] ;  /* 0x0004100001087983 */ /* 0x000f680000300800 */
[----:B------:R-:W5:Y:S04]  /*18630*/  LDL.LU R9, [R1+0x414] ;  /* 0x0004140001097983 */ /* 0x000f680000300800 */
[----:B------:R-:W2:Y:S04]  /*18640*/  LDL.LU R10, [R1+0x418] ;  /* 0x00041800010a7983 */ /* 0x000ea80000300800 */
[----:B------:R-:W2:Y:S04]  /*18650*/  LDL.LU R11, [R1+0x41c] ;  /* 0x00041c00010b7983 */ /* 0x000ea80000300800 */
[----:B------:R-:W3:Y:S04]  /*18660*/  LDL.LU R24, [R1+0x440] ;  /* 0x0004400001187983 */ /* 0x000ee80000300800 */
[----:B------:R-:W3:Y:S04]  /*18670*/  LDL.LU R25, [R1+0x444] ;  /* 0x0004440001197983 */ /* 0x000ee80000300800 */
[----:B------:R-:W3:Y:S04]  /*18680*/  LDL.LU R26, [R1+0x448] ;  /* 0x00044800011a7983 */ /* 0x000ee80000300800 */
[----:B------:R-:W3:Y:S04]  /*18690*/  LDL.LU R27, [R1+0x44c] ;  /* 0x00044c00011b7983 */ /* 0x000ee80000300800 */
[----:B--2---:R-:W-:Y:S04]  /*186a0*/  STL.64 [R1+0x2e80], R10 ;  /* 0x002e800a01007387 */ /* 0x004fe80000100a00 */
[----:B-----5:R0:W-:Y:S04]  /*186b0*/  STL.64 [R1+0x2e78], R8 ;  /* 0x002e780801007387 */ /* 0x0201e80000100a00 */
[----:B0-----:R-:W2:Y:S04]  /*186c0*/  LDL.LU R8, [R1+0x430] ;  /* 0x0004300001087983 */ /* 0x001ea80000300800 */
[----:B------:R-:W2:Y:S04]  /*186d0*/  LDL.LU R9, [R1+0x434] ;  /* 0x0004340001097983 */ /* 0x000ea80000300800 */
[----:B------:R-:W5:Y:S04]  /*186e0*/  LDL.LU R10, [R1+0x438] ;  /* 0x00043800010a7983 */ /* 0x000f680000300800 */
[----:B------:R-:W5:Y:S04]  /*186f0*/  LDL.LU R11, [R1+0x43c] ;  /* 0x00043c00010b7983 */ /* 0x000f680000300800 */
[----:B-----5:R0:W-:Y:S04]  /*18700*/  STL.64 [R1+0x2e90], R10 ;  /* 0x002e900a01007387 */ /* 0x0201e80000100a00 */
[----:B--2---:R-:W-:Y:S04]  /*18710*/  STL.64 [R1+0x2e88], R8 ;  /* 0x002e880801007387 */ /* 0x004fe80000100a00 */
[----:B0-----:R-:W2:Y:S04]  /*18720*/  LDL.LU.64 R10, [R1+0x1f8] ;  /* 0x0001f800010a7983 */ /* 0x001ea80000300a00 */
[----:B------:R-:W5:Y:S04]  /*18730*/  LDL.64 R14, [R1+0x208] ;  /* 0x00020800010e7983 */ /* 0x000f680000100a00 */
[----:B------:R-:W2:Y:S04]  /*18740*/  LDL.LU.64 R6, [R1+0x248] ;  /* 0x0002480001067983 */ /* 0x000ea80000300a00 */
[----:B--2---:R0:W-:Y:S04]  /*18750*/  STL.64 [R1+0x2e58], R6 ;  /* 0x002e580601007387 */ /* 0x0041e80000100a00 */
[----:B0-----:R-:W2:Y:S04]  /*18760*/  LDL.64 R6, [R1+0x218] ;  /* 0x0002180001067983 */ /* 0x001ea80000100a00 */
[----:B---3--:R-:W-:Y:S04]  /*18770*/  STL.64 [R1+0x2e20], R18 ;  /* 0x002e201201007387 */ /* 0x008fe80000100a00 */
[----:B------:R0:W-:Y:S04]  /*18780*/  STL.64 [R1+0x2e18], R16 ;  /* 0x002e181001007387 */ /* 0x0001e80000100a00 */
[----:B0-----:R-:W3:Y:S04]  /*18790*/  LDL.LU R16, [R1+0x3e0] ;  /* 0x0003e00001107983 */ /* 0x001ee80000300800 */
[----:B------:R-:W3:Y:S04]  /*187a0*/  LDL.LU R17, [R1+0x3e4] ;  /* 0x0003e40001117983 */ /* 0x000ee80000300800 */
[----:B------:R-:W2:Y:S01]  /*187b0*/  LDL.LU R18, [R1+0x3e8] ;  /* 0x0003e80001127983 */ /* 0x000ea20000300800 */
[----:B----4-:R-:W-:-:S03]  /*187c0*/  MOV R19, R2 ;  /* 0x0000000200137202 */ /* 0x010fc60000000f00 */
[----:B------:R-:W4:Y:S04]  /*187d0*/  LDL.LU R2, [R1+0x2ea4] ;  /* 0x002ea40001027983 */ /* 0x000f280000300800 */
[----:B--2---:R-:W-:Y:S04]  /*187e0*/  STL.64 [R1+0x2e38], R18 ;  /* 0x002e381201007387 */ /* 0x004fe80000100a00 */
[----:B---3--:R0:W-:Y:S04]  /*187f0*/  STL.64 [R1+0x2e30], R16 ;  /* 0x002e301001007387 */ /* 0x0081e80000100a00 */
[----:B0-----:R-:W2:Y:S04]  /*18800*/  LDL.LU R16, [R1+0x3f0] ;  /* 0x0003f00001107983 */ /* 0x001ea80000300800 */
[----:B------:R-:W2:Y:S04]  /*18810*/  LDL.LU R17, [R1+0x3f4] ;  /* 0x0003f40001117983 */ /* 0x000ea80000300800 */
[----:B------:R-:W3:Y:S04]  /*18820*/  LDL.LU R18, [R1+0x3f8] ;  /* 0x0003f80001127983 */ /* 0x000ee80000300800 */
[----:B------:R-:W3:Y:S01]  /*18830*/  LDL.LU R19, [R1+0x3fc] ;  /* 0x0003fc0001137983 */ /* 0x000ee20000300800 */
[----:B------:R-:W-:Y:S03]  /*18840*/  HMMA.16816.F32 R24, R20, R10, R24 ;  /* 0x0000000a1418723c */ /* 0x000fe60000001818 */
[----:B---3--:R-:W-:Y:S04]  /*18850*/  STL.64 [R1+0x2e50], R18 ;  /* 0x002e501201007387 */ /* 0x008fe80000100a00 */
[----:B--2---:R0:W-:Y:S04]  /*18860*/  STL.64 [R1+0x2e48], R16 ;  /* 0x002e481001007387 */ /* 0x0041e80000100a00 */
[----:B0-----:R-:W2:Y:S04]  /*18870*/  LDL.LU R16, [R1+0x400] ;  /* 0x0004000001107983 */ /* 0x001ea80000300800 */
[----:B------:R-:W2:Y:S04]  /*18880*/  LDL.LU R17, [R1+0x404] ;  /* 0x0004040001117983 */ /* 0x000ea80000300800 */
[----:B------:R-:W3:Y:S01]  /*18890*/  LDL.LU R18, [R1+0x408] ;  /* 0x0004080001127983 */ /* 0x000ee20000300800 */
[----:B----4-:R-:W-:-:S03]  /*188a0*/  IMAD.MOV.U32 R19, RZ, RZ, R2 ;  /* 0x000000ffff137224 */ /* 0x010fc600078e0002 */
[----:B------:R-:W4:Y:S04]  /*188b0*/  LDL.LU R2, [R1+0x2ea0] ;  /* 0x002ea00001027983 */ /* 0x000f280000300800 */
[----:B---3--:R0:W-:Y:S04]  /*188c0*/  STL.64 [R1+0x2e68], R18 ;  /* 0x002e681201007387 */ /* 0x0081e80000100a00 */
[----:B--2---:R-:W-:Y:S04]  /*188d0*/  STL.64 [R1+0x2e60], R16 ;  /* 0x002e601001007387 */ /* 0x004fe80000100a00 */
[----:B0-----:R-:W2:Y:S04]  /*188e0*/  LDL.LU.64 R18, [R1+0x228] ;  /* 0x0002280001127983 */ /* 0x001ea80000300a00 */
[----:B------:R0:W-:Y:S04]  /*188f0*/  STL.64 [R1+0x2c0], R24 ;  /* 0x0002c01801007387 */ /* 0x0001e80000100a00 */
[----:B------:R1:W-:Y:S04]  /*18900*/  STL.64 [R1+0x2c8], R26 ;  /* 0x0002c81a01007387 */ /* 0x0003e80000100a00 */
[----:B0-----:R-:W3:Y:S01]  /*18910*/  LDL.LU.64 R24, [R1+0x2e98] ;  /* 0x002e980001187983 */ /* 0x001ee20000300a00 */
[----:B-1----:R-:W-:Y:S01]  /*18920*/  MOV R27, R10 ;  /* 0x0000000a001b7202 */ /* 0x002fe20000000f00 */
[----:B------:R-:W-:-:S02]  /*18930*/  IMAD.MOV.U32 R26, RZ, RZ, R11 ;  /* 0x000000ffff1a7224 */ /* 0x000fc400078e000b */
[----:B------:R-:W5:Y:S04]  /*18940*/  LDL.LU.64 R10, [R1+0x2e90] ;  /* 0x002e9000010a7983 */ /* 0x000f680000300a00 */
[----:B------:R-:W5:Y:S04]  /*18950*/  LDL.LU.64 R8, [R1+0x2e88] ;  /* 0x002e880001087983 */ /* 0x000f680000300a00 */
[----:B------:R-:W-:Y:S01]  /*18960*/  STL.64 [R1+0x2da0], R26 ;  /* 0x002da01a01007387 */ /* 0x000fe20000100a00 */
[----:B-----5:R-:W-:Y:S03]  /*18970*/  HMMA.16816.F32 R8, R20, R14, R8 ;  /* 0x0000000e1408723c */ /* 0x020fe60000001808 */
[----:B---3--:R0:W-:Y:S04]  /*18980*/  STL.64 [R1+0x2d98], R24 ;  /* 0x002d981801007387 */ /* 0x0081e80000100a00 */
[----:B0-----:R-:W3:Y:S04]  /*18990*/  LDL.LU R24, [R1+0x420] ;  /* 0x0004200001187983 */ /* 0x001ee80000300800 */
[----:B------:R-:W3:Y:S04]  /*189a0*/  LDL.LU R25, [R1+0x424] ;  /* 0x0004240001197983 */ /* 0x000ee80000300800 */
[----:B------:R-:W3:Y:S08]  /*189b0*/  LDL.LU R26, [R1+0x428] ;  /* 0x00042800011a7983 */ /* 0x000ef00000300800 */
[----:B------:R-:W-:Y:S04]  /*189c0*/  STL.64 [R1+0x2d0], R8 ;  /* 0x0002d00801007387 */ /* 0x000fe80000100a00 */
[----:B------:R0:W-:Y:S04]  /*189d0*/  STL.64 [R1+0x2d8], R10 ;  /* 0x0002d80a01007387 */ /* 0x0001e80000100a00 */
[----:B0-----:R-:W2:Y:S04]  /*189e0*/  LDL.LU.64 R10, [R1+0x2e80] ;  /* 0x002e8000010a7983 */ /* 0x001ea80000300a00 */
[----:B------:R-:W2:Y:S01]  /*189f0*/  LDL.LU.64 R8, [R1+0x2e78] ;  /* 0x002e780001087983 */ /* 0x000ea20000300a00 */
[----:B----4-:R-:W-:Y:S01]  /*18a00*/  MOV R27, R2 ;  /* 0x00000002001b7202 */ /* 0x010fe20000000f00 */
[----:B------:R-:W-:-:S02]  /*18a10*/  IMAD.MOV.U32 R2, RZ, RZ, R7 ;  /* 0x000000ffff027224 */ /* 0x000fc400078e0007 */
[----:B------:R-:W4:Y:S04]  /*18a20*/  LDL.LU.64 R12, [R1+0x2e70] ;  /* 0x002e7000010c7983 */ /* 0x000f280000300a00 */
[----:B------:R-:W-:Y:S01]  /*18a30*/  STL [R1+0x2d84], R15 ;  /* 0x002d840f01007387 */ /* 0x000fe20000100800 */
[C---:B---3--:R-:W-:Y:S08]  /*18a40*/  HMMA.16816.F32 R24, R20.reuse, R6, R24 ;  /* 0x000000061418723c */ /* 0x048ff00000001818 */
[----:B--2---:R-:W-:Y:S11]  /*18a50*/  HMMA.16816.F32 R4, R20, R18, R8 ;  /* 0x000000121404723c */ /* 0x004ff60000001808 */
[----:B------:R-:W-:Y:S04]  /*18a60*/  @!UPT UIADD3 URZ, URZ, URZ, URZ ;  /* 0x0000003f3f3ff290 */ /* 0x000fe8000fffe03f */
[----:B------:R0:W-:Y:S04]  /*18a70*/  STL.64 [R1+0x2f0], R24 ;  /* 0x0002f01801007387 */ /* 0x0001e80000100a00 */
[----:B------:R1:W-:Y:S01]  /*18a80*/  STL.64 [R1+0x2f8], R26 ;  /* 0x0002f81a01007387 */ /* 0x0003e20000100a00 */
[----:B------:R-:W-:Y:S01]  /*18a90*/  IMAD.MOV.U32 R10, RZ, RZ, R18 ;  /* 0x000000ffff0a7224 */ /* 0x000fe200078e0012 */
[----:B------:R-:W-:Y:S02]  /*18aa0*/  MOV R11, R19 ;  /* 0x00000013000b7202 */ /* 0x000fe40000000f00 */
[----:B0-----:R-:W2:Y:S04]  /*18ab0*/  LDL.LU R24, [R1+0x90] ;  /* 0x0000900001187983 */ /* 0x001ea80000300800 */
[----:B------:R-:W2:Y:S01]  /*18ac0*/  LDL.LU R25, [R1+0x94] ;  /* 0x0000940001197983 */ /* 0x000ea20000300800 */
[----:B-1----:R-:W-:-:S03]  /*18ad0*/  MOV R27, R29 ;  /* 0x0000001d001b7202 */ /* 0x002fc60000000f00 */
[----:B------:R-:W2:Y:S04]  /*18ae0*/  LDL.LU R26, [R1+0x98] ;  /* 0x00009800011a7983 */ /* 0x000ea80000300800 */
[----:B------:R-:W3:Y:S01]  /*18af0*/  LDL.LU.64 R18, [R1+0x2e68] ;  /* 0x002e680001127983 */ /* 0x000ee20000300a00 */
[----:B------:R-:W-:-:S03]  /*18b00*/  IMAD.MOV.U32 R29, RZ, RZ, R7 ;  /* 0x000000ffff1d7224 */ /* 0x000fc600078e0007 */
[----:B------:R-:W3:Y:S04]  /*18b10*/  LDL.LU.64 R16, [R1+0x2e60] ;  /* 0x002e600001107983 */ /* 0x000ee80000300a00 */
[----:B------:R-:W-:Y:S04]  /*18b20*/  STL.64 [R1+0x310], R4 ;  /* 0x0003100401007387 */ /* 0x000fe80000100a00 */
[----:B------:R0:W-:Y:S04]  /*18b30*/  STL [R1+0x318], R6 ;  /* 0x0003180601007387 */ /* 0x0001e80000100800 */
[----:B0-----:R-:W3:Y:S04]  /*18b40*/  LDL.LU.64 R6, [R1+0x2e58] ;  /* 0x002e580001067983 */ /* 0x001ee80000300a00 */
[----:B------:R0:W-:Y:S01]  /*18b50*/  STL [R1+0x2b18], R29 ;  /* 0x002b181d01007387 */ /* 0x0001e20000100800 */
[C---:B---3--:R-:W-:Y:S01]  /*18b60*/  HMMA.16816.F32 R16, R20.reuse, R6, R16 ;  /* 0x000000061410723c */ /* 0x048fe20000001810 */
[----:B------:R-:W-:Y:S01]  /*18b70*/  MOV R15, R6 ;  /* 0x00000006000f7202 */ /* 0x000fe20000000f00 */
[----:B0-----:R-:W-:Y:S11]  /*18b80*/  IMAD.MOV.U32 R29, RZ, RZ, R7 ;  /* 0x000000ffff1d7224 */ /* 0x001ff600078e0007 */
[----:B------:R-:W-:Y:S10]  /*18b90*/  @!UPT UIADD3 URZ, URZ, URZ, URZ ;  /* 0x0000003f3f3ff290 */ /* 0x000ff4000fffe03f */
[----:B------:R-:W-:Y:S04]  /*18ba0*/  STL.64 [R1+0x320], R16 ;  /* 0x0003201001007387 */ /* 0x000fe80000100a00 */
[----:B------:R0:W-:Y:S04]  /*18bb0*/  STL.64 [R1+0x328], R18 ;  /* 0x0003281201007387 */ /* 0x0001e80000100a00 */
[----:B0-----:R-:W3:Y:S04]  /*18bc0*/  LDL.LU.64 R18, [R1+0x2e50] ;  /* 0x002e500001127983 */ /* 0x001ee80000300a00 */
[----:B------:R-:W3:Y:S04]  /*18bd0*/  LDL.LU.64 R16, [R1+0x2e48] ;  /* 0x002e480001107983 */ /* 0x000ee80000300a00 */
[----:B------:R-:W3:Y:S02]  /*18be0*/  LDL.LU.64 R6, [R1+0x2e40] ;  /* 0x002e400001067983 */ /* 0x000ee40000300a00 */
[C---:B---3--:R-:W-:Y:S01]  /*18bf0*/  HMMA.16816.F32 R16, R20.reuse, R6, R16 ;  /* 0x000000061410723c */ /* 0x048fe20000001810 */
[----:B------:R-:W-:Y:S01]  /*18c00*/  MOV R3, R6 ;  /* 0x0000000600037202 */ /* 0x000fe20000000f00 */
[----:B------:R-:W-:Y:S11]  /*18c10*/  IMAD.MOV.U32 R28, RZ, RZ, R7 ;  /* 0x000000ffff1c7224 */ /* 0x000ff600078e0007 */
[----:B------:R-:W-:Y:S10]  /*18c20*/  @!UPT UIADD3 URZ, URZ, URZ, URZ ;  /* 0x0000003f3f3ff290 */ /* 0x000ff4000fffe03f */
[----:B------:R-:W-:Y:S04]  /*18c30*/  STL.64 [R1+0x330], R16 ;  /* 0x0003301001007387 */ /* 0x000fe80000100a00 */
[----:B------:R0:W-:Y:S04]  /*18c40*/  STL.64 [R1+0x338], R18 ;  /* 0x0003381201007387 */ /* 0x0001e80000100a00 */
[----:B0-----:R-:W3:Y:S04]  /*18c50*/  LDL.LU.64 R18, [R1+0x2e38] ;  /* 0x002e380001127983 */ /* 0x001ee80000300a00 */
[----:B------:R-:W3:Y:S04]  /*18c60*/  LDL.LU.64 R16, [R1+0x2e30] ;  /* 0x002e300001107983 */ /* 0x000ee80000300a00 */
[----:B------:R-:W3:Y:S02]  /*18c70*/  LDL.LU.64 R6, [R1+0x2e28] ;  /* 0x002e280001067983 */ /* 0x000ee40000300a00 */
[C---:B---3--:R-:W-:Y:S02]  /*18c80*/  HMMA.16816.F32 R4, R20.reuse, R6, R16 ;  /* 0x000000061404723c */ /* 0x048fe40000001810 */
[----:B------:R-:W3:Y:S04]  /*18c90*/  LDL.LU.64 R18, [R1+0x2e20] ;  /* 0x002e200001127983 */ /* 0x000ee80000300a00 */
[----:B------:R-:W3:Y:S11]  /*18ca0*/  LDL.LU.64 R16, [R1+0x2e18] ;  /* 0x002e180001107983 */ /* 0x000ef60000300a00 */
[----:B------:R-:W-:Y:S06]  /*18cb0*/  @!UPT UIADD3 URZ, URZ, URZ, URZ ;  /* 0x0000003f3f3ff290 */ /* 0x000fec000fffe03f */
[----:B------:R-:W-:Y:S04]  /*18cc0*/  STL.64 [R1+0x340], R4 ;  /* 0x0003400401007387 */ /* 0x000fe80000100a00 */
[----:B------:R0:W-:Y:S04]  /*18cd0*/  STL.64 [R1+0x348], R6 ;  /* 0x0003480601007387 */ /* 0x0001e80000100a00 */
[----:B0-----:R-:W3:Y:S02]  /*18ce0*/  LDL.LU.64 R6, [R1+0x2e10] ;  /* 0x002e100001067983 */ /* 0x001ee40000300a00 */
[----:B---3--:R-:W-:Y:S02]  /*18cf0*/  HMMA.16816.F32 R4, R20, R6, R16 ;  /* 0x000000061404723c */ /* 0x008fe40000001810 */
[----:B------:R-:W3:Y:S04]  /*18d00*/  LDL.LU.64 R18, [R1+0x2e08] ;  /* 0x002e080001127983 */ /* 0x000ee80000300a00 */
[----:B------:R-:W3:Y:S11]  /*18d10*/  LDL.LU.64 R16, [R1+0x2e00] ;  /* 0x002e000001107983 */ /* 0x000ef60000300a00 */
[----:B------:R-:W-:Y:S06]  /*18d20*/  @!UPT UIADD3 URZ, URZ, URZ, URZ ;  /* 0x0000003f3f3ff290 */ /* 0x000fec000fffe03f */
[----:B------:R-:W-:Y:S01]  /*18d30*/  STL.64 [R1+0x350], R4 ;  /* 0x0003500401007387 */ /* 0x000fe20000100a00 */
[----:B------:R-:W-:-:S03]  /*18d40*/  MOV R14, R7 ;  /* 0x00000007000e7202 */ /* 0x000fc60000000f00 */
[----:B------:R0:W-:Y:S04]  /*18d50*/  STL [R1+0x358], R6 ;  /* 0x0003580601007387 */ /* 0x0001e80000100800 */
[----:B0-----:R-:W3:Y:S04]  /*18d60*/  LDL.LU.64 R6, [R1+0x2df8] ;  /* 0x002df80001067983 */ /* 0x001ee80000300a00 */
[----:B------:R-:W-:Y:S04]  /*18d70*/  STL [R1+0x2948], R14 ;  /* 0x0029480e01007387 */ /* 0x000fe80000100800 */
[----:B------:R-:W-:Y:S01]  /*18d80*/  STL [R1+0x2d88], R15 ;  /* 0x002d880f01007387 */ /* 0x000fe20000100800 */
[C---:B---3--:R-:W-:Y:S03]  /*18d90*/  HMMA.16816.F32 R4, R20.reuse, R6, R16 ;  /* 0x000000061404723c */ /* 0x048fe60000001810 */
[----:B------:R-:W3:Y:S01]  /*18da0*/  LDL.LU.64 R18, [R1+0x2df0] ;  /* 0x002df00001127983 */ /* 0x000ee20000300a00 */
[----:B------:R-:W3:Y:S11]  /*18db0*/  LDL.LU.64 R16, [R1+0x2de8] ;  /* 0x002de80001107983 */ /* 0x000ef60000300a00 */
[----:B------:R-:W-:Y:S08]  /*18dc0*/  @!UPT UIADD3 URZ, URZ, URZ, URZ ;  /* 0x0000003f3f3ff290 */ /* 0x000ff0000fffe03f */
[----:B------:R-:W-:Y:S01]  /*18dd0*/  STL.64 [R1+0x360], R4 ;  /* 0x0003600401007387 */ /* 0x000fe20000100a00 */
[----:B------:R0:W-:Y:S03]  /*18de0*/  STL.64 [R1+0x368], R6 ;  /* 0x0003680601007387 */ /* 0x0001e60000100a00 */
[----:B0-----:R-:W3:Y:S02]  /*18df0*/  LDL.LU.64 R6, [R1+0x2de0] ;  /* 0x002de00001067983 */ /* 0x001ee40000300a00 */
[C---:B---3--:R-:W-:Y:S02]  /*18e00*/  HMMA.16816.F32 R4, R20.reuse, R6, R16 ;  /* 0x000000061404723c */ /* 0x048fe40000001810 */
[----:B------:R-:W3:Y:S11]  /*18e10*/  LDL.LU.64 R18, [R1+0x2dd8] ;  /* 0x002dd80001127983 */ /* 0x000ef60000300a00 */
[----:B------:R-:W-:Y:S10]  /*18e20*/  @!UPT UIADD3 URZ, URZ, URZ, URZ ;  /* 0x0000003f3f3ff290 */ /* 0x000ff4000fffe03f */
[----:B------:R-:W-:Y:S01]  /*18e30*/  STL.64 [R1+0x300], R4 ;  /* 0x0003000401007387 */ /* 0x000fe20000100a00 */
[----:B------:R0:W-:Y:S03]  /*18e40*/  STL.64 [R1+0x308], R6 ;  /* 0x0003080601007387 */ /* 0x0001e60000100a00 */
[----:B0-----:R-:W5:Y:S01]  /*18e50*/  LDL.LU.64 R6, [R1+0x2dd0] ;  /* 0x002dd00001067983 */ /* 0x001f620000300a00 */
[----:B------:R-:W5:Y:S02]  /*18e60*/  LDL.LU.64 R4, [R1+0x2dc8] ;  /* 0x002dc80001047983 */ /* 0x000f640000300a00 */
[----:B---3--:R-:W-:Y:S01]  /*18e70*/  IMAD.MOV.U32 R8, RZ, RZ, R18 ;  /* 0x000000ffff087224 */ /* 0x008fe200078e0012 */
[----:B------:R-:W-:Y:S01]  /*18e80*/  MOV R9, R19 ;  /* 0x0000001300097202 */ /* 0x000fe20000000f00 */
[----:B-----5:R-:W-:Y:S01]  /*18e90*/  HMMA.16816.F32 R20, R20, R18, R4 ;  /* 0x000000121414723c */ /* 0x020fe20000001804 */
[----:B------:R-:W3:Y:S01]  /*18ea0*/  LDL.LU R7, [R1+0x2dc4] ;  /* 0x002dc40001077983 */ /* 0x000ee20000300800 */
[----:B------:R-:W5:Y:S11]  /*18eb0*/  LDL.LU R4, [R1+0x2dc0] ;  /* 0x002dc00001047983 */ /* 0x000f760000300800 */
[----:B------:R-:W-:Y:S10]  /*18ec0*/  @!UPT UIADD3 URZ, URZ, URZ, URZ ;  /* 0x0000003f3f3ff290 */ /* 0x000ff4000fffe03f */
[----:B------:R2:W-:Y:S01]  /*18ed0*/  STL.64 [R1+0x370], R20 ;  /* 0x0003701401007387 */ /* 0x0005e20000100a00 */
[----:B------:R-:W2:Y:S02]  /*18ee0*/  LDL.LU.64 R18, [R1+0x2db8] ;  /* 0x002db80001127983 */ /* 0x000ea40000300a00 */
[----:B------:R-:W-:Y:S02]  /*18ef0*/  IMAD.MOV.U32 R5, RZ, RZ, R22 ;  /* 0x000000ffff057224 */ /* 0x000fe400078e0016 */
[----:B------:R-:W2:Y:S01]  /*18f00*/  LDL.LU.64 R16, [R1+0x2db0] ;  /* 0x002db00001107983 */ /* 0x000ea20000300a00 */
[----:B------:R-:W2:Y:S01]  /*18f10*/  LDL.LU R22, [R1+0x1b8] ;  /* 0x0001b80001167983 */ /* 0x000ea20000300800 */
[----:B------:R-:W-:Y:S01]  /*18f20*/  MOV R6, R23 ;  /* 0x0000001700067202 */ /* 0x000fe20000000f00 */
[----:B-----5:R-:W-:Y:S02]  /*18f30*/  IMAD.MOV.U32 R23, RZ, RZ, R4 ;  /* 0x000000ffff177224 */ /* 0x020fe400078e0004 */
[----:B------:R-:W5:Y:S02]  /*18f40*/  LDL.LU R4, [R1+0x2da8] ;  /* 0x002da80001047983 */ /* 0x000f640000300800 */
[----:B------:R-:W-:Y:S02]  /*18f50*/  STL [R1+0x26b4], R6 ;  /* 0x0026b40601007387 */ /* 0x000fe40000100800 */
[----:B------:R-:W-:Y:S02]  /*18f60*/  STL [R1+0x26b0], R5 ;  /* 0x0026b00501007387 */ /* 0x000fe40000100800 */
[----:B---3--:R-:W-:Y:S01]  /*18f70*/  STL [R1+0x2d80], R7 ;  /* 0x002d800701007387 */ /* 0x008fe20000100800 */
[----:B------:R-:W-:Y:S01]  /*18f80*/  STL [R1+0x258c], R9 ;  /* 0x00258c0901007387 */ /* 0x000fe20000100800 */
[----:B--2---:R-:W-:Y:S03]  /*18f90*/  HMMA.16816.F32 R20, R16, R22, R24 ;  /* 0x000000161014723c */ /* 0x004fe60000001818 */
[----:B------:R0:W-:Y:S01]  /*18fa0*/  STL [R1+0x2588], R8 ;  /* 0x0025880801007387 */ /* 0x0001e20000100800 */
[----:B------:R-:W2:Y:S02]  /*18fb0*/  LDL.LU.64 R26, [R1+0x2da0] ;  /* 0x002da000011a7983 */ /* 0x000ea40000300a00 */
[----:B------:R-:W3:Y:S11]  /*18fc0*/  LDL.LU.64 R24, [R1+0x2d98] ;  /* 0x002d980001187983 */ /* 0x000ef60000300a00 */
[----:B------:R-:W-:Y:S06]  /*18fd0*/  @!UPT UIADD3 URZ, URZ, URZ, URZ ;  /* 0x0000003f3f3ff290 */ /* 0x000fec000fffe03f */
[----:B------:R-:W-:Y:S01]  /*18fe0*/  STL.64 [R1+0x380], R20 ;  /* 0x0003801401007387 */ /* 0x000fe20000100a00 */
[----:B------:R-:W-:Y:S02]  /*18ff0*/  STL.64 [R1+0x388], R22 ;  /* 0x0003881601007387 */ /* 0x000fe40000100a00 */
[----:B------:R1:W-:Y:S02]  /*19000*/  STL.64 [R1+0x2d28], R10 ;  /* 0x002d280a01007387 */ /* 0x0003e40000100a00 */
[----:B0-----:R-:W2:Y:S01]  /*19010*/  LDL.LU R8, [R1+0x20] ;  /* 0x0000200001087983 */ /* 0x001ea20000300800 */
[----:B------:R-:W2:Y:S04]  /*19020*/  LDL.LU R9, [R1+0x24] ;  /* 0x0000240001097983 */ /* 0x000ea80000300800 */
[----:B-1----:R-:W2:Y:S01]  /*19030*/  LDL.LU R10, [R1+0x28] ;  /* 0x00002800010a7983 */ /* 0x002ea20000300800 */
[----:B----4-:R-:W-:Y:S01]  /*19040*/  MOV R23, R12 ;  /* 0x0000000c00177202 */ /* 0x010fe20000000f00 */
[----:B------:R-:W-:Y:S01]  /*19050*/  IMAD.MOV.U32 R22, RZ, RZ, R13 ;  /* 0x000000ffff167224 */ /* 0x000fe200078e000d */
[----:B-----5:R-:W-:-:S02]  /*19060*/  MOV R11, R4 ;  /* 0x00000004000b7202 */ /* 0x020fc40000000f00 */
[----:B------:R-:W4:Y:S04]  /*19070*/  LDL.LU R4, [R1+0x2d90] ;  /* 0x002d900001047983 */ /* 0x000f280000300800 */
[----:B--2---:R0:W-:Y:S01]  /*19080*/  STL.64 [R1+0x2d38], R10 ;  /* 0x002d380a01007387 */ /* 0x0041e20000100a00 */
[----:B------:R-:W-:Y:S02]  /*19090*/  STL.64 [R1+0x2d30], R8 ;  /* 0x002d300801007387 */ /* 0x000fe40000100a00 */
[----:B------:R-:W2:Y:S02]  /*190a0*/  LDL.LU R12, [R1+0x80] ;  /* 0x00008000010c7983 */ /* 0x000ea40000300800 */
[----:B------:R-:W2:Y:S01]  /*190b0*/  LDL.LU R13, [R1+0x84] ;  /* 0x00008400010d7983 */ /* 0x000ea20000300800 */
[----:B------:R-:W2:Y:S01]  /*190c0*/  LDL.LU R14, [R1+0x88] ;  /* 0x00008800010e7983 */ /* 0x000ea20000300800 */
[----:B------:R-:W2:Y:S02]  /*190d0*/  LDL.LU R15, [R1+0x8c] ;  /* 0x00008c00010f7983 */ /* 0x000ea40000300800 */
[----:B0-----:R-:W-:Y:S01]  /*190e0*/  IMAD.MOV.U32 R10, RZ, RZ, R27 ;  /* 0x000000ffff0a7224 */ /* 0x001fe200078e001b */
[----:B------:R-:W-:-:S05]  /*190f0*/  MOV R11, R26 ;  /* 0x0000001a000b7202 */ /* 0x000fca0000000f00 */
[----:B------:R3:W-:Y:S02]  /*19100*/  STL.64 [R1+0x2d50], R10 ;  /* 0x002d500a01007387 */ /* 0x0007e40000100a00 */
[----:B---3--:R-:W-:Y:S01]  /*19110*/  IMAD.MOV.U32 R10, RZ, RZ, R25 ;  /* 0x000000ffff0a7224 */ /* 0x008fe200078e0019 */
[----:B------:R-:W-:-:S05]  /*19120*/  MOV R11, R24 ;  /* 0x00000018000b7202 */ /* 0x000fca0000000f00 */
[----:B------:R0:W-:Y:S01]  /*19130*/  STL.64 [R1+0x2d68], R10 ;  /* 0x002d680a01007387 */ /* 0x0001e20000100a00 */
[----:B------:R-:W3:Y:S02]  /*19140*/  LDL.LU R24, [R1+0x10] ;  /* 0x0000100001187983 */ /* 0x000ee40000300800 */
[----:B------:R-:W3:Y:S02]  /*19150*/  LDL.LU R25, [R1+0x14] ;  /* 0x0000140001197983 */ /* 0x000ee40000300800 */
[----:B------:R-:W5:Y:S01]  /*19160*/  LDL.LU R26, [R1+0x18] ;  /* 0x00001800011a7983 */ /* 0x000f620000300800 */
[----:B------:R-:W5:Y:S01]  /*19170*/  LDL.LU R27, [R1+0x1c] ;  /* 0x00001c00011b7983 */ /* 0x000f620000300800 */
[----:B------:R-:W4:Y:S02]  /*19180*/  LDL.LU R5, [R1+0x74] ;  /* 0x0000740001057983 */ /* 0x000f240000300800 */
[----:B------:R-:W4:Y:S02]  /*19190*/  LDL.LU R6, [R1+0x78] ;  /* 0x0000780001067983 */ /* 0x000f240000300800 */
[----:B------:R-:W4:Y:S01]  /*191a0*/  LDL.LU R7, [R1+0x7c] ;  /* 0x00007c0001077983 */ /* 0x000f220000300800 */
[----:B------:R-:W2:Y:S01]  /*191b0*/  LDL.LU R8, [R1+0x60] ;  /* 0x0000600001087983 */ /* 0x000ea20000300800 */
[----:B------:R-:W2:Y:S03]  /*191c0*/  LDL.LU R9, [R1+0x64] ;  /* 0x0000640001097983 */ /* 0x000ea60000300800 */
[----:B0-----:R-:W2:Y:S01]  /*191d0*/  LDL.LU R10, [R1+0x68] ;  /* 0x00006800010a7983 */ /* 0x001ea20000300800 */
[----:B------:R-:W2:Y:S03]  /*191e0*/  LDL.LU R11, [R1+0x6c] ;  /* 0x00006c00010b7983 */ /* 0x000ea60000300800 */
[----:B--2---:R0:W-:Y:S01]  /*191f0*/  STL.64 [R1+0x2d78], R10 ;  /* 0x002d780a01007387 */ /* 0x0041e20000100a00 */
[----:B------:R-:W-:Y:S03]  /*19200*/  STL.64 [R1+0x2d70], R8 ;  /* 0x002d700801007387 */ /* 0x000fe60000100a00 */
[----:B0-----:R-:W4:Y:S01]  /*19210*/  LDL.LU R10, [R1+0x1c8] ;  /* 0x0001c800010a7983 */ /* 0x001f220000300800 */
[----:B------:R-:W-:-:S02]  /*19220*/  IMAD.MOV.U32 R11, RZ, RZ, R0 ;  /* 0x000000ffff0b7224 */ /* 0x000fc400078e0000 */
[----:B------:R-:W2:Y:S02]  /*19230*/  LDL.LU R0, [R1+0x2d8c] ;  /* 0x002d8c0001007983 */ /* 0x000ea40000300800 */
[----:B-----5:R-:W-:Y:S01]  /*19240*/  STL.64 [R1+0x2d48], R26 ;  /* 0x002d481a01007387 */ /* 0x020fe20000100a00 */
[----:B---3--:R0:W-:Y:S04]  /*19250*/  STL.64 [R1+0x2d40], R24 ;  /* 0x002d401801007387 */ /* 0x0081e80000100a00 */
[----:B0-----:R-:W3:Y:S01]  /*19260*/  LDL.LU R24, [R1+0x40] ;  /* 0x0000400001187983 */ /* 0x001ee20000300800 */
[----:B------:R-:W3:Y:S02]  /*19270*/  LDL.LU R25, [R1+0x44] ;  /* 0x0000440001197983 */ /* 0x000ee40000300800 */
[----:B------:R-:W5:Y:S02]  /*19280*/  LDL.LU R26, [R1+0x48] ;  /* 0x00004800011a7983 */ /* 0x000f640000300800 */
[----:B------:R-:W5:Y:S01]  /*19290*/  LDL.LU R27, [R1+0x4c] ;  /* 0x00004c00011b7983 */ /* 0x000f620000300800 */
[C---:B------:R-:W-:Y:S01]  /*192a0*/  HMMA.16816.F32 R20, R16.reuse, R22, R12 ;  /* 0x000000161014723c */ /* 0x040fe2000000180c */
[----:B-----5:R-:W-:Y:S01]  /*192b0*/  STL.64 [R1+0x2d60], R26 ;  /* 0x002d601a01007387 */ /* 0x020fe20000100a00 */
[----:B---3--:R0:W-:Y:S03]  /*192c0*/  STL.64 [R1+0x2d58], R24 ;  /* 0x002d581801007387 */ /* 0x0081e60000100a00 */
[----:B0-----:R-:W3:Y:S01]  /*192d0*/  LDL.LU R24, [R1+0x50] ;  /* 0x0000500001187983 */ /* 0x001ee20000300800 */
[----:B------:R-:W3:Y:S02]  /*192e0*/  LDL.LU R25, [R1+0x54] ;  /* 0x0000540001197983 */ /* 0x000ee40000300800 */
[----:B------:R-:W3:Y:S02]  /*192f0*/  LDL.LU R26, [R1+0x58] ;  /* 0x00005800011a7983 */ /* 0x000ee40000300800 */
[----:B------:R-:W5:Y:S01]  /*19300*/  LDL.LU R15, [R1+0x2d88] ;  /* 0x002d8800010f7983 */ /* 0x000f620000300800 */
[----:B----4-:R-:W-:Y:S01]  /*19310*/  HMMA.16816.F32 R8, R16, R10, R4 ;  /* 0x0000000a1008723c */ /* 0x010fe20000001804 */
[----:B--2---:R-:W-:Y:S11]  /*19320*/  MOV R27, R0 ;  /* 0x00000000001b7202 */ /* 0x004ff60000000f00 */
[----:B------:R-:W-:Y:S01]  /*19330*/  @!UPT UIADD3 URZ, URZ, URZ, URZ ;  /* 0x0000003f3f3ff290 */ /* 0x000fe2000fffe03f */
[----:B------:R-:W-:Y:S01]  /*19340*/  MOV R12, R22 ;  /* 0x00000016000c7202 */ /* 0x000fe20000000f00 */
[----:B------:R-:W-:Y:S02]  /*19350*/  IMAD.MOV.U32 R0, RZ, RZ, R23 ;  /* 0x000000ffff007224 */ /* 0x000fe400078e0017 */
[----:B------:R-:W-:Y:S01]  /*19360*/  IMAD.MOV.U32 R23, RZ, RZ, R29 ;  /* 0x000000ffff177224 */ /* 0x000fe200078e001d */
[----:B------:R-:W-:Y:S01]  /*19370*/  STL [R1+0xb0], R20 ;  /* 0x0000b01401007387 */ /* 0x000fe20000100800 */
[----:B------:R-:W-:-:S06]  /*19380*/  IMAD.MOV.U32 R13, RZ, RZ, R21 ;  /* 0x000000ffff0d7224 */ /* 0x000fcc00078e0015 */
[----:B------:R-:W-:Y:S01]  /*19390*/  IMAD.MOV.U32 R4, RZ, RZ, R10 ;  /* 0x000000ffff047224 */ /* 0x000fe200078e000a */
[----:B-----5:R-:W-:Y:S02]  /*193a0*/  MOV R22, R15 ;  /* 0x0000000f00167202 */ /* 0x020fe40000000f00 */
[----:B------:R-:W2:Y:S03]  /*193b0*/  LDL.LU R15, [R1+0x2d84] ;  /* 0x002d8400010f7983 */ /* 0x000ea60000300800 */
[----:B------:R0:W-:Y:S02]  /*193c0*/  STL.64 [R1+0x2d10], R22 ;  /* 0x002d101601007387 */ /* 0x0001e40000100a00 */
[----:B0-----:R-:W4:Y:S01]  /*193d0*/  LDL.LU R22, [R1+0x218] ;  /* 0x0002180001167983 */ /* 0x001f220000300800 */
[----:B------:R-:W-:Y:S01]  /*193e0*/  STL [R1+0x2c98], R0 ;  /* 0x002c980001007387 */ /* 0x000fe20000100800 */
[----:B------:R-:W-:Y:S01]  /*193f0*/  MOV R23, R2 ;  /* 0x0000000200177202 */ /* 0x000fe20000000f00 */
[----:B------:R-:W-:Y:S01]  /*19400*/  STL [R1+0x2c94], R12 ;  /* 0x002c940c01007387 */ /* 0x000fe20000100800 */
[----:B------:R-:W-:Y:S01]  /*19410*/  STL [R1+0x2c90], R13 ;  /* 0x002c900d01007387 */ /* 0x000fe20000100800 */
[----:B------:R-:W-:Y:S01]  /*19420*/  MOV R2, R11 ;  /* 0x0000000b00027202 */ /* 0x000fe20000000f00 */
[----:B------:R-:W5:Y:S02]  /*19430*/  LDL.LU R7, [R1+0x2d80] ;  /* 0x002d800001077983 */ /* 0x000f640000300800 */
[----:B------:R0:W-:Y:S01]  /*19440*/  STL.64 [R1+0xc0], R8 ;  /* 0x0000c00801007387 */ /* 0x0001e20000100a00 */
[----:B------:R-:W5:Y:S04]  /*19450*/  LDL.LU.64 R10, [R1+0x2d78] ;  /* 0x002d7800010a7983 */ /* 0x000f680000300a00 */
[----:B0-----:R-:W5:Y:S01]  /*19460*/  LDL.LU.64 R8, [R1+0x2d70] ;  /* 0x002d700001087983 */ /* 0x001f620000300a00 */
[----:B------:R-:W-:Y:S02]  /*19470*/  STL [R1+0x2ca0], R2 ;  /* 0x002ca00201007387 */ /* 0x000fe40000100800 */
[----:B------:R5:W-:Y:S02]  /*19480*/  STL [R1+0x2c9c], R4 ;  /* 0x002c9c0401007387 */ /* 0x000be40000100800 */
[----:B------:R-:W5:Y:S02]  /*19490*/  LDL.LU R6, [R1+0x1d8] ;  /* 0x0001d80001067983 */ /* 0x000f640000300800 */
[C---:B-----5:R-:W-:Y:S01]  /*194a0*/  HMMA.16816.F32 R4, R16.reuse, R6, R8 ;  /* 0x000000061004723c */ /* 0x060fe20000001808 */
[----:B------:R-:W3:Y:S11]  /*194b0*/  LDL.LU.64 R10, [R1+0x2d68] ;  /* 0x002d6800010a7983 */ /* 0x000ef60000300a00 */
[----:B------:R-:W-:Y:S11]  /*194c0*/  @!UPT UIADD3 URZ, URZ, URZ, URZ ;  /* 0x0000003f3f3ff290 */ /* 0x000ff6000fffe03f */
[----:B------:R-:W-:Y:S01]  /*194d0*/  STL.64 [R1+0x110], R4 ;  /* 0x0001100401007387 */ /* 0x000fe20000100a00 */
[----:B------:R-:W-:Y:S01]  /*194e0*/  STL.64 [R1+0x118], R6 ;  /* 0x0001180601007387 */ /* 0x000fe20000100a00 */
[C---:B---3--:R-:W-:Y:S02]  /*194f0*/  HMMA.16816.F32 R8, R16.reuse, R10, R24 ;  /* 0x0000000a1008723c */ /* 0x048fe40000001818 */
[----:B------:R-:W3:Y:S01]  /*19500*/  LDL.LU.64 R26, [R1+0x2d60] ;  /* 0x002d6000011a7983 */ /* 0x000ee20000300a00 */
[----:B------:R-:W3:Y:S11]  /*19510*/  LDL.LU.64 R24, [R1+0x2d58] ;  /* 0x002d580001187983 */ /* 0x000ef60000300a00 */
[----:B------:R-:W-:Y:S09]  /*19520*/  @!UPT UIADD3 URZ, URZ, URZ, URZ ;  /* 0x0000003f3f3ff290 */ /* 0x000ff2000fffe03f */
[----:B------:R-:W-:Y:S01]  /*19530*/  STL.64 [R1+0x140], R8 ;  /* 0x0001400801007387 */ /* 0x000fe20000100a00 */
[----:B------:R0:W-:Y:S03]  /*19540*/  STL.64 [R1+0x148], R10 ;  /* 0x0001480a01007387 */ /* 0x0001e60000100a00 */
[----:B0-----:R-:W3:Y:S02]  /*19550*/  LDL.LU.64 R10, [R1+0x2d50] ;  /* 0x002d5000010a7983 */ /* 0x001ee40000300a00 */
[C---:B---3--:R-:W-:Y:S02]  /*19560*/  HMMA.16816.F32 R8, R16.reuse, R10, R24 ;  /* 0x0000000a1008723c */ /* 0x048fe40000001818 */
[----:B------:R-:W4:Y:S01]  /*19570*/  LDL.LU.64 R26, [R1+0x2d48] ;  /* 0x002d4800011a7983 */ /* 0x000f220000300a00 */
[----:B------:R-:W4:Y:S11]  /*19580*/  LDL.LU.64 R24, [R1+0x2d40] ;  /* 0x002d400001187983 */ /* 0x000f360000300a00 */
[----:B------:R-:W-:Y:S09]  /*19590*/  @!UPT UIADD3 URZ, URZ, URZ, URZ ;  /* 0x0000003f3f3ff290 */ /* 0x000ff2000fffe03f */
[----:B------:R-:W-:Y:S01]  /*195a0*/  STL.64 [R1+0x190], R8 ;  /* 0x0001900801007387 */ /* 0x000fe20000100a00 */
[----:B------:R-:W-:Y:S02]  /*195b0*/  IMAD.MOV.U32 R14, RZ, RZ, R11 ;  /* 0x000000ffff0e7224 */ /* 0x000fe400078e000b */
[----:B------:R0:W-:Y:S02]  /*195c0*/  STL [R1+0x198], R10 ;  /* 0x0001980a01007387 */ /* 0x0001e40000100800 */
[----:B0-----:R-:W2:Y:S01]  /*195d0*/  LDL.LU.64 R10, [R1+0x2d38] ;  /* 0x002d3800010a7983 */ /* 0x001ea20000300a00 */
[----:B------:R-:W2:Y:S02]  /*195e0*/  LDL.LU.64 R8, [R1+0x2d30] ;  /* 0x002d300001087983 */ /* 0x000ea40000300a00 */
[----:B------:R0:W-:Y:S02]  /*195f0*/  STL [R1+0x2c04], R14 ;  /* 0x002c040e01007387 */ /* 0x0001e40000100800 */
[----:B0-----:R-:W2:Y:S04]  /*19600*/  LDL.LU R14, [R1+0x208] ;  /* 0x00020800010e7983 */ /* 0x001ea80000300800 */
[----:B------:R-:W0:Y:S01]  /*19610*/  S2R R7, SR_TID.X ;  /* 0x0000000000077919 */ /* 0x000e220000002100 */
[C---:B----4-:R-:W-:Y:S08]  /*19620*/  HMMA.16816.F32 R20, R16.reuse, R22, R24 ;  /* 0x000000161014723c */ /* 0x050ff00000001818 */
[C---:B--2---:R-:W-:Y:S01]  /*19630*/  HMMA.16816.F32 R12, R16.reuse, R14, R8 ;  /* 0x0000000e100c723c */ /* 0x044fe20000001808 */
[----:B------:R-:W2:Y:S11]  /*19640*/  LDL.LU.64 R10, [R1+0x2d28] ;  /* 0x002d2800010a7983 */ /* 0x000eb60000300a00 */
[----:B------:R-:W-:Y:S11]  /*19650*/  @!UPT UIADD3 URZ, URZ, URZ, URZ ;  /* 0x0000003f3f3ff290 */ /* 0x000ff6000fffe03f */
[----:B------:R-:W-:Y:S01]  /*19660*/  STL.64 [R1+0xf0], R12 ;  /* 0x0000f00c01007387 */ /* 0x000fe20000100a00 */
[----:B------:R1:W-:Y:S02]  /*19670*/  STL.64 [R1+0xf8], R14 ;  /* 0x0000f80e01007387 */ /* 0x0003e40000100a00 */
[----:B0-----:R0:W-:Y:S02]  /*19680*/  STL [R1+0x2b38], R7 ;  /* 0x002b380701007387 */ /* 0x0011e40000100800 */
[----:B------:R-:W3:Y:S01]  /*19690*/  LDL.LU R4, [R1+0xa0] ;  /* 0x0000a00001047983 */ /* 0x000ee20000300800 */
[----:B------:R-:W3:Y:S01]  /*196a0*/  LDL.LU R5, [R1+0xa4] ;  /* 0x0000a40001057983 */ /* 0x000ee20000300800 */
[----:B------:R-:W3:Y:S01]  /*196b0*/  LDL.LU R6, [R1+0xa8] ;  /* 0x0000a80001067983 */ /* 0x000ee20000300800 */
[----:B-1----:R-:W-:Y:S02]  /*196c0*/  LOP3.LUT R15, R7, 0x7, RZ, 0xc0, !PT ;  /* 0x00000007070f7812 */ /* 0x002fe400078ec0ff */
[----:B0-----:R-:W3:Y:S01]  /*196d0*/  LDL.LU R7, [R1+0xac] ;  /* 0x0000ac0001077983 */ /* 0x001ee20000300800 */
[----:B------:R-:W2:Y:S02]  /*196e0*/  LDL.LU.64 R26, [R1+0x2d20] ;  /* 0x002d2000011a7983 */ /* 0x000ea40000300a00 */
[----:B------:R-:W2:Y:S01]  /*196f0*/  LDL.LU.64 R24, [R1+0x2d18] ;  /* 0x002d180001187983 */ /* 0x000ea20000300a00 */
[----:B------:R-:W0:Y:S01]  /*19700*/  S2R R29, SR_TID.X ;  /* 0x00000000001d7919 */ /* 0x000e220000002100 */
[----:B--2---:R-:W-:Y:S11]  /*19710*/  HMMA.16816.F32 R8, R16, R10, R24 ;  /* 0x0000000a1008723c */ /* 0x004ff60000001818 */
[----:B------:R-:W-:Y:S11]  /*19720*/  @!UPT UIADD3 URZ, URZ, URZ, URZ ;  /* 0x0000003f3f3ff290 */ /* 0x000ff6000fffe03f */
[----:B------:R-:W-:Y:S01]  /*19730*/  @!UPT UIADD3 URZ, URZ, URZ, URZ ;  /* 0x0000003f3f3ff290 */ /* 0x000fe2000fffe03f */
[----:B------:R-:W-:Y:S01]  /*19740*/  STL.64 [R1+0x1b0], R8 ;  /* 0x0001b00801007387 */ /* 0x000fe20000100a00 */
[----:B------:R-:W-:Y:S02]  /*19750*/  STL.64 [R1+0xd0], R20 ;  /* 0x0000d01401007387 */ /* 0x000fe40000100a00 */
[----:B------:R-:W-:Y:S02]  /*19760*/  STL.64 [R1+0xd8], R22 ;  /* 0x0000d81601007387 */ /* 0x000fe40000100a00 */
[----:B------:R-:W-:Y:S01]  /*19770*/  STL [R1+0x1bc], R11 ;  /* 0x0001bc0b01007387 */ /* 0x000fe20000100800 */
[----:B------:R-:W2:Y:S01]  /*19780*/  LDL R27, [R1+0x548] ;  /* 0x00054800011b7983 */ /* 0x000ea20000100800 */
[----:B------:R-:W-:Y:S01]  /*19790*/  IMAD R15, R15, 0x110, RZ ;  /* 0x000001100f0f7824 */ /* 0x000fe200078e02ff */
[----:B0-----:R-:W-:-:S04]  /*197a0*/  SHF.L.U32 R29, R29, 0x1, RZ ;  /* 0x000000011d1d7819 */ /* 0x001fc800000006ff */
[----:B------:R-:W-:Y:S01]  /*197b0*/  LOP3.LUT R15, R15, 0x30, R29, 0x78, !PT ;  /* 0x000000300f0f7812 */ /* 0x000fe200078e781d */
[----:B------:R-:W-:-:S03]  /*197c0*/  IMAD.MOV.U32 R29, RZ, RZ, R10 ;  /* 0x000000ffff1d7224 */ /* 0x000fc600078e000a */
[----:B------:R-:W-:-:S05]  /*197d0*/  LOP3.LUT R15, R15, 0x40, RZ, 0x3c, !PT ;  /* 0x000000400f0f7812 */ /* 0x000fca00078e3cff */
[----:B------:R-:W-:Y:S04]  /*197e0*/  LDSM.16.M88.4 R20, [R15+0x8880] ;  /* 0x008880000f14783b */ /* 0x000fe80000000200 */
[----:B------:R-:W-:Y:S04]  /*197f0*/  STL [R1+0x2b24], R29 ;  /* 0x002b241d01007387 */ /* 0x000fe80000100800 */
[----:B--2---:R-:W0:Y:S04]  /*19800*/  LDSM.16.MT88.4 R8, [R27+0x6000] ;  /* 0x006000001b08783b */ /* 0x004e280000004200 */
[----:B0-----:R-:W-:Y:S01]  /*19810*/  STL.64 [R1+0x20], R8 ;  /* 0x0000200801007387 */ /* 0x001fe20000100a00 */
[----:B------:R0:W-:Y:S02]  /*19820*/  STL.64 [R1+0x28], R10 ;  /* 0x0000280a01007387 */ /* 0x0001e40000100a00 */
[----:B0-----:R-:W-:Y:S01]  /*19830*/  MOV R10, R22 ;  /* 0x00000016000a7202 */ /* 0x001fe20000000f00 */
[----:B------:R-:W-:-:S02]  /*19840*/  IMAD.MOV.U32 R11, RZ, RZ, R23 ;  /* 0x000000ffff0b7224 */ /* 0x000fc400078e0017 */
[----:B------:R-:W3:Y:S01]  /*19850*/  LDL.LU.64 R22, [R1+0x2d10] ;  /* 0x002d100001167983 */ /* 0x000ee20000300a00 */
[----:B------:R-:W-:Y:S01]  /*19860*/  MOV R12, R20 ;  /* 0x00000014000c7202 */ /* 0x000fe20000000f00 */
[----:B------:R-:W-:-:S04]  /*19870*/  IMAD.MOV.U32 R13, RZ, RZ, R21 ;  /* 0x000000ffff0d7224 */ /* 0x000fc800078e0015 */
[----:B------:R-:W-:Y:S01]  /*19880*/  STL [R1+0x2ca4], R12 ;  /* 0x002ca40c01007387 */ /* 0x000fe20000100800 */
[----:B------:R-:W-:Y:S02]  /*19890*/  STL [R1+0x2c24], R11 ;  /* 0x002c240b01007387 */ /* 0x000fe40000100800 */
[----:B------:R-:W-:Y:S02]  /*198a0*/  STL [R1+0x2c20], R10 ;  /* 0x002c200a01007387 */ /* 0x000fe40000100800 */
[----:B------:R-:W-:Y:S01]  /*198b0*/  STL [R1+0x2cf8], R27 ;  /* 0x002cf81b01007387 */ /* 0x000fe20000100800 */
[----:B------:R-:W-:Y:S01]  /*198c0*/  MOV R26, R3 ;  /* 0x00000003001a7202 */ /* 0x000fe20000000f00 */
[----:B------:R-:W-:Y:S01]  /*198d0*/  LDSM.16.M88.4 R8, [R15+0x9080] ;  /* 0x009080000f08783b */ /* 0x000fe20000000200 */
[----:B---3--:R-:W-:Y:S03]  /*198e0*/  HMMA.16816.F32 R4, R16, R22, R4 ;  /* 0x000000161004723c */ /* 0x008fe60000001804 */
[----:B------:R0:W1:Y:S02]  /*198f0*/  LDSM.16.MT88.4 R20, [R27+0x6080] ;  /* 0x006080001b14783b */ /* 0x0000640000004200 */
[----:B0-----:R-:W-:Y:S11]  /*19900*/  IMAD.MOV.U32 R27, RZ, RZ, R28 ;  /* 0x000000ffff1b7224 */ /* 0x001ff600078e001c */
[----:B------:R-:W-:Y:S07]  /*19910*/  @!UPT UIADD3 URZ, URZ, URZ, URZ ;  /* 0x0000003f3f3ff290 */ /* 0x000fee000fffe03f */
[----:B------:R-:W-:Y:S01]  /*19920*/  STL.64 [R1+0x1e0], R4 ;  /* 0x0001e00401007387 */ /* 0x000fe20000100a00 */
[----:B------:R-:W-:Y:S02]  /*19930*/  STL.64 [R1+0x1e8], R6 ;  /* 0x0001e80601007387 */ /* 0x000fe40000100a00 */
[----:B------:R-:W2:Y:S02]  /*19940*/  LDL.LU R3, [R1+0x2d0c] ;  /* 0x002d0c0001037983 */ /* 0x000ea40000300800 */
[----:B------:R-:W3:Y:S01]  /*19950*/  LDL.LU R28, [R1+0x2d08] ;  /* 0x002d0800011c7983 */ /* 0x000ee20000300800 */
[----:B-1----:R0:W-:Y:S01]  /*19960*/  STL.64 [R1+0x2c88], R22 ;  /* 0x002c881601007387 */ /* 0x0021e20000100a00 */
[----:B------:R1:W-:Y:S03]  /*19970*/  STL.64 [R1+0x2c80], R20 ;  /* 0x002c801401007387 */ /* 0x0003e60000100a00 */
[----:B0-----:R-:W4:Y:S01]  /*19980*/  LDL.LU R22, [R1+0x288] ;  /* 0x0002880001167983 */ /* 0x001f220000300800 */
[----:B------:R-:W4:Y:S01]  /*19990*/  LDL.LU R23, [R1+0x28c] ;  /* 0x00028c0001177983 */ /* 0x000f220000300800 */
[----:B------:R-:W-:Y:S01]  /*199a0*/  MOV R4, R8 ;  /* 0x0000000800047202 */ /* 0x000fe20000000f00 */
[----:B------:R-:W-:Y:S01]  /*199b0*/  IMAD.MOV.U32 R0, RZ, RZ, R9 ;  /* 0x000000ffff007224 */ /* 0x000fe200078e0009 */
[----:B----4-:R3:W-:Y:S01]  /*199c0*/  STL.64 [R1+0x2d00], R22 ;  /* 0x002d001601007387 */ /* 0x0107e20000100a00 */
[----:B-1----:R-:W4:Y:S02]  /*199d0*/  LDL.LU R20, [R1+0x150] ;  /* 0x0001500001147983 */ /* 0x002f240000300800 */
[----:B------:R-:W4:Y:S02]  /*199e0*/  LDL.LU R21, [R1+0x154] ;  /* 0x0001540001157983 */ /* 0x000f240000300800 */
[----:B------:R-:W-:Y:S02]  /*199f0*/  STL.64 [R1+0x58], R10 ;  /* 0x0000580a01007387 */ /* 0x000fe40000100a00 */
[----:B------:R-:W0:Y:S01]  /*19a00*/  LDSM.16.M88.4 R8, [R15+0x9880] ;  /* 0x009880000f08783b */ /* 0x000e220000000200 */
[----:B---3--:R-:W-:Y:S01]  /*19a10*/  MOV R22, R28 ;  /* 0x0000001c00167202 */ /* 0x008fe20000000f00 */
[----:B--2---:R-:W-:Y:S01]  /*19a20*/  IMAD.MOV.U32 R23, RZ, RZ, R3 ;  /* 0x000000ffff177224 */ /* 0x004fe200078e0003 */
[----:B0-----:R-:W-:Y:S01]  /*19a30*/  MOV R28, R8 ;  /* 0x00000008001c7202 */ /* 0x001fe20000000f00 */
[----:B------:R-:W-:Y:S01]  /*19a40*/  STL.64 [R1+0x48], R10 ;  /* 0x0000480a01007387 */ /* 0x000fe20000100a00 */
[----:B------:R-:W-:-:S02]  /*19a50*/  IMAD.MOV.U32 R3, RZ, RZ, R9 ;  /* 0x000000ffff037224 */ /* 0x000fc400078e0009 */
[----:B------:R-:W0:Y:S02]  /*19a60*/  LDSM.16.M88.4 R8, [R15+0xa080] ;  /* 0x00a080000f08783b */ /* 0x000e240000000200 */
[----:B0-----:R-:W-:Y:S01]  /*19a70*/  MOV R29, R8 ;  /* 0x00000008001d7202 */ /* 0x001fe20000000f00 */
[----:B------:R-:W-:Y:S01]  /*19a80*/  STL.64 [R1+0x78], R10 ;  /* 0x0000780a01007387 */ /* 0x000fe20000100a00 */
[----:B------:R-:W-:Y:S02]  /*19a90*/  IMAD.MOV.U32 R7, RZ, RZ, R9 ;  /* 0x000000ffff077224 */ /* 0x000fe400078e0009 */
[----:B------:R-:W0:Y:S02]  /*19aa0*/  LDSM.16.M88.4 R8, [R15+0xa880] ;  /* 0x00a880000f08783b */ /* 0x000e240000000200 */
[----:B0-----:R-:W-:Y:S01]  /*19ab0*/  STL.64 [R1+0x98], R10 ;  /* 0x0000980a01007387 */ /* 0x001fe20000100a00 */
[----:B------:R-:W-:Y:S01]  /*19ac0*/  MOV R14, R8 ;  /* 0x00000008000e7202 */ /* 0x000fe20000000f00 */
[----:B------:R-:W-:Y:S01]  /*19ad0*/  IMAD.MOV.U32 R8, RZ, RZ, R9 ;  /* 0x000000ffff087224 */ /* 0x000fe200078e0009 */
[C---:B----4-:R-:W-:Y:S01]  /*19ae0*/  HMMA.16816.F32 R24, R16.reuse, R26, R20 ;  /* 0x0000001a1018723c */ /* 0x050fe20000001814 */
[----:B------:R-:W2:Y:S11]  /*19af0*/  LDL.LU.64 R22, [R1+0x2d00] ;  /* 0x002d000001167983 */ /* 0x000eb60000300a00 */
[----:B------:R-:W-:Y:S11]  /*19b00*/  @!UPT UIADD3 URZ, URZ, URZ, URZ ;  /* 0x0000003f3f3ff290 */ /* 0x000ff6000fffe03f */
[----:B------:R-:W-:Y:S01]  /*19b10*/  STL.64 [R1+0x210], R24 ;  /* 0x0002101801007387 */ /* 0x000fe20000100a00 */
[----:B------:R-:W-:Y:S02]  /*19b20*/  STL.64 [R1+0x218], R26 ;  /* 0x0002181a01007387 */ /* 0x000fe40000100a00 */
[----:B------:R-:W0:Y:S02]  /*19b30*/  LDSM.16.M88.4 R24, [R15+0xb080] ;  /* 0x00b080000f18783b */ /* 0x000e240000000200 */
[----:B0-----:R-:W-:Y:S02]  /*19b40*/  MOV R11, R24 ;  /* 0x00000018000b7202 */ /* 0x001fe40000000f00 */
[----:B------:R-:W-:Y:S01]  /*19b50*/  IMAD.MOV.U32 R10, RZ, RZ, R25 ;  /* 0x000000ffff0a7224 */ /* 0x000fe200078e0019 */
[----:B------:R0:W-:Y:S04]  /*19b60*/  STL.64 [R1+0xe8], R26 ;  /* 0x0000e81a01007387 */ /* 0x0001e80000100a00 */
[----:B0-----:R-:W3:Y:S01]  /*19b70*/  LDL.LU R27, [R1+0x2cf8] ;  /* 0x002cf800011b7983 */ /* 0x001ee20000300800 */
[----:B------:R-:W-:Y:S02]  /*19b80*/  STL.64 [R1+0x2ce0], R10 ;  /* 0x002ce00a01007387 */ /* 0x000fe40000100a00 */
[----:B------:R-:W-:Y:S02]  /*19b90*/  STL [R1+0x2cd8], R8 ;  /* 0x002cd80801007387 */ /* 0x000fe40000100800 */
[----:B------:R-:W0:Y:S04]  /*19ba0*/  LDSM.16.M88.4 R8, [R15+0xb880] ;  /* 0x00b880000f08783b */ /* 0x000e280000000200 */
[----:B0-----:R0:W-:Y:S04]  /*19bb0*/  STL.64 [R1+0x168], R10 ;  /* 0x0001680a01007387 */ /* 0x0011e80000100a00 */
[----:B0-----:R-:W4:Y:S01]  /*19bc0*/  LDL.LU R10, [R1+0x2b8] ;  /* 0x0002b800010a7983 */ /* 0x001f220000300800 */
[----:B------:R-:W4:Y:S01]  /*19bd0*/  LDL.LU R11, [R1+0x2bc] ;  /* 0x0002bc00010b7983 */ /* 0x000f220000300800 */
[----:B------:R-:W-:Y:S01]  /*19be0*/  MOV R12, R8 ;  /* 0x00000008000c7202 */ /* 0x000fe20000000f00 */
[----:B------:R-:W-:Y:S01]  /*19bf0*/  IMAD.MOV.U32 R2, RZ, RZ, R9 ;  /* 0x000000ffff027224 */ /* 0x000fe200078e0009 */
[----:B----4-:R0:W-:Y:S01]  /*19c00*/  STL.64 [R1+0x2cf0], R10 ;  /* 0x002cf00a01007387 */ /* 0x0101e20000100a00 */
[----:B------:R-:W2:Y:S02]  /*19c10*/  LDL.LU R8, [R1+0x180] ;  /* 0x0001800001087983 */ /* 0x000ea40000300800 */
[----:B------:R-:W2:Y:S01]  /*19c20*/  LDL.LU R9, [R1+0x184] ;  /* 0x0001840001097983 */ /* 0x000ea20000300800 */
[----:B0-----:R-:W2:Y:S01]  /*19c30*/  LDL.LU R10, [R1+0x188] ;  /* 0x00018800010a7983 */ /* 0x001ea20000300800 */
[----:B------:R-:W2:Y:S02]  /*19c40*/  LDL.LU R11, [R1+0x18c] ;  /* 0x00018c00010b7983 */ /* 0x000ea40000300800 */
[----:B------:R-:W-:Y:S01]  /*19c50*/  STL [R1+0x2b80], R15 ;  /* 0x002b800f01007387 */ /* 0x000fe20000100800 */
[C---:B--2---:R-:W-:Y:S01]  /*19c60*/  HMMA.16816.F32 R20, R16.reuse, R22, R8 ;  /* 0x000000161014723c */ /* 0x044fe20000001808 */
[----:B---3--:R-:W0:Y:S02]  /*19c70*/  LDSM.16.MT88.4 R8, [R27+0x7000] ;  /* 0x007000001b08783b */ /* 0x008e240000004200 */
[----:B------:R-:W1:Y:S11]  /*19c80*/  LDSM.16.MT88.4 R24, [R27+0x7080] ;  /* 0x007080001b18783b */ /* 0x000e760000004200 */
[----:B------:R-:W-:Y:S09]  /*19c90*/  @!UPT UIADD3 URZ, URZ, URZ, URZ ;  /* 0x0000003f3f3ff290 */ /* 0x000ff2000fffe03f */
[----:B------:R2:W-:Y:S01]  /*19ca0*/  STL [R1+0x220], R20 ;  /* 0x0002201401007387 */ /* 0x0005e20000100800 */
[----:B------:R3:W-:Y:S01]  /*19cb0*/  STL [R1+0x22c], R23 ;  /* 0x00022c1701007387 */ /* 0x0007e20000100800 */
[----:B------:R-:W-:Y:S01]  /*19cc0*/  MOV R5, R21 ;  /* 0x0000001500057202 */ /* 0x000fe20000000f00 */
[----:B------:R-:W-:Y:S01]  /*19cd0*/  IMAD.MOV.U32 R6, RZ, RZ, R22 ;  /* 0x000000ffff067224 */ /* 0x000fe200078e0016 */
[----:B--2---:R-:W2:Y:S01]  /*19ce0*/  LDL.LU R20, [R1+0x120] ;  /* 0x0001200001147983 */ /* 0x004ea20000300800 */
[----:B------:R-:W2:Y:S02]  /*19cf0*/  LDL.LU R21, [R1+0x124] ;  /* 0x0001240001157983 */ /* 0x000ea40000300800 */
[----:B------:R-:W4:Y:S02]  /*19d00*/  LDL.LU R22, [R1+0x128] ;  /* 0x0001280001167983 */ /* 0x000f240000300800 */
[----:B---3--:R-:W4:Y:S02]  /*19d10*/  LDL.LU R23, [R1+0x12c] ;  /* 0x00012c0001177983 */ /* 0x008f240000300800 */
[----:B----4-:R3:W-:Y:S01]  /*19d20*/  STL.64 [R1+0x2cb0], R22 ;  /* 0x002cb01601007387 */ /* 0x0107e20000100a00 */
[----:B--2---:R-:W-:Y:S03]  /*19d30*/  STL.64 [R1+0x2ca8], R20 ;  /* 0x002ca81401007387 */ /* 0x004fe60000100a00 */
[----:B---3--:R-:W2:Y:S01]  /*19d40*/  LDL.LU R22, [R1+0x298] ;  /* 0x0002980001167983 */ /* 0x008ea20000300800 */
[----:B------:R-:W2:Y:S03]  /*19d50*/  LDL.LU R23, [R1+0x29c] ;  /* 0x00029c0001177983 */ /* 0x000ea60000300800 */
[----:B--2---:R2:W-:Y:S04]  /*19d60*/  STL.64 [R1+0x2cc0], R22 ;  /* 0x002cc01601007387 */ /* 0x0045e80000100a00 */
[----:B--2---:R-:W2:Y:S01]  /*19d70*/  LDL.LU R22, [R1+0x2a8] ;  /* 0x0002a80001167983 */ /* 0x004ea20000300800 */
[----:B------:R-:W2:Y:S03]  /*19d80*/  LDL.LU R23, [R1+0x2ac] ;  /* 0x0002ac0001177983 */ /* 0x000ea60000300800 */
[----:B--2---:R2:W-:Y:S01]  /*19d90*/  STL.64 [R1+0x2ce8], R22 ;  /* 0x002ce81601007387 */ /* 0x0045e20000100a00 */
[----:B------:R-:W3:Y:S02]  /*19da0*/  LDL.LU R20, [R1+0x170] ;  /* 0x0001700001147983 */ /* 0x000ee40000300800 */
[----:B------:R-:W3:Y:S01]  /*19db0*/  LDL.LU R21, [R1+0x174] ;  /* 0x0001740001157983 */ /* 0x000ee20000300800 */
[----:B--2---:R-:W3:Y:S01]  /*19dc0*/  LDL.LU R22, [R1+0x178] ;  /* 0x0001780001167983 */ /* 0x004ee20000300800 */
[----:B------:R-:W3:Y:S02]  /*19dd0*/  LDL.LU R23, [R1+0x17c] ;  /* 0x00017c0001177983 */ /* 0x000ee40000300800 */
[----:B------:R-:W-:Y:S02]  /*19de0*/  STL [R1+0x29a4], R6 ;  /* 0x0029a40601007387 */ /* 0x000fe40000100800 */
[----:B------:R-:W-:Y:S01]  /*19df0*/  STL [R1+0x29a0], R5 ;  /* 0x0029a00501007387 */ /* 0x000fe20000100800 */
[----:B------:R-:W-:Y:S01]  /*19e00*/  STL [R1+0x2cbc], R7 ;  /* 0x002cbc0701007387 */ /* 0x000fe20000100800 */
[----:B------:R2:W-:Y:S03]  /*19e10*/  STL [R1+0x2cb8], R4 ;  /* 0x002cb80401007387 */ /* 0x0005e60000100800 */
[----:B--2---:R-:W2:Y:S01]  /*19e20*/  LDL.LU R4, [R1+0x100] ;  /* 0x0001000001047983 */ /* 0x004ea20000300800 */
[----:B------:R-:W2:Y:S02]  /*19e30*/  LDL.LU R5, [R1+0x104] ;  /* 0x0001040001057983 */ /* 0x000ea40000300800 */
[----:B------:R-:W4:Y:S02]  /*19e40*/  LDL.LU R6, [R1+0x108] ;  /* 0x0001080001067983 */ /* 0x000f240000300800 */
[----:B------:R-:W4:Y:S01]  /*19e50*/  LDL.LU R7, [R1+0x10c] ;  /* 0x00010c0001077983 */ /* 0x000f220000300800 */
[----:B0-----:R-:W-:Y:S01]  /*19e60*/  MOV R15, R10 ;  /* 0x0000000a000f7202 */ /* 0x001fe20000000f00 */
[----:B----4-:R-:W-:Y:S01]  /*19e70*/  STL.64 [R1+0x2cd0], R6 ;  /* 0x002cd00601007387 */ /* 0x010fe20000100a00 */
[----:B--2---:R0:W-:Y:S03]  /*19e80*/  STL.64 [R1+0x2cc8], R4 ;  /* 0x002cc80401007387 */ /* 0x0041e60000100a00 */
[----:B0-----:R-:W2:Y:S01]  /*19e90*/  LDL.LU R4, [R1+0x130] ;  /* 0x0001300001047983 */ /* 0x001ea20000300800 */
[----:B------:R-:W2:Y:S02]  /*19ea0*/  LDL.LU R5, [R1+0x134] ;  /* 0x0001340001057983 */ /* 0x000ea40000300800 */
[----:B------:R-:W2:Y:S02]  /*19eb0*/  LDL.LU R6, [R1+0x138] ;  /* 0x0001380001067983 */ /* 0x000ea40000300800 */
[----:B------:R-:W2:Y:S01]  /*19ec0*/  LDL.LU R7, [R1+0x13c] ;  /* 0x00013c0001077983 */ /* 0x000ea20000300800 */
[----:B------:R-:W-:Y:S01]  /*19ed0*/  STL.64 [R1+0x10], R8 ;  /* 0x0000100801007387 */ /* 0x000fe20000100a00 */
[----:B------:R0:W-:Y:S03]  /*19ee0*/  STL.64 [R1+0x18], R10 ;  /* 0x0000180a01007387 */ /* 0x0001e60000100a00 */
[----:B0-----:R-:W3:Y:S01]  /*19ef0*/  LDL.LU.64 R10, [R1+0x2cf0] ;  /* 0x002cf000010a7983 */ /* 0x001ee20000300a00 */
[----:B------:R-:W-:Y:S01]  /*19f00*/  STL [R1+0x2be0], R15 ;  /* 0x002be00f01007387 */ /* 0x000fe20000100800 */
[C---:B---3--:R-:W-:Y:S02]  /*19f10*/  HMMA.16816.F32 R8, R16.reuse, R10, R20 ;  /* 0x0000000a1008723c */ /* 0x048fe40000001814 */
[----:B------:R-:W2:Y:S11]  /*19f20*/  LDL.LU.64 R22, [R1+0x2ce8] ;  /* 0x002ce80001167983 */ /* 0x000eb60000300a00 */
[----:B------:R-:W-:Y:S10]  /*19f30*/  @!UPT UIADD3 URZ, URZ, URZ, URZ ;  /* 0x0000003f3f3ff290 */ /* 0x000ff4000fffe03f */
[----:B------:R0:W-:Y:S01]  /*19f40*/  STL.64 [R1+0x240], R8 ;  /* 0x0002400801007387 */ /* 0x0001e20000100a00 */
[----:B------:R3:W-:Y:S02]  /*19f50*/  STL [R1+0x248], R10 ;  /* 0x0002480a01007387 */ /* 0x0007e40000100800 */
[----:B0-----:R-:W-:Y:S02]  /*19f60*/  IMAD.MOV.U32 R9, RZ, RZ, R11 ;  /* 0x000000ffff097224 */ /* 0x001fe400078e000b */
[----:B---3--:R-:W3:Y:S01]  /*19f70*/  LDL.LU.64 R10, [R1+0x2ce0] ;  /* 0x002ce000010a7983 */ /* 0x008ee20000300a00 */
[----:B------:R-:W4:Y:S02]  /*19f80*/  LDL.LU R8, [R1+0x2cd8] ;  /* 0x002cd80001087983 */ /* 0x000f240000300800 */
[----:B------:R-:W-:Y:S01]  /*19f90*/  STL [R1+0x292c], R9 ;  /* 0x00292c0901007387 */ /* 0x000fe20000100800 */
[C---:B--2---:R-:W-:Y:S01]  /*19fa0*/  HMMA.16816.F32 R20, R16.reuse, R22, R4 ;  /* 0x000000161014723c */ /* 0x044fe20000001804 */
[----:B---3--:R-:W-:Y:S01]  /*19fb0*/  STL.64 [R1+0x2c30], R10 ;  /* 0x002c300a01007387 */ /* 0x008fe20000100a00 */
[----:B----4-:R0:W-:Y:S03]  /*19fc0*/  STL [R1+0x2c28], R8 ;  /* 0x002c280801007387 */ /* 0x0101e60000100800 */
[----:B0-----:R-:W2:Y:S04]  /*19fd0*/  LDL.64 R8, [R1+0x20] ;  /* 0x0000200001087983 */ /* 0x001ea80000100a00 */
[----:B------:R-:W2:Y:S01]  /*19fe0*/  LDL.64 R10, [R1+0x28] ;  /* 0x00002800010a7983 */ /* 0x000ea20000100a00 */
[----:B------:R-:W3:Y:S02]  /*19ff0*/  LDL.LU.64 R6, [R1+0x2cd0] ;  /* 0x002cd00001067983 */ /* 0x000ee40000300a00 */
[----:B------:R-:W3:Y:S11]  /*1a000*/  LDL.LU.64 R4, [R1+0x2cc8] ;  /* 0x002cc80001047983 */ /* 0x000ef60000300a00 */
[----:B------:R-:W-:Y:S01]  /*1a010*/  STL.64 [R1+0x260], R20 ;  /* 0x0002601401007387 */ /* 0x000fe20000100a00 */
[----:B------:R0:W-:Y:S04]  /*1a020*/  STL.64 [R1+0x268], R22 ;  /* 0x0002681601007387 */ /* 0x0001e80000100a00 */
[----:B0-----:R-:W3:Y:S02]  /*1a030*/  LDL.LU.64 R22, [R1+0x2cc0] ;  /* 0x002cc00001167983 */ /* 0x001ee40000300a00 */
[----:B---3--:R-:W-:Y:S02]  /*1a040*/  HMMA.16816.F32 R20, R16, R22, R4 ;  /* 0x000000161014723c */ /* 0x008fe40000001804 */
[----:B------:R-:W3:Y:S01]  /*1a050*/  LDL.LU R7, [R1+0x2cbc] ;  /* 0x002cbc0001077983 */ /* 0x000ee20000300800 */
[----:B------:R-:W4:Y:S11]  /*1a060*/  LDL.LU R4, [R1+0x2cb8] ;  /* 0x002cb80001047983 */ /* 0x000f360000300800 */
[----:B------:R-:W-:Y:S09]  /*1a070*/  @!UPT UIADD3 URZ, URZ, URZ, URZ ;  /* 0x0000003f3f3ff290 */ /* 0x000ff2000fffe03f */
[----:B------:R-:W-:Y:S01]  /*1a080*/  STL.64 [R1+0x270], R20 ;  /* 0x0002701401007387 */ /* 0x000fe20000100a00 */
[----:B------:R0:W-:Y:S03]  /*1a090*/  STL.64 [R1+0x278], R22 ;  /* 0x0002781601007387 */ /* 0x0001e60000100a00 */
[----:B0-----:R-:W2:Y:S01]  /*1a0a0*/  LDL.LU.64 R22, [R1+0x2cb0] ;  /* 0x002cb00001167983 */ /* 0x001ea20000300a00 */
[----:B------:R-:W2:Y:S02]  /*1a0b0*/  LDL.LU.64 R20, [R1+0x2ca8] ;  /* 0x002ca80001147983 */ /* 0x000ea40000300a00 */
[----:B------:R-:W-:Y:S02]  /*1a0c0*/  STL [R1+0x2504], R18 ;  /* 0x0025041201007387 */ /* 0x000fe40000100800 */
[----:B------:R-:W-:Y:S01]  /*1a0d0*/  STL [R1+0x2500], R19 ;  /* 0x0025001301007387 */ /* 0x000fe20000100800 */
[----:B------:R-:W-:Y:S01]  /*1a0e0*/  STL.64 [R1+0x2660], R16 ;  /* 0x0026601001007387 */ /* 0x000fe20000100a00 */
[----:B-1----:R-:W-:Y:S02]  /*1a0f0*/  STL.64 [R1+0x2b48], R26 ;  /* 0x002b481a01007387 */ /* 0x002fe40000100a00 */
[----:B------:R0:W-:Y:S02]  /*1a100*/  STL.64 [R1+0x2b40], R24 ;  /* 0x002b401801007387 */ /* 0x0001e40000100a00 */
[----:B0-----:R-:W-:Y:S01]  /*1a110*/  MOV R24, R12 ;  /* 0x0000000c00187202 */ /* 0x001fe20000000f00 */
[----:B------:R-:W-:Y:S01]  /*1a120*/  IMAD.MOV.U32 R25, RZ, RZ, R2 ;  /* 0x000000ffff197224 */ /* 0x000fe200078e0002 */
[----:B------:R-:W5:Y:S01]  /*1a130*/  LDL.LU R12, [R1+0x2ca4] ;  /* 0x002ca400010c7983 */ /* 0x000f620000300800 */
[----:B------:R-:W2:Y:S02]  /*1a140*/  LDL.LU R2, [R1+0x2ca0] ;  /* 0x002ca00001027983 */ /* 0x000ea40000300800 */
[----:B------:R-:W2:Y:S02]  /*1a150*/  LDL.LU R16, [R1+0x230] ;  /* 0x0002300001107983 */ /* 0x000ea40000300800 */
[----:B------:R-:W2:Y:S01]  /*1a160*/  LDL.LU R17, [R1+0x234] ;  /* 0x0002340001117983 */ /* 0x000ea20000300800 */
[----:B------:R-:W2:Y:S01]  /*1a170*/  LDL.LU R18, [R1+0x238] ;  /* 0x0002380001127983 */ /* 0x000ea20000300800 */
[----:B------:R-:W2:Y:S03]  /*1a180*/  LDL.LU R19, [R1+0x23c] ;  /* 0x00023c0001137983 */ /* 0x000ea60000300800 */
[----:B--2---:R-:W-:Y:S01]  /*1a190*/  STL.64 [R1+0x2c40], R18 ;  /* 0x002c401201007387 */ /* 0x004fe20000100a00 */
[----:B------:R4:W-:Y:S02]  /*1a1a0*/  STL.64 [R1+0x2c38], R16 ;  /* 0x002c381001007387 */ /* 0x0009e40000100a00 */
[----:B----4-:R-:W-:Y:S01]  /*1a1b0*/  MOV R16, R4 ;  /* 0x0000000400107202 */ /* 0x010fe20000000f00 */
[----:B------:R-:W-:Y:S01]  /*1a1c0*/  IMAD.MOV.U32 R17, RZ, RZ, R0 ;  /* 0x000000ffff117224 */ /* 0x000fe200078e0000 */
[----:B------:R-:W2:Y:S01]  /*1a1d0*/  LDL.LU R4, [R1+0x2c9c] ;  /* 0x002c9c0001047983 */ /* 0x000ea20000300800 */
[----:B------:R-:W4:Y:S03]  /*1a1e0*/  LDL.LU R0, [R1+0x2c98] ;  /* 0x002c980001007983 */ /* 0x000f260000300800 */
[----:B------:R5:W-:Y:S02]  /*1a1f0*/  STL.64 [R1+0x2c68], R16 ;  /* 0x002c681001007387 */ /* 0x000be40000100a00 */
[----:B-----5:R-:W-:Y:S01]  /*1a200*/  MOV R16, R12 ;  /* 0x0000000c00107202 */ /* 0x020fe20000000f00 */
[----:B------:R-:W-:Y:S01]  /*1a210*/  IMAD.MOV.U32 R17, RZ, RZ, R13 ;  /* 0x000000ffff117224 */ /* 0x000fe200078e000d */
[----:B------:R-:W5:Y:S01]  /*1a220*/  LDL.LU R12, [R1+0x2c94] ;  /* 0x002c9400010c7983 */ /* 0x000f620000300800 */
[----:B------:R-:W2:Y:S05]  /*1a230*/  LDL.LU R13, [R1+0x2c90] ;  /* 0x002c9000010d7983 */ /* 0x000eaa0000300800 */
[----:B------:R-:W-:Y:S11]  /*1a240*/  HMMA.16816.F32 R20, R8, R16, R20 ;  /* 0x000000100814723c */ /* 0x000ff60000001814 */
[----:B------:R-:W-:Y:S11]  /*1a250*/  @!UPT UIADD3 URZ, URZ, URZ, URZ ;  /* 0x0000003f3f3ff290 */ /* 0x000ff6000fffe03f */
[----:B------:R-:W-:Y:S01]  /*1a260*/  @!UPT UIADD3 URZ, URZ, URZ, URZ ;  /* 0x0000003f3f3ff290 */ /* 0x000fe2000fffe03f */
[----:B------:R0:W-:Y:S01]  /*1a270*/  STL [R1+0x80], R20 ;  /* 0x0000801401007387 */ /* 0x0001e20000100800 */
[----:B------:R-:W-:Y:S01]  /*1a280*/  IMAD.MOV.U32 R15, RZ, RZ, R22 ;  /* 0x000000ffff0f7224 */ /* 0x000fe200078e0016 */
[----:B------:R-:W-:Y:S02]  /*1a290*/  MOV R27, R23 ;  /* 0x00000017001b7202 */ /* 0x000fe40000000f00 */
[----:B------:R-:W-:Y:S01]  /*1a2a0*/  MOV R5, R21 ;  /* 0x0000001500057202 */ /* 0x000fe20000000f00 */
[----:B------:R-:W3:Y:S04]  /*1a2b0*/  LDL.LU.64 R22, [R1+0x2c88] ;  /* 0x002c880001167983 */ /* 0x000ee80000300a00 */
[----:B0-----:R-:W3:Y:S01]  /*1a2c0*/  LDL.LU.64 R20, [R1+0x2c80] ;  /* 0x002c800001147983 */ /* 0x001ee20000300a00 */
[----:B------:R-:W-:Y:S02]  /*1a2d0*/  STL.64 [R1+0x2c78], R10 ;  /* 0x002c780a01007387 */ /* 0x000fe40000100a00 */
[----:B------:R0:W-:Y:S02]  /*1a2e0*/  STL.64 [R1+0x2c70], R8 ;  /* 0x002c700801007387 */ /* 0x0001e40000100a00 */
[----:B0-----:R-:W3:Y:S01]  /*1a2f0*/  LDL.LU R8, [R1+0xb0] ;  /* 0x0000b00001087983 */ /* 0x001ee20000300800 */
[----:B----4-:R-:W-:Y:S01]  /*1a300*/  IMAD.MOV.U32 R11, RZ, RZ, R0 ;  /* 0x000000ffff0b7224 */ /* 0x010fe200078e0000 */
[----:B-----5:R-:W-:Y:S01]  /*1a310*/  MOV R10, R12 ;  /* 0x0000000c000a7202 */ /* 0x020fe20000000f00 */
[----:B--2---:R-:W-:-:S07]  /*1a320*/  IMAD.MOV.U32 R9, RZ, RZ, R13 ;  /* 0x000000ffff097224 */ /* 0x004fce00078e000d */
[----:B---3--:R-:W-:Y:S01]  /*1a330*/  HMMA.16816.F32 R16, R20, R16, R8 ;  /* 0x000000101410723c */ /* 0x008fe20000001808 */
[----:B------:R-:W2:Y:S01]  /*1a340*/  LDL.LU.64 R10, [R1+0x2c78] ;  /* 0x002c7800010a7983 */ /* 0x000ea20000300a00 */
[----:B------:R-:W2:Y:S11]  /*1a350*/  LDL.LU.64 R8, [R1+0x2c70] ;  /* 0x002c700001087983 */ /* 0x000eb60000300a00 */
[----:B------:R-:W-:Y:S11]  /*1a360*/  @!UPT UIADD3 URZ, URZ, URZ, URZ ;  /* 0x0000003f3f3ff290 */ /* 0x000ff6000fffe03f */
[----:B------:R-:W-:Y:S01]  /*1a370*/  MOV R12, R16 ;  /* 0x00000010000c7202 */ /* 0x000fe20000000f00 */
[----:B------:R-:W-:Y:S02]  /*1a380*/  IMAD.MOV.U32 R13, RZ, RZ, R17 ;  /* 0x000000ffff0d7224 */ /* 0x000fe400078e0011 */
[----:B------:R-:W2:Y:S01]  /*1a390*/  LDL.LU.64 R16, [R1+0x2c68] ;  /* 0x002c680001107983 */ /* 0x000ea20000300a00 */
[----:B------:R-:W-:Y:S02]  /*1a3a0*/  STL.64 [R1+0x2c60], R22 ;  /* 0x002c601601007387 */ /* 0x000fe40000100a00 */
[----:B------:R0:W-:Y:S02]  /*1a3b0*/  STL.64 [R1+0x2c58], R20 ;  /* 0x002c581401007387 */ /* 0x0001e40000100a00 */
[----:B0-----:R-:W2:Y:S01]  /*1a3c0*/  LDL.LU R20, [R1+0x1a0] ;  /* 0x0001a00001147983 */ /* 0x001ea20000300800 */
[----:B------:R-:W2:Y:S02]  /*1a3d0*/  LDL.LU R21, [R1+0x1a4] ;  /* 0x0001a40001157983 */ /* 0x000ea40000300800 */
[----:B------:R-:W2:Y:S02]  /*1a3e0*/  LDL.LU R22, [R1+0x1a8] ;  /* 0x0001a80001167983 */ /* 0x000ea40000300800 */
[----:B------:R-:W2:Y:S01]  /*1a3f0*/  LDL.LU R23, [R1+0x1ac] ;  /* 0x0001ac0001177983 */ /* 0x000ea20000300800 */
[----:B------:R-:W-:Y:S01]  /*1a400*/  STL [R1+0x2bf0], R15 ;  /* 0x002bf00f01007387 */ /* 0x000fe20000100800 */
[----:B------:R0:W-:Y:S01]  /*1a410*/  STL.64 [R1+0x2be8], R12 ;  /* 0x002be80c01007387 */ /* 0x0001e20000100a00 */
[----:B------:R-:W-:Y:S01]  /*1a420*/  MOV R26, R18 ;  /* 0x00000012001a7202 */ /* 0x000fe20000000f00 */
[----:B------:R1:W-:Y:S01]  /*1a430*/  STL [R1+0x2c50], R14 ;  /* 0x002c500e01007387 */ /* 0x0003e20000100800 */
[----:B0-----:R-:W-:Y:S01]  /*1a440*/  MOV R12, R29 ;  /* 0x0000001d000c7202 */ /* 0x001fe20000000f00 */
[----:B------:R-:W-:Y:S01]  /*1a450*/  IMAD.MOV.U32 R13, RZ, RZ, R7 ;  /* 0x000000ffff0d7224 */ /* 0x000fe200078e0007 */
[----:B-1----:R-:W-:Y:S01]  /*1a460*/  MOV R14, R4 ;  /* 0x00000004000e7202 */ /* 0x002fe20000000f00 */
[----:B------:R-:W-:-:S03]  /*1a470*/  IMAD.MOV.U32 R15, RZ, RZ, R2 ;  /* 0x000000ffff0f7224 */ /* 0x000fc600078e0002 */
[----:B------:R0:W-:Y:S04]  /*1a480*/  STL.64 [R1+0x2c48], R12 ;  /* 0x002c480c01007387 */ /* 0x0001e80000100a00 */
[----:B0-----:R-:W3:Y:S01]  /*1a490*/  LDL.LU R12, [R1+0xc0] ;  /* 0x0000c000010c7983 */ /* 0x001ee20000300800 */
[----:B------:R-:W3:Y:S02]  /*1a4a0*/  LDL.LU R13, [R1+0xc4] ;  /* 0x0000c400010d7983 */ /* 0x000ee40000300800 */
[----:B------:R-:W-:Y:S02]  /*1a4b0*/  STL [R1+0x2b90], R26 ;  /* 0x002b901a01007387 */ /* 0x000fe40000100800 */
[----:B------:R-:W-:Y:S01]  /*1a4c0*/  STL.64 [R1+0x2b88], R24 ;  /* 0x002b881801007387 */ /* 0x000fe20000100a00 */
[----:B--2---:R-:W-:Y:S11]  /*1a4d0*/  HMMA.16816.F32 R20, R8, R16, R20 ;  /* 0x000000100814723c */ /* 0x004ff60000001814 */
[----:B------:R-:W-:Y:S11]  /*1a4e0*/  @!UPT UIADD3 URZ, URZ, URZ, URZ ;  /* 0x0000003f3f3ff290 */ /* 0x000ff6000fffe03f */
[----:B------:R-:W-:Y:S02]  /*1a4f0*/  @!UPT UIADD3 URZ, URZ, URZ, URZ ;  /* 0x0000003f3f3ff290 */ /* 0x000fe4000fffe03f */
[----:B------:R-:W-:Y:S01]  /*1a500*/  MOV R4, R22 ;  /* 0x0000001600047202 */ /* 0x000fe20000000f00 */
[----:B------:R-:W-:Y:S01]  /*1a510*/  IMAD.MOV.U32 R2, RZ, RZ, R23 ;  /* 0x000000ffff027224 */ /* 0x000fe200078e0017 */
[----:B------:R-:W-:Y:S01]  /*1a520*/  MOV R7, R20 ;  /* 0x0000001400077202 */ /* 0x000fe20000000f00 */
[----:B------:R-:W-:Y:S01]  /*1a530*/  IMAD.MOV.U32 R29, RZ, RZ, R21 ;  /* 0x000000ffff1d7224 */ /* 0x000fe200078e0015 */
[----:B------:R-:W3:Y:S01]  /*1a540*/  LDL.LU.64 R22, [R1+0x2c60] ;  /* 0x002c600001167983 */ /* 0x000ee20000300a00 */
[----:B------:R-:W3:Y:S02]  /*1a550*/  LDL.LU.64 R20, [R1+0x2c58] ;  /* 0x002c580001147983 */ /* 0x000ee40000300a00 */
[----:B------:R-:W-:Y:S02]  /*1a560*/  STL [R1+0x2c00], R7 ;  /* 0x002c000701007387 */ /* 0x000fe40000100800 */
[----:B------:R0:W-:Y:S02]  /*1a570*/  STL.64 [R1+0x2bf8], R4 ;  /* 0x002bf80401007387 */ /* 0x0001e40000100a00 */
[----:B0-----:R-:W2:Y:S01]  /*1a580*/  LDL.LU R4, [R1+0x250] ;  /* 0x0002500001047983 */ /* 0x001ea20000300800 */
[----:B------:R-:W2:Y:S02]  /*1a590*/  LDL.LU R5, [R1+0x254] ;  /* 0x0002540001057983 */ /* 0x000ea40000300800 */
[----:B------:R-:W4:Y:S02]  /*1a5a0*/  LDL.LU R6, [R1+0x258] ;  /* 0x0002580001067983 */ /* 0x000f240000300800 */
[----:B------:R-:W4:Y:S02]  /*1a5b0*/  LDL.LU R7, [R1+0x25c] ;  /* 0x00025c0001077983 */ /* 0x000f240000300800 */
[----:B------:R-:W-:-:S02]  /*1a5c0*/  IMAD.MOV.U32 R0, RZ, RZ, R19 ;  /* 0x000000ffff007224 */ /* 0x000fc400078e0013 */
[----:B---3--:R-:W-:Y:S01]  /*1a5d0*/  HMMA.16816.F32 R16, R20, R16, R12 ;  /* 0x000000101410723c */ /* 0x008fe2000000180c */
[----:B----4-:R-:W-:Y:S01]  /*1a5e0*/  STL.64 [R1+0x2c10], R6 ;  /* 0x002c100601007387 */ /* 0x010fe20000100a00 */
[----:B--2---:R0:W-:Y:S02]  /*1a5f0*/  STL.64 [R1+0x2c08], R4 ;  /* 0x002c080401007387 */ /* 0x0041e40000100a00 */
[----:B------:R-:W2:Y:S02]  /*1a600*/  LDL.LU R14, [R1+0x2c50] ;  /* 0x002c5000010e7983 */ /* 0x000ea40000300800 */
[----:B------:R-:W3:Y:S11]  /*1a610*/  LDL.LU.64 R12, [R1+0x2c48] ;  /* 0x002c4800010c7983 */ /* 0x000ef60000300a00 */
[----:B------:R-:W-:Y:S06]  /*1a620*/  @!UPT UIADD3 URZ, URZ, URZ, URZ ;  /* 0x0000003f3f3ff290 */ /* 0x000fec000fffe03f */
[----:B------:R1:W-:Y:S01]  /*1a630*/  STL.64 [R1+0xc0], R16 ;  /* 0x0000c01001007387 */ /* 0x0003e20000100a00 */
[----:B0-----:R-:W-:Y:S01]  /*1a640*/  MOV R4, R28 ;  /* 0x0000001c00047202 */ /* 0x001fe20000000f00 */
[----:B------:R-:W-:Y:S01]  /*1a650*/  IMAD.MOV.U32 R5, RZ, RZ, R3 ;  /* 0x000000ffff057224 */ /* 0x000fe200078e0003 */
[----:B------:R-:W-:Y:S01]  /*1a660*/  MOV R28, R18 ;  /* 0x00000012001c7202 */ /* 0x000fe20000000f00 */
[----:B------:R-:W-:Y:S02]  /*1a670*/  IMAD.MOV.U32 R3, RZ, RZ, R19 ;  /* 0x000000ffff037224 */ /* 0x000fe400078e0013 */
[----:B------:R-:W4:Y:S01]  /*1a680*/  LDL.LU.64 R18, [R1+0x2c40] ;  /* 0x002c400001127983 */ /* 0x000f220000300a00 */
[----:B-1----:R-:W4:Y:S01]  /*1a690*/  LDL.LU.64 R16, [R1+0x2c38] ;  /* 0x002c380001107983 */ /* 0x002f220000300a00 */
[----:B------:R-:W-:Y:S01]  /*1a6a0*/  MOV R15, R10 ;  /* 0x0000000a000f7202 */ /* 0x000fe20000000f00 */
[-C--:B----4-:R-:W-:Y:S11]  /*1a6b0*/  HMMA.16816.F32 R16, R8, R4.reuse, R16 ;  /* 0x000000040810723c */ /* 0x090ff60000001810 */
[----:B------:R-:W-:Y:S11]  /*1a6c0*/  @!UPT UIADD3 URZ, URZ, URZ, URZ ;  /* 0x0000003f3f3ff290 */ /* 0x000ff6000fffe03f */
[----:B------:R-:W-:Y:S01]  /*1a6d0*/  @!UPT UIADD3 URZ, URZ, URZ, URZ ;  /* 0x0000003f3f3ff290 */ /* 0x000fe2000fffe03f */
[----:B------:R0:W-:Y:S01]  /*1a6e0*/  STL.64 [R1+0x100], R16 ;  /* 0x0001001001007387 */ /* 0x0001e20000100a00 */
[----:B------:R1:W-:Y:S01]  /*1a6f0*/  STL.64 [R1+0x108], R18 ;  /* 0x0001081201007387 */ /* 0x0003e20000100a00 */
[----:B0-----:R-:W-:Y:S01]  /*1a700*/  MOV R16, R8 ;  /* 0x0000000800107202 */ /* 0x001fe20000000f00 */
[----:B-1----:R-:W-:Y:S02]  /*1a710*/  IMAD.MOV.U32 R18, RZ, RZ, R9 ;  /* 0x000000ffff127224 */ /* 0x002fe400078e0009 */
[----:B------:R-:W-:Y:S02]  /*1a720*/  IMAD.MOV.U32 R9, RZ, RZ, R11 ;  /* 0x000000ffff097224 */ /* 0x000fe400078e000b */
[----:B------:R-:W4:Y:S01]  /*1a730*/  LDL.LU.64 R10, [R1+0x2c30] ;  /* 0x002c3000010a7983 */ /* 0x000f220000300a00 */
[----:B------:R-:W5:Y:S02]  /*1a740*/  LDL.LU R8, [R1+0x2c28] ;  /* 0x002c280001087983 */ /* 0x000f640000300800 */
[----:B------:R-:W-:Y:S02]  /*1a750*/  STL [R1+0x2c1c], R18 ;  /* 0x002c1c1201007387 */ /* 0x000fe40000100800 */
[----:B------:R0:W-:Y:S02]  /*1a760*/  STL [R1+0x2c18], R16 ;  /* 0x002c181001007387 */ /* 0x0001e40000100800 */
[----:B0-----:R-:W2:Y:S01]  /*1a770*/  LDL.LU R16, [R1+0x110] ;  /* 0x0001100001107983 */ /* 0x001ea20000300800 */
[----:B------:R-:W2:Y:S02]  /*1a780*/  LDL.LU R17, [R1+0x114] ;  /* 0x0001140001117983 */ /* 0x000ea40000300800 */
[----:B------:R-:W2:Y:S02]  /*1a790*/  LDL.LU R18, [R1+0x118] ;  /* 0x0001180001127983 */ /* 0x000ea40000300800 */
[----:B------:R-:W2:Y:S01]  /*1a7a0*/  LDL.LU R19, [R1+0x11c] ;  /* 0x00011c0001137983 */ /* 0x000ea20000300800 */
[----:B----4-:R-:W-:Y:S01]  /*1a7b0*/  MOV R24, R11 ;  /* 0x0000000b00187202 */ /* 0x010fe20000000f00 */
[----:B------:R-:W-:Y:S01]  /*1a7c0*/  IMAD.MOV.U32 R25, RZ, RZ, R10 ;  /* 0x000000ffff197224 */ /* 0x000fe200078e000a */
[----:B------:R-:W4:Y:S01]  /*1a7d0*/  LDL.LU R11, [R1+0x2c24] ;  /* 0x002c2400010b7983 */ /* 0x000f220000300800 */
[----:B------:R-:W4:Y:S01]  /*1a7e0*/  LDL.LU R10, [R1+0x2c20] ;  /* 0x002c2000010a7983 */ /* 0x000f220000300800 */
[----:B--2---:R-:W-:Y:S02]  /*1a7f0*/  HMMA.16816.F32 R4, R20, R4, R16 ;  /* 0x000000041404723c */ /* 0x004fe40000001810 */
[----:B------:R-:W-:Y:S01]  /*1a800*/  STL.64 [R1+0x2bb8], R24 ;  /* 0x002bb81801007387 */ /* 0x000fe20000100a00 */
[----:B------:R-:W2:Y:S02]  /*1a810*/  LDL.LU R18, [R1+0x2c1c] ;  /* 0x002c1c0001127983 */ /* 0x000ea40000300800 */
[----:B------:R-:W3:Y:S11]  /*1a820*/  LDL.LU R16, [R1+0x2c18] ;  /* 0x002c180001107983 */ /* 0x000ef60000300800 */
[----:B------:R-:W-:Y:S07]  /*1a830*/  @!UPT UIADD3 URZ, URZ, URZ, URZ ;  /* 0x0000003f3f3ff290 */ /* 0x000fee000fffe03f */
[----:B------:R-:W-:Y:S01]  /*1a840*/  STL [R1+0x110], R4 ;  /* 0x0001100401007387 */ /* 0x000fe20000100800 */
[----:B------:R0:W-:Y:S02]  /*1a850*/  STL [R1+0x118], R6 ;  /* 0x0001180601007387 */ /* 0x0001e40000100800 */
[----:B------:R-:W-:Y:S01]  /*1a860*/  IMAD.MOV.U32 R19, RZ, RZ, R7 ;  /* 0x000000ffff137224 */ /* 0x000fe200078e0007 */
[----:B------:R-:W-:Y:S01]  /*1a870*/  MOV R17, R5 ;  /* 0x0000000500117202 */ /* 0x000fe20000000f00 */
[----:B0-----:R-:W3:Y:S01]  /*1a880*/  LDL.LU.64 R6, [R1+0x2c10] ;  /* 0x002c100001067983 */ /* 0x001ee20000300a00 */
[----:B------:R-:W3:Y:S02]  /*1a890*/  LDL.LU.64 R4, [R1+0x2c08] ;  /* 0x002c080001047983 */ /* 0x000ee40000300a00 */
[----:B------:R0:W-:Y:S02]  /*1a8a0*/  STL [R1+0x2b74], R19 ;  /* 0x002b741301007387 */ /* 0x0001e40000100800 */
[----:B------:R2:W-:Y:S01]  /*1a8b0*/  STL [R1+0x2b70], R17 ;  /* 0x002b701101007387 */ /* 0x0005e20000100800 */
[----:B0-----:R-:W-:Y:S01]  /*1a8c0*/  MOV R19, R9 ;  /* 0x0000000900137202 */ /* 0x001fe20000000f00 */
[----:B------:R-:W-:Y:S01]  /*1a8d0*/  IMAD.MOV.U32 R24, RZ, RZ, R14 ;  /* 0x000000ffff187224 */ /* 0x000fe200078e000e */
[----:B-----5:R-:W-:Y:S01]  /*1a8e0*/  MOV R25, R8 ;  /* 0x0000000800197202 */ /* 0x020fe20000000f00 */
[----:B------:R-:W5:Y:S01]  /*1a8f0*/  LDL.LU R14, [R1+0x2c04] ;  /* 0x002c0400010e7983 */ /* 0x000f620000300800 */
[----:B--2---:R-:W-:Y:S01]  /*1a900*/  MOV R17, R18 ;  /* 0x0000001200117202 */ /* 0x004fe20000000f00 */
[----:B------:R-:W-:-:S07]  /*1a910*/  IMAD.MOV.U32 R18, RZ, RZ, R15 ;  /* 0x000000ffff127224 */ /* 0x000fce00078e000f */
[----:B---3--:R-:W-:Y:S11]  /*1a920*/  HMMA.16816.F32 R4, R16, R12, R4 ;  /* 0x0000000c1004723c */ /* 0x008ff60000001804 */
[----:B------:R-:W-:Y:S11]  /*1a930*/  @!UPT UIADD3 URZ, URZ, URZ, URZ ;  /* 0x0000003f3f3ff290 */ /* 0x000ff6000fffe03f */
[----:B------:R-:W-:Y:S01]  /*1a940*/  @!UPT UIADD3 URZ, URZ, URZ, URZ ;  /* 0x0000003f3f3ff290 */ /* 0x000fe2000fffe03f */
[----:B------:R0:W-:Y:S01]  /*1a950*/  STL.64 [R1+0x120], R4 ;  /* 0x0001200401007387 */ /* 0x0001e20000100a00 */
[----:B------:R1:W-:Y:S02]  /*1a960*/  STL [R1+0x128], R6 ;  /* 0x0001280601007387 */ /* 0x0003e40000100800 */
[----:B------:R-:W-:Y:S01]  /*1a970*/  IMAD.MOV.U32 R8, RZ, RZ, R7 ;  /* 0x000000ffff087224 */ /* 0x000fe200078e0007 */
[----:B0-----:R-:W2:Y:S01]  /*1a980*/  LDL.LU R4, [R1+0x140] ;  /* 0x0001400001047983 */ /* 0x001ea20000300800 */
[----:B------:R-:W2:Y:S02]  /*1a990*/  LDL.LU R5, [R1+0x144] ;  /* 0x0001440001057983 */ /* 0x000ea40000300800 */
[----:B-1----:R-:W2:Y:S02]  /*1a9a0*/  LDL.LU R6, [R1+0x148] ;  /* 0x0001480001067983 */ /* 0x002ea40000300800 */
[----:B------:R-:W2:Y:S01]  /*1a9b0*/  LDL.LU R7, [R1+0x14c] ;  /* 0x00014c0001077983 */ /* 0x000ea20000300800 */
[----:B------:R0:W-:Y:S01]  /*1a9c0*/  STL [R1+0x2a68], R8 ;  /* 0x002a680801007387 */ /* 0x0001e20000100800 */
[----:B----4-:R1:W-:Y:S03]  /*1a9d0*/  STL.64 [R1+0x2b78], R10 ;  /* 0x002b780a01007387 */ /* 0x0103e60000100a00 */
[----:B0-----:R-:W3:Y:S01]  /*1a9e0*/  LDL.LU R8, [R1+0x2f0] ;  /* 0x0002f00001087983 */ /* 0x001ee20000300800 */
[----:B------:R-:W3:Y:S02]  /*1a9f0*/  LDL.LU R9, [R1+0x2f4] ;  /* 0x0002f40001097983 */ /* 0x000ee40000300800 */
[----:B-1----:R-:W4:Y:S02]  /*1aa00*/  LDL.LU R10, [R1+0x2f8] ;  /* 0x0002f800010a7983 */ /* 0x002f240000300800 */
[----:B------:R-:W4:Y:S02]  /*1aa10*/  LDL.LU R11, [R1+0x2fc] ;  /* 0x0002fc00010b7983 */ /* 0x000f240000300800 */
[----:B----4-:R-:W-:Y:S01]  /*1aa20*/  STL.64 [R1+0x2ba0], R10 ;  /* 0x002ba00a01007387 */ /* 0x010fe20000100a00 */
[----:B---3--:R0:W-:Y:S03]  /*1aa30*/  STL.64 [R1+0x2b98], R8 ;  /* 0x002b980801007387 */ /* 0x0081e60000100a00 */
[----:B0-----:R-:W3:Y:S01]  /*1aa40*/  LDL.LU R8, [R1+0xf0] ;  /* 0x0000f00001087983 */ /* 0x001ee20000300800 */
[----:B------:R-:W3:Y:S02]  /*1aa50*/  LDL.LU R9, [R1+0xf4] ;  /* 0x0000f40001097983 */ /* 0x000ee40000300800 */
[----:B------:R-:W4:Y:S02]  /*1aa60*/  LDL.LU R10, [R1+0xf8] ;  /* 0x0000f800010a7983 */ /* 0x000f240000300800 */
        /* <DEDUP_REMOVED lines=11> */
[----:B------:R-:W4:Y:S01]  /*1ab20*/  LDL.LU R10, [R1+0x198] ;  /* 0x00019800010a7983 */ /* 0x000f220000300800 */
[----:B-----5:R-:W-:-:S02]  /*1ab30*/  MOV R11, R14 ;  /* 0x0000000e000b7202 */ /* 0x020fc40000000f00 */
[----:B--2---:R-:W-:Y:S11]  /*1ab40*/  HMMA.16816.F32 R12, R20, R12, R4 ;  /* 0x0000000c140c723c */ /* 0x004ff60000001804 */
[----:B------:R-:W-:Y:S11]  /*1ab50*/  @!UPT UIADD3 URZ, URZ, URZ, URZ ;  /* 0x0000003f3f3ff290 */ /* 0x000ff6000fffe03f */
[----:B------:R-:W-:Y:S02]  /*1ab60*/  @!UPT UIADD3 URZ, URZ, URZ, URZ ;  /* 0x0000003f3f3ff290 */ /* 0x000fe4000fffe03f */
[----:B------:R-:W-:Y:S01]  /*1ab70*/  IMAD.MOV.U32 R6, RZ, RZ, R14 ;  /* 0x000000ffff067224 */ /* 0x000fe200078e000e */
[----:B------:R-:W-:Y:S01]  /*1ab80*/  MOV R14, R15 ;  /* 0x0000000f000e7202 */ /* 0x000fe20000000f00 */
[----:B----4-:R-:W-:Y:S01]  /*1ab90*/  STL.64 [R1+0x2bd8], R10 ;  /* 0x002bd80a01007387 */ /* 0x010fe20000100a00 */
[----:B---3--:R0:W-:Y:S03]  /*1aba0*/  STL.64 [R1+0x2bd0], R8 ;  /* 0x002bd00801007387 */ /* 0x0081e60000100a00 */
[----:B0-----:R-:W2:Y:S01]  /*1abb0*/  LDL.LU R8, [R1+0x2c0] ;  /* 0x0002c00001087983 */ /* 0x001ea20000300800 */
[----:B------:R-:W2:Y:S02]  /*1abc0*/  LDL.LU R9, [R1+0x2c4] ;  /* 0x0002c40001097983 */ /* 0x000ea40000300800 */
[----:B------:R-:W2:Y:S02]  /*1abd0*/  LDL.LU R10, [R1+0x2c8] ;  /* 0x0002c800010a7983 */ /* 0x000ea40000300800 */
[----:B------:R-:W2:Y:S01]  /*1abe0*/  LDL.LU R11, [R1+0x2cc] ;  /* 0x0002cc00010b7983 */ /* 0x000ea20000300800 */
[----:B------:R-:W3:Y:S01]  /*1abf0*/  LDL.LU R7, [R1+0x2c00] ;  /* 0x002c000001077983 */ /* 0x000ee20000300800 */
[----:B------:R-:W4:Y:S02]  /*1ac00*/  LDL.LU.64 R4, [R1+0x2bf8] ;  /* 0x002bf80001047983 */ /* 0x000f240000300a00 */
[----:B------:R0:W-:Y:S02]  /*1ac10*/  STL.64 [R1+0x130], R12 ;  /* 0x0001300c01007387 */ /* 0x0001e40000100a00 */
[----:B------:R-:W5:Y:S01]  /*1ac20*/  LDL.LU R15, [R1+0x2bf0] ;  /* 0x002bf000010f7983 */ /* 0x000f620000300800 */
[----:B0-----:R-:W5:Y:S01]  /*1ac30*/  LDL.LU.64 R12, [R1+0x2be8] ;  /* 0x002be800010c7983 */ /* 0x001f620000300a00 */
[----:B------:R-:W-:Y:S02]  /*1ac40*/  STL [R1+0x2aa8], R14 ;  /* 0x002aa80e01007387 */ /* 0x000fe40000100800 */
[----:B------:R5:W-:Y:S01]  /*1ac50*/  STL [R1+0x2a80], R6 ;  /* 0x002a800601007387 */ /* 0x000be20000100800 */
[-C--:B--2---:R-:W-:Y:S01]  /*1ac60*/  HMMA.16816.F32 R8, R16, R24.reuse, R8 ;  /* 0x000000181008723c */ /* 0x084fe20000001808 */
[----:B---3--:R-:W-:Y:S01]  /*1ac70*/  STL [R1+0x2b6c], R7 ;  /* 0x002b6c0701007387 */ /* 0x008fe20000100800 */
[----:B----4-:R0:W-:Y:S02]  /*1ac80*/  STL [R1+0x2b68], R4 ;  /* 0x002b680401007387 */ /* 0x0101e40000100800 */
[----:B-----5:R-:W-:Y:S01]  /*1ac90*/  IMAD.MOV.U32 R6, RZ, RZ, R15 ;  /* 0x000000ffff067224 */ /* 0x020fe200078e000f */
[----:B0-----:R-:W2:Y:S01]  /*1aca0*/  LDL.LU R4, [R1+0x80] ;  /* 0x0000800001047983 */ /* 0x001ea20000300800 */
[----:B------:R-:W3:Y:S11]  /*1acb0*/  LDL.LU R15, [R1+0x2be0] ;  /* 0x002be000010f7983 */ /* 0x000ef60000300800 */
[----:B------:R-:W-:Y:S06]  /*1acc0*/  @!UPT UIADD3 URZ, URZ, URZ, URZ ;  /* 0x0000003f3f3ff290 */ /* 0x000fec000fffe03f */
[----:B------:R-:W-:Y:S01]  /*1acd0*/  STL.64 [R1+0x140], R8 ;  /* 0x0001400801007387 */ /* 0x000fe20000100a00 */
[----:B------:R0:W-:Y:S03]  /*1ace0*/  STL.64 [R1+0x148], R10 ;  /* 0x0001480a01007387 */ /* 0x0001e60000100a00 */
[----:B0-----:R-:W4:Y:S01]  /*1acf0*/  LDL.LU.64 R10, [R1+0x2bd8] ;  /* 0x002bd800010a7983 */ /* 0x001f220000300a00 */
[----:B------:R-:W4:Y:S01]  /*1ad00*/  LDL.LU.64 R8, [R1+0x2bd0] ;  /* 0x002bd00001087983 */ /* 0x000f220000300a00 */
[----:B------:R-:W-:Y:S02]  /*1ad10*/  MOV R7, R27 ;  /* 0x0000001b00077202 */ /* 0x000fe40000000f00 */
[----:B----4-:R-:W-:Y:S01]  /*1ad20*/  HMMA.16816.F32 R24, R20, R24, R8 ;  /* 0x000000181418723c */ /* 0x010fe20000001808 */
[----:B------:R-:W4:Y:S01]  /*1ad30*/  LDL.LU.64 R10, [R1+0x2bc8] ;  /* 0x002bc800010a7983 */ /* 0x000f220000300a00 */
[----:B------:R-:W4:Y:S11]  /*1ad40*/  LDL.LU.64 R8, [R1+0x2bc0] ;  /* 0x002bc00001087983 */ /* 0x000f360000300a00 */
[----:B------:R-:W-:Y:S10]  /*1ad50*/  @!UPT UIADD3 URZ, URZ, URZ, URZ ;  /* 0x0000003f3f3ff290 */ /* 0x000ff4000fffe03f */
[----:B------:R0:W-:Y:S01]  /*1ad60*/  STL.64 [R1+0x150], R24 ;  /* 0x0001501801007387 */ /* 0x0001e20000100a00 */
[----:B------:R-:W-:Y:S03]  /*1ad70*/  STL.64 [R1+0x158], R26 ;  /* 0x0001581a01007387 */ /* 0x000fe60000100a00 */
[----:B0-----:R-:W4:Y:S02]  /*1ad80*/  LDL.LU.64 R24, [R1+0x2bb8] ;  /* 0x002bb80001187983 */ /* 0x001f240000300a00 */
[-C--:B----4-:R-:W-:Y:S11]  /*1ad90*/  HMMA.16816.F32 R8, R16, R24.reuse, R8 ;  /* 0x000000181008723c */ /* 0x090ff60000001808 */
[----:B------:R-:W-:Y:S11]  /*1ada0*/  @!UPT UIADD3 URZ, URZ, URZ, URZ ;  /* 0x0000003f3f3ff290 */ /* 0x000ff6000fffe03f */
[----:B------:R-:W-:Y:S01]  /*1adb0*/  @!UPT UIADD3 URZ, URZ, URZ, URZ ;  /* 0x0000003f3f3ff290 */ /* 0x000fe2000fffe03f */
[----:B------:R-:W-:Y:S01]  /*1adc0*/  STL.64 [R1+0x1c0], R8 ;  /* 0x0001c00801007387 */ /* 0x000fe20000100a00 */
[----:B------:R0:W-:Y:S03]  /*1add0*/  STL.64 [R1+0x1c8], R10 ;  /* 0x0001c80a01007387 */ /* 0x0001e60000100a00 */
[----:B0-----:R-:W4:Y:S01]  /*1ade0*/  LDL.LU.64 R10, [R1+0x2bb0] ;  /* 0x002bb000010a7983 */ /* 0x001f220000300a00 */
[----:B------:R-:W4:Y:S02]  /*1adf0*/  LDL.LU.64 R8, [R1+0x2ba8] ;  /* 0x002ba80001087983 */ /* 0x000f240000300a00 */
[----:B----4-:R-:W-:Y:S01]  /*1ae00*/  HMMA.16816.F32 R24, R20, R24, R8 ;  /* 0x000000181418723c */ /* 0x010fe20000001808 */
[----:B------:R-:W4:Y:S01]  /*1ae10*/  LDL.LU.64 R10, [R1+0x2ba0] ;  /* 0x002ba000010a7983 */ /* 0x000f220000300a00 */
[----:B------:R-:W4:Y:S11]  /*1ae20*/  LDL.LU.64 R8, [R1+0x2b98] ;  /* 0x002b980001087983 */ /* 0x000f360000300a00 */
[----:B------:R-:W-:Y:S10]  /*1ae30*/  @!UPT UIADD3 URZ, URZ, URZ, URZ ;  /* 0x0000003f3f3ff290 */ /* 0x000ff4000fffe03f */
[----:B------:R-:W-:Y:S01]  /*1ae40*/  STL.64 [R1+0x1a0], R24 ;  /* 0x0001a01801007387 */ /* 0x000fe20000100a00 */
[----:B------:R0:W-:Y:S03]  /*1ae50*/  STL.64 [R1+0x1a8], R26 ;  /* 0x0001a81a01007387 */ /* 0x0001e60000100a00 */
[----:B0-----:R-:W5:Y:S01]  /*1ae60*/  LDL.LU R26, [R1+0x2b90] ;  /* 0x002b9000011a7983 */ /* 0x001f620000300800 */
[----:B------:R-:W4:Y:S02]  /*1ae70*/  LDL.LU.64 R24, [R1+0x2b88] ;  /* 0x002b880001187983 */ /* 0x000f240000300a00 */
[----:B------:R3:W-:Y:S02]  /*1ae80*/  STL.64 [R1+0x2b60], R22 ;  /* 0x002b601601007387 */ /* 0x0007e40000100a00 */
[----:B------:R0:W-:Y:S02]  /*1ae90*/  STL.64 [R1+0x2b58], R20 ;  /* 0x002b581401007387 */ /* 0x0001e40000100a00 */
[----:B---3--:R-:W-:Y:S01]  /*1aea0*/  IMAD.MOV.U32 R22, RZ, RZ, R15 ;  /* 0x000000ffff167224 */ /* 0x008fe200078e000f */
[----:B0-----:R-:W2:Y:S04]  /*1aeb0*/  LDL R20, [R1+0x10] ;  /* 0x0000100001147983 */ /* 0x001ea80000100800 */
[----:B------:R-:W2:Y:S01]  /*1aec0*/  LDL R21, [R1+0x14] ;  /* 0x0000140001157983 */ /* 0x000ea20000100800 */
[----:B------:R-:W3:Y:S02]  /*1aed0*/  LDL.LU R15, [R1+0x2b80] ;  /* 0x002b8000010f7983 */ /* 0x000ee40000300800 */
[----:B------:R-:W2:Y:S01]  /*1aee0*/  LDL R23, [R1+0x1c] ;  /* 0x00001c0001177983 */ /* 0x000ea20000100800 */
[----:B----4-:R-:W-:Y:S01]  /*1aef0*/  HMMA.16816.F32 R16, R16, R24, R8 ;  /* 0x000000181010723c */ /* 0x010fe20000001808 */
[----:B------:R-:W2:Y:S11]  /*1af00*/  LDL.LU.64 R10, [R1+0x2b78] ;  /* 0x002b7800010a7983 */ /* 0x000eb60000300a00 */
[----:B------:R-:W-:Y:S11]  /*1af10*/  @!UPT UIADD3 URZ, URZ, URZ, URZ ;  /* 0x0000003f3f3ff290 */ /* 0x000ff6000fffe03f */
[----:B------:R-:W-:Y:S01]  /*1af20*/  STL.64 [R1+0x200], R16 ;  /* 0x0002001001007387 */ /* 0x000fe20000100a00 */
[----:B------:R-:W-:Y:S01]  /*1af30*/  STL [R1+0x20c], R19 ;  /* 0x00020c1301007387 */ /* 0x000fe20000100800 */
[----:B------:R-:W-:Y:S02]  /*1af40*/  MOV R9, R18 ;  /* 0x0000001200097202 */ /* 0x000fe40000000f00 */
[----:B---3--:R-:W0:Y:S04]  /*1af50*/  LDSM.16.M88.4 R16, [R15+0xc080] ;  /* 0x00c080000f10783b */ /* 0x008e280000000200 */
[----:B------:R-:W-:Y:S04]  /*1af60*/  STL [R1+0x2930], R9 ;  /* 0x0029300901007387 */ /* 0x000fe80000100800 */
[----:B0-----:R0:W-:Y:S01]  /*1af70*/  STL.64 [R1+0xf0], R16 ;  /* 0x0000f01001007387 */ /* 0x0011e20000100a00 */
[----:B------:R1:W-:Y:S02]  /*1af80*/  STL [R1+0xf8], R18 ;  /* 0x0000f81201007387 */ /* 0x0003e40000100800 */
[----:B0-----:R-:W-:-:S02]  /*1af90*/  IMAD.MOV.U32 R16, RZ, RZ, R19 ;  /* 0x000000ffff107224 */ /* 0x001fc400078e0013 */
[----:B------:R-:W3:Y:S01]  /*1afa0*/  LDL.LU R19, [R1+0x2b74] ;  /* 0x002b740001137983 */ /* 0x000ee20000300800 */
[----:B------:R-:W4:Y:S02]  /*1afb0*/  LDL.LU R17, [R1+0x2b70] ;  /* 0x002b700001117983 */ /* 0x000f240000300800 */
[----:B------:R-:W-:Y:S02]  /*1afc0*/  STL [R1+0x2b1c], R15 ;  /* 0x002b1c0f01007387 */ /* 0x000fe40000100800 */
[----:B------:R-:W-:Y:S01]  /*1afd0*/  STL [R1+0x2980], R16 ;  /* 0x0029801001007387 */ /* 0x000fe20000100800 */
[----:B---3--:R0:W-:Y:S01]  /*1afe0*/  STL [R1+0x2ac4], R19 ;  /* 0x002ac41301007387 */ /* 0x0081e20000100800 */
[----:B----4-:R3:W-:Y:S02]  /*1aff0*/  STL [R1+0x2ac0], R17 ;  /* 0x002ac01101007387 */ /* 0x0107e40000100800 */
[----:B-1----:R-:W4:Y:S01]  /*1b000*/  LDL.LU R18, [R1+0x58] ;  /* 0x0000580001127983 */ /* 0x002f220000300800 */
[----:B0-----:R-:W4:Y:S01]  /*1b010*/  LDL.LU R19, [R1+0x5c] ;  /* 0x00005c0001137983 */ /* 0x001f220000300800 */
[----:B--2---:R-:W-:Y:S11]  /*1b020*/  HMMA.16816.F32 R20, R20, R10, R4 ;  /* 0x0000000a1414723c */ /* 0x004ff60000001804 */
[----:B------:R-:W-:Y:S11]  /*1b030*/  @!UPT UIADD3 URZ, URZ, URZ, URZ ;  /* 0x0000003f3f3ff290 */ /* 0x000ff6000fffe03f */
[----:B------:R-:W-:Y:S02]  /*1b040*/  @!UPT UIADD3 URZ, URZ, URZ, URZ ;  /* 0x0000003f3f3ff290 */ /* 0x000fe4000fffe03f */
[----:B------:R-:W-:Y:S01]  /*1b050*/  IMAD.MOV.U32 R14, RZ, RZ, R23 ;  /* 0x000000ffff0e7224 */ /* 0x000fe200078e0017 */
[----:B------:R-:W-:Y:S01]  /*1b060*/  MOV R5, R21 ;  /* 0x0000001500057202 */ /* 0x000fe20000000f00 */
[----:B----4-:R0:W-:Y:S01]  /*1b070*/  STL.64 [R1+0x2b50], R18 ;  /* 0x002b501201007387 */ /* 0x0101e20000100a00 */
[----:B------:R-:W2:Y:S02]  /*1b080*/  LDL.LU R16, [R1+0xd0] ;  /* 0x0000d00001107983 */ /* 0x000ea40000300800 */
[----:B---3--:R-:W2:Y:S01]  /*1b090*/  LDL.LU R17, [R1+0xd4] ;  /* 0x0000d40001117983 */ /* 0x008ea20000300800 */
[----:B0-----:R-:W2:Y:S01]  /*1b0a0*/  LDL.LU R18, [R1+0xd8] ;  /* 0x0000d80001127983 */ /* 0x001ea20000300800 */
[----:B------:R-:W2:Y:S02]  /*1b0b0*/  LDL.LU R19, [R1+0xdc] ;  /* 0x0000dc0001137983 */ /* 0x000ea40000300800 */
[----:B------:R-:W3:Y:S02]  /*1b0c0*/  LDL.LU R7, [R1+0x2b6c] ;  /* 0x002b6c0001077983 */ /* 0x000ee40000300800 */
[----:B------:R-:W4:Y:S01]  /*1b0d0*/  LDL.LU R4, [R1+0x2b68] ;  /* 0x002b680001047983 */ /* 0x000f220000300800 */
[----:B------:R-:W-:Y:S01]  /*1b0e0*/  STL [R1+0x250], R20 ;  /* 0x0002501401007387 */ /* 0x000fe20000100800 */
[----:B------:R0:W-:Y:S03]  /*1b0f0*/  STL [R1+0x258], R22 ;  /* 0x0002581601007387 */ /* 0x0001e60000100800 */
[----:B0-----:R-:W2:Y:S01]  /*1b100*/  LDL.LU.64 R22, [R1+0x2b60] ;  /* 0x002b600001167983 */ /* 0x001ea20000300a00 */
[----:B------:R-:W2:Y:S02]  /*1b110*/  LDL.LU.64 R20, [R1+0x2b58] ;  /* 0x002b580001147983 */ /* 0x000ea40000300a00 */
[----:B------:R5:W-:Y:S02]  /*1b120*/  STL [R1+0x2b20], R14 ;  /* 0x002b200e01007387 */ /* 0x000be40000100800 */
[----:B-----5:R-:W-:-:S02]  /*1b130*/  MOV R14, R26 ;  /* 0x0000001a000e7202 */ /* 0x020fc40000000f00 */
[----:B--2---:R-:W-:Y:S01]  /*1b140*/  HMMA.16816.F32 R24, R20, R24, R16 ;  /* 0x000000181418723c */ /* 0x004fe20000001810 */
[----:B------:R-:W2:Y:S11]  /*1b150*/  LDL.LU.64 R18, [R1+0x2b50] ;  /* 0x002b500001127983 */ /* 0x000eb60000300a00 */
[----:B------:R-:W-:Y:S11]  /*1b160*/  @!UPT UIADD3 URZ, URZ, URZ, URZ ;  /* 0x0000003f3f3ff290 */ /* 0x000ff6000fffe03f */
[----:B------:R-:W-:Y:S01]  /*1b170*/  STL.64 [R1+0x1f0], R24 ;  /* 0x0001f01801007387 */ /* 0x000fe20000100a00 */
[----:B------:R0:W-:Y:S03]  /*1b180*/  STL.64 [R1+0x1f8], R26 ;  /* 0x0001f81a01007387 */ /* 0x0001e60000100a00 */
[----:B0-----:R-:W5:Y:S01]  /*1b190*/  LDL.LU.64 R26, [R1+0x2b48] ;  /* 0x002b4800011a7983 */ /* 0x001f620000300a00 */
[----:B------:R-:W5:Y:S02]  /*1b1a0*/  LDL.LU.64 R24, [R1+0x2b40] ;  /* 0x002b400001187983 */ /* 0x000f640000300a00 */
[----:B------:R-:W-:Y:S02]  /*1b1b0*/  IMAD.MOV.U32 R15, RZ, RZ, R0 ;  /* 0x000000ffff0f7224 */ /* 0x000fe400078e0000 */
[----:B------:R-:W-:Y:S01]  /*1b1c0*/  STL.64 [R1+0x2af0], R22 ;  /* 0x002af01601007387 */ /* 0x000fe20000100a00 */
[----:B------:R3:W-:Y:S02]  /*1b1d0*/  STL.64 [R1+0x2ae8], R20 ;  /* 0x002ae81401007387 */ /* 0x0007e40000100a00 */
[----:B---3--:R-:W-:-:S02]  /*1b1e0*/  MOV R20, R7 ;  /* 0x0000000700147202 */ /* 0x008fc40000000f00 */
[----:B------:R-:W3:Y:S01]  /*1b1f0*/  LDL.LU R7, [R1+0x2b38] ;  /* 0x002b380001077983 */ /* 0x000ee20000300800 */
[----:B-----5:R-:W-:Y:S11]  /*1b200*/  HMMA.16816.F32 R8, R24, R10, R12 ;  /* 0x0000000a1808723c */ /* 0x020ff6000000180c */
[----:B------:R-:W-:Y:S11]  /*1b210*/  @!UPT UIADD3 URZ, URZ, URZ, URZ ;  /* 0x0000003f3f3ff290 */ /* 0x000ff6000fffe03f */
[----:B------:R-:W-:Y:S01]  /*1b220*/  @!UPT UIADD3 URZ, URZ, URZ, URZ ;  /* 0x0000003f3f3ff290 */ /* 0x000fe2000fffe03f */
[----:B------:R-:W-:Y:S01]  /*1b230*/  STL.64 [R1+0x230], R8 ;  /* 0x0002300801007387 */ /* 0x000fe20000100a00 */
[----:B------:R-:W-:Y:S02]  /*1b240*/  STL [R1+0x23c], R11 ;  /* 0x00023c0b01007387 */ /* 0x000fe40000100800 */
[----:B------:R0:W-:Y:S02]  /*1b250*/  STL.64 [R1+0x2b30], R26 ;  /* 0x002b301a01007387 */ /* 0x0001e40000100a00 */
[----:B------:R1:W-:Y:S01]  /*1b260*/  STL.64 [R1+0x2b28], R24 ;  /* 0x002b281801007387 */ /* 0x0003e20000100a00 */
[----:B0-----:R-:W2:Y:S04]  /*1b270*/  LDL.64 R26, [R1+0x18] ;  /* 0x00001800011a7983 */ /* 0x001ea80000100a00 */
[----:B-1----:R-:W2:Y:S01]  /*1b280*/  LDL.64 R24, [R1+0x10] ;  /* 0x0000100001187983 */ /* 0x002ea20000100a00 */
[----:B------:R-:W-:Y:S01]  /*1b290*/  IMAD.MOV.U32 R21, RZ, RZ, R29 ;  /* 0x000000ffff157224 */ /* 0x000fe200078e001d */
[----:B----4-:R-:W-:Y:S01]  /*1b2a0*/  MOV R22, R4 ;  /* 0x0000000400167202 */ /* 0x010fe20000000f00 */
[----:B------:R-:W-:Y:S01]  /*1b2b0*/  IMAD.MOV.U32 R23, RZ, RZ, R2 ;  /* 0x000000ffff177224 */ /* 0x000fe200078e0002 */
[----:B------:R-:W-:-:S05]  /*1b2c0*/  MOV R4, R10 ;  /* 0x0000000a00047202 */ /* 0x000fca0000000f00 */
[----:B------:R0:W-:Y:S01]  /*1b2d0*/  STL [R1+0x25b8], R4 ;  /* 0x0025b80401007387 */ /* 0x0001e20000100800 */
[----:B--2---:R-:W-:Y:S01]  /*1b2e0*/  HMMA.16816.F32 R20, R24, R18, R20 ;  /* 0x000000121814723c */ /* 0x004fe20000001814 */
[----:B------:R-:W-:Y:S01]  /*1b2f0*/  MOV R14, R26 ;  /* 0x0000001a000e7202 */ /* 0x000fe20000000f00 */
[----:B------:R-:W-:Y:S02]  /*1b300*/  IMAD.MOV.U32 R15, RZ, RZ, R27 ;  /* 0x000000ffff0f7224 */ /* 0x000fe400078e001b */
[----:B------:R-:W-:Y:S01]  /*1b310*/  IMAD.MOV.U32 R29, RZ, RZ, R25 ;  /* 0x000000ffff1d7224 */ /* 0x000fe200078e0019 */
[----:B------:R-:W2:Y:S01]  /*1b320*/  LDL.LU.64 R26, [R1+0x2b30] ;  /* 0x002b3000011a7983 */ /* 0x000ea20000300a00 */
[----:B------:R-:W2:Y:S11]  /*1b330*/  LDL.LU.64 R24, [R1+0x2b28] ;  /* 0x002b280001187983 */ /* 0x000eb60000300a00 */
[----:B------:R-:W-:Y:S07]  /*1b340*/  @!UPT UIADD3 URZ, URZ, URZ, URZ ;  /* 0x0000003f3f3ff290 */ /* 0x000fee000fffe03f */
[----:B------:R-:W-:Y:S01]  /*1b350*/  MOV R9, R23 ;  /* 0x0000001700097202 */ /* 0x000fe20000000f00 */
[----:B------:R-:W-:Y:S01]  /*1b360*/  IMAD.MOV.U32 R6, RZ, RZ, R21 ;  /* 0x000000ffff067224 */ /* 0x000fe200078e0015 */
[----:B------:R1:W-:Y:S03]  /*1b370*/  STL [R1+0x68], R22 ;  /* 0x0000681601007387 */ /* 0x0003e60000100800 */
[----:B------:R-:W-:Y:S01]  /*1b380*/  STL [R1+0x2a88], R9 ;  /* 0x002a880901007387 */ /* 0x000fe20000100800 */
[----:B0-----:R-:W-:Y:S01]  /*1b390*/  MOV R4, R20 ;  /* 0x0000001400047202 */ /* 0x001fe20000000f00 */
[----:B------:R-:W-:Y:S01]  /*1b3a0*/  STL [R1+0x2a84], R6 ;  /* 0x002a840601007387 */ /* 0x000fe20000100800 */
[----:B------:R-:W4:Y:S03]  /*1b3b0*/  LDL.64 R20, [R1+0x20] ;  /* 0x0000200001147983 */ /* 0x000f260000100a00 */
[----:B-1----:R-:W5:Y:S01]  /*1b3c0*/  LDL.64 R22, [R1+0x28] ;  /* 0x0000280001167983 */ /* 0x002f620000100a00 */
[----:B---3--:R-:W-:-:S02]  /*1b3d0*/  LOP3.LUT R12, R7, 0x60, RZ, 0xc0, !PT ;  /* 0x00000060070c7812 */ /* 0x008fc400078ec0ff */
[----:B------:R-:W-:Y:S01]  /*1b3e0*/  LOP3.LUT R16, R7, 0x1c, RZ, 0xc0, !PT ;  /* 0x0000001c07107812 */ /* 0x000fe200078ec0ff */
[----:B-----5:R-:W-:Y:S01]  /*1b3f0*/  STL.64 [R1+0x2b10], R22 ;  /* 0x002b101601007387 */ /* 0x020fe20000100a00 */
[----:B----4-:R0:W-:Y:S03]  /*1b400*/  STL.64 [R1+0x2b08], R20 ;  /* 0x002b081401007387 */ /* 0x0101e60000100a00 */
[----:B0-----:R-:W2:Y:S01]  /*1b410*/  LDL.LU R20, [R1+0xc0] ;  /* 0x0000c00001147983 */ /* 0x001ea20000300800 */
[----:B------:R-:W2:Y:S02]  /*1b420*/  LDL.LU R21, [R1+0xc4] ;  /* 0x0000c40001157983 */ /* 0x000ea40000300800 */
[----:B------:R-:W-:Y:S01]  /*1b430*/  IMAD.MOV.U32 R22, RZ, RZ, R28 ;  /* 0x000000ffff167224 */ /* 0x000fe200078e001c */
[----:B------:R-:W-:Y:S02]  /*1b440*/  MOV R23, R3 ;  /* 0x0000000300177202 */ /* 0x000fe40000000f00 */
[----:B------:R-:W-:-:S02]  /*1b450*/  SHF.R.U32.HI R7, RZ, 0x1, R12 ;  /* 0x00000001ff077819 */ /* 0x000fc4000001160c */
[--C-:B------:R-:W-:Y:S02]  /*1b460*/  SHF.R.U32.HI R11, RZ, 0x1, R12.reuse ;  /* 0x00000001ff0b7819 */ /* 0x100fe4000001160c */
[--C-:B------:R-:W-:Y:S01]  /*1b470*/  SHF.R.U32.HI R10, RZ, 0x1, R12.reuse ;  /* 0x00000001ff0a7819 */ /* 0x100fe2000001160c */
[----:B------:R-:W-:Y:S01]  /*1b480*/  SHF.R.U32.HI R12, RZ, 0x1, R12 ;  /* 0x00000001ff0c7819 */ /* 0x000fe2000001160c */
[C---:B------:R-:W-:Y:S02]  /*1b490*/  LEA.HI R7, R16.reuse, R7, RZ, 0x1e ;  /* 0x0000000710077211 */ /* 0x040fe400078ff0ff */
[C---:B------:R-:W-:Y:S02]  /*1b4a0*/  LEA.HI R11, R16.reuse, R11, RZ, 0x1e ;  /* 0x0000000b100b7211 */ /* 0x040fe400078ff0ff */
[C---:B------:R-:W-:Y:S02]  /*1b4b0*/  LEA.HI R10, R16.reuse, R10, RZ, 0x1e ;  /* 0x0000000a100a7211 */ /* 0x040fe400078ff0ff */
[----:B------:R-:W-:Y:S01]  /*1b4c0*/  LEA.HI R12, R16, R12, RZ, 0x1e ;  /* 0x0000000c100c7211 */ /* 0x000fe200078ff0ff */
[----:B------:R-:W-:Y:S01]  /*1b4d0*/  FMUL R28, R5, c[0x0][0x188] ;  /* 0x00006200051c7a20 */ /* 0x000fe20000400000 */
[----:B--2---:R-:W-:Y:S11]  /*1b4e0*/  HMMA.16816.F32 R16, R24, R18, R20 ;  /* 0x000000121810723c */ /* 0x004ff60000001814 */
[----:B------:R-:W-:Y:S11]  /*1b4f0*/  @!UPT UIADD3 URZ, URZ, URZ, URZ ;  /* 0x0000003f3f3ff290 */ /* 0x000ff6000fffe03f */
[----:B------:R-:W-:Y:S01]  /*1b500*/  @!UPT UIADD3 URZ, URZ, URZ, URZ ;  /* 0x0000003f3f3ff290 */ /* 0x000fe2000fffe03f */
[----:B------:R-:W-:Y:S01]  /*1b510*/  STL [R1+0x50], R16 ;  /* 0x0000501001007387 */ /* 0x000fe20000100800 */
[----:B------:R0:W-:Y:S02]  /*1b520*/  STL [R1+0x58], R18 ;  /* 0x0000581201007387 */ /* 0x0001e40000100800 */
[----:B------:R-:W-:Y:S02]  /*1b530*/  IMAD.MOV.U32 R5, RZ, RZ, R19 ;  /* 0x000000ffff057224 */ /* 0x000fe400078e0013 */
[----:B0-----:R-:W2:Y:S04]  /*1b540*/  LDL.LU.64 R18, [R1+0x48] ;  /* 0x0000480001127983 */ /* 0x001ea80000300a00 */
[----:B------:R-:W0:Y:S02]  /*1b550*/  S2R R8, SR_CTAID.X ;  /* 0x0000000000087919 */ /* 0x000e240000002500 */
[----:B0-----:R-:W-:-:S04]  /*1b560*/  IMAD.SHL.U32 R8, R8, 0x80, RZ ;  /* 0x0000008008087824 */ /* 0x001fc800078e00ff */
[C---:B------:R-:W-:Y:S01]  /*1b570*/  IMAD.IADD R7, R8.reuse, 0x1, R7 ;  /* 0x0000000108077824 */ /* 0x040fe200078e0207 */
[C---:B------:R-:W-:Y:S01]  /*1b580*/  IADD3 R11, R8.reuse, R11, RZ ;  /* 0x0000000b080b7210 */ /* 0x040fe20007ffe0ff */
[C---:B------:R-:W-:Y:S01]  /*1b590*/  IMAD.IADD R12, R8.reuse, 0x1, R12 ;  /* 0x00000001080c7824 */ /* 0x040fe200078e020c */
[----:B------:R-:W-:Y:S01]  /*1b5a0*/  IADD3 R10, R8, R10, RZ ;  /* 0x0000000a080a7210 */ /* 0x000fe20007ffe0ff */
[----:B------:R-:W-:Y:S01]  /*1b5b0*/  MOV R8, R17 ;  /* 0x0000001100087202 */ /* 0x000fe20000000f00 */
[----:B--2---:R0:W-:Y:S04]  /*1b5c0*/  STL.64 [R1+0x2ad0], R18 ;  /* 0x002ad01201007387 */ /* 0x0041e80000100a00 */
[----:B0-----:R-:W2:Y:S01]  /*1b5d0*/  LDL.LU R18, [R1+0x234] ;  /* 0x0002340001127983 */ /* 0x001ea20000300800 */
[----:B------:R-:W3:Y:S02]  /*1b5e0*/  LDL.LU R16, [R1+0xf0] ;  /* 0x0000f00001107983 */ /* 0x000ee40000300800 */
[----:B------:R-:W3:Y:S02]  /*1b5f0*/  LDL.LU R17, [R1+0xf4] ;  /* 0x0000f40001117983 */ /* 0x000ee40000300800 */
[----:B------:R-:W4:Y:S01]  /*1b600*/  LDL.LU R19, [R1+0x23c] ;  /* 0x00023c0001137983 */ /* 0x000f220000300800 */
[----:B------:R-:W-:Y:S01]  /*1b610*/  STL.64 [R1+0x2ab8], R26 ;  /* 0x002ab81a01007387 */ /* 0x000fe20000100a00 */
[----:B------:R0:W-:Y:S03]  /*1b620*/  STL.64 [R1+0x2ab0], R24 ;  /* 0x002ab01801007387 */ /* 0x0001e60000100a00 */
[----:B0-----:R-:W5:Y:S01]  /*1b630*/  LDL R24, [R1+0x10] ;  /* 0x0000100001187983 */ /* 0x001f620000100800 */
[----:B------:R-:W-:-:S02]  /*1b640*/  MOV R25, R29 ;  /* 0x0000001d00197202 */ /* 0x000fc40000000f00 */
[----:B------:R-:W2:Y:S02]  /*1b650*/  LDL.LU R29, [R1+0x2b24] ;  /* 0x002b2400011d7983 */ /* 0x000ea40000300800 */
[----:B------:R-:W-:Y:S01]  /*1b660*/  IMAD.MOV.U32 R26, RZ, RZ, R14 ;  /* 0x000000ffff1a7224 */ /* 0x000fe200078e000e */
[----:B------:R-:W-:Y:S01]  /*1b670*/  MOV R27, R15 ;  /* 0x0000000f001b7202 */ /* 0x000fe20000000f00 */
[----:B------:R-:W3:Y:S01]  /*1b680*/  LDL.LU R14, [R1+0x2b20] ;  /* 0x002b2000010e7983 */ /* 0x000ee20000300800 */
[----:B------:R-:W3:Y:S03]  /*1b690*/  LDL.LU R15, [R1+0x2b1c] ;  /* 0x002b1c00010f7983 */ /* 0x000ee60000300800 */
[----:B------:R2:W-:Y:S04]  /*1b6a0*/  STL.64 [R1+0x2ae0], R26 ;  /* 0x002ae01a01007387 */ /* 0x0005e80000100a00 */
[----:B------:R-:W0:Y:S04]  /*1b6b0*/  S2R R0, SR_TID.X ;  /* 0x0000000000007919 */ /* 0x000e280000002100 */
[----:B-----5:R1:W-:Y:S01]  /*1b6c0*/  STL.64 [R1+0x2ad8], R24 ;  /* 0x002ad81801007387 */ /* 0x0203e20000100a00 */
[----:B--2---:R-:W-:-:S03]  /*1b6d0*/  IMAD.MOV.U32 R26, RZ, RZ, R29 ;  /* 0x000000ffff1a7224 */ /* 0x004fc600078e001d */
[----:B---3--:R-:W2:Y:S04]  /*1b6e0*/  LDSM.16.M88.4 R20, [R15+0xc880] ;  /* 0x00c880000f14783b */ /* 0x008ea80000000200 */
[----:B-1----:R-:W3:Y:S01]  /*1b6f0*/  LDL.LU R24, [R1+0x1b0] ;  /* 0x0001b00001187983 */ /* 0x002ee20000300800 */
[----:B------:R-:W3:Y:S02]  /*1b700*/  LDL.LU R25, [R1+0x1b4] ;  /* 0x0001b40001197983 */ /* 0x000ee40000300800 */
[----:B------:R-:W5:Y:S02]  /*1b710*/  LDL.LU R29, [R1+0x2b18] ;  /* 0x002b1800011d7983 */ /* 0x000f640000300800 */
[----:B------:R-:W3:Y:S01]  /*1b720*/  LDL.LU R27, [R1+0x1bc] ;  /* 0x0001bc00011b7983 */ /* 0x000ee20000300800 */
[----:B0-----:R-:W-:-:S04]  /*1b730*/  LOP3.LUT R0, R0, 0x3, RZ, 0xc0, !PT ;  /* 0x0000000300007812 */ /* 0x001fc800078ec0ff */
[----:B------:R-:W-:-:S04]  /*1b740*/  LEA R0, P0, R0, UR4, 0x1 ;  /* 0x0000000400007c11 */ /* 0x000fc8000f8008ff */
[----:B------:R-:W-:Y:S02]  /*1b750*/  IADD3 R2, P2, R0, 0x9, RZ ;  /* 0x0000000900027810 */ /* 0x000fe40007f5e0ff */
[----:B------:R-:W-:Y:S02]  /*1b760*/  IADD3.X R13, RZ, UR5, RZ, P0, !PT ;  /* 0x00000005ff0d7c10 */ /* 0x000fe400087fe4ff */
[----:B------:R-:W-:-:S03]  /*1b770*/  ISETP.GT.U32.AND P3, PT, R2, R11, PT ;  /* 0x0000000b0200720c */ /* 0x000fc60003f64070 */
[----:B------:R-:W-:-:S05]  /*1b780*/  IMAD.X R3, RZ, RZ, R13, P2 ;  /* 0x000000ffff037224 */ /* 0x000fca00010e060d */
[----:B------:R-:W-:-:S04]  /*1b790*/  ISETP.GT.U32.AND.EX P3, PT, R3, RZ, PT, P3 ;  /* 0x000000ff0300720c */ /* 0x000fc80003f64130 */
[----:B------:R-:W-:Y:S01]  /*1b7a0*/  FSEL R6, R28, -INF , !P3 ;  /* 0xff8000001c067808 */ /* 0x000fe20005800000 */
[----:B--2---:R-:W-:Y:S01]  /*1b7b0*/  IMAD.MOV.U32 R9, RZ, RZ, R20 ;  /* 0x000000ffff097224 */ /* 0x004fe200078e0014 */
[----:B---3--:R-:W-:Y:S01]  /*1b7c0*/  STL.64 [R1+0x2b00], R26 ;  /* 0x002b001a01007387 */ /* 0x008fe20000100a00 */
[----:B------:R0:W-:Y:S03]  /*1b7d0*/  STL.64 [R1+0x2af8], R24 ;  /* 0x002af81801007387 */ /* 0x0001e60000100a00 */
[----:B0-----:R-:W2:Y:S01]  /*1b7e0*/  LDL.LU R24, [R1+0x310] ;  /* 0x0003100001187983 */ /* 0x001ea20000300800 */
[----:B------:R-:W2:Y:S02]  /*1b7f0*/  LDL.LU R25, [R1+0x314] ;  /* 0x0003140001197983 */ /* 0x000ea40000300800 */
[----:B------:R-:W2:Y:S02]  /*1b800*/  LDL.LU R26, [R1+0x318] ;  /* 0x00031800011a7983 */ /* 0x000ea40000300800 */
[----:B------:R-:W-:Y:S01]  /*1b810*/  STL [R1+0x2aac], R8 ;  /* 0x002aac0801007387 */ /* 0x000fe20000100800 */
[----:B------:R0:W-:Y:S01]  /*1b820*/  STL [R1+0x254], R6 ;  /* 0x0002540601007387 */ /* 0x0001e20000100800 */
[----:B------:R1:W-:Y:S01]  /*1b830*/  STL.64 [R1+0x88], R22 ;  /* 0x0000881601007387 */ /* 0x0003e20000100a00 */
[----:B0-----:R-:W-:-:S02]  /*1b840*/  MOV R6, R21 ;  /* 0x0000001500067202 */ /* 0x001fc40000000f00 */
[----:B-1----:R-:W2:Y:S01]  /*1b850*/  LDL.LU.64 R22, [R1+0x2b10] ;  /* 0x002b100001167983 */ /* 0x002ea20000300a00 */
[----:B------:R-:W2:Y:S01]  /*1b860*/  LDL.LU.64 R20, [R1+0x2b08] ;  /* 0x002b080001147983 */ /* 0x000ea20000300a00 */
[----:B-----5:R-:W-:Y:S01]  /*1b870*/  MOV R27, R29 ;  /* 0x0000001d001b7202 */ /* 0x020fe20000000f00 */
[----:B------:R-:W-:-:S06]  /*1b880*/  FMUL R29, R14, c[0x0][0x188] ;  /* 0x000062000e1d7a20 */ /* 0x000fcc0000400000 */
[----:B--2---:R-:W-:Y:S01]  /*1b890*/  HMMA.16816.F32 R24, R20, R16, R24 ;  /* 0x000000101418723c */ /* 0x004fe20000001818 */
[----:B------:R-:W-:Y:S01]  /*1b8a0*/  IMAD.MOV.U32 R8, RZ, RZ, R22 ;  /* 0x000000ffff087224 */ /* 0x000fe200078e0016 */
[----:B------:R-:W-:Y:S11]  /*1b8b0*/  MOV R14, R23 ;  /* 0x00000017000e7202 */ /* 0x000ff60000000f00 */
[----:B------:R-:W-:Y:S10]  /*1b8c0*/  @!UPT UIADD3 URZ, URZ, URZ, URZ ;  /* 0x0000003f3f3ff290 */ /* 0x000ff4000fffe03f */
[----:B------:R-:W-:Y:S01]  /*1b8d0*/  STL.64 [R1+0x1d0], R24 ;  /* 0x0001d01801007387 */ /* 0x000fe20000100a00 */
[----:B------:R0:W-:Y:S03]  /*1b8e0*/  STL.64 [R1+0x1d8], R26 ;  /* 0x0001d81a01007387 */ /* 0x0001e60000100a00 */
[----:B0-----:R-:W2:Y:S01]  /*1b8f0*/  LDL.LU.64 R26, [R1+0x2b00] ;  /* 0x002b0000011a7983 */ /* 0x001ea20000300a00 */
[----:B------:R-:W2:Y:S02]  /*1b900*/  LDL.LU.64 R24, [R1+0x2af8] ;  /* 0x002af80001187983 */ /* 0x000ea40000300a00 */
[----:B------:R-:W2:Y:S02]  /*1b910*/  LDL.LU.64 R22, [R1+0x2af0] ;  /* 0x002af00001167983 */ /* 0x000ea40000300a00 */
[----:B------:R-:W2:Y:S01]  /*1b920*/  LDL.LU.64 R20, [R1+0x2ae8] ;  /* 0x002ae80001147983 */ /* 0x000ea20000300a00 */
[----:B------:R-:W-:-:S04]  /*1b930*/  IADD3 R7, R7, 0x8, RZ ;  /* 0x0000000807077810 */ /* 0x000fc80007ffe0ff */
[----:B------:R-:W-:Y:S01]  /*1b940*/  ISETP.GT.U32.AND P1, PT, R2, R7, PT ;  /* 0x000000070200720c */ /* 0x000fe20003f24070 */
[----:B------:R-:W-:-:S03]  /*1b950*/  FMUL R28, R18, c[0x0][0x188] ;  /* 0x00006200121c7a20 */ /* 0x000fc60000400000 */
[----:B------:R-:W-:-:S04]  /*1b960*/  ISETP.GT.U32.AND.EX P1, PT, R3, RZ, PT, P1 ;  /* 0x000000ff0300720c */ /* 0x000fc80003f24110 */
[----:B------:R-:W-:Y:S01]  /*1b970*/  FSEL R18, R29, -INF , !P1 ;  /* 0xff8000001d127808 */ /* 0x000fe20004800000 */
[----:B----4-:R-:W-:-:S04]  /*1b980*/  FMUL R29, R19, c[0x0][0x188] ;  /* 0x00006200131d7a20 */ /* 0x010fc80000400000 */
[----:B------:R2:W-:Y:S01]  /*1b990*/  STL [R1+0x234], R18 ;  /* 0x0002341201007387 */ /* 0x0005e20000100800 */
[----:B------:R-:W-:Y:S02]  /*1b9a0*/  IADD3 R12, R12, 0x40, RZ ;  /* 0x000000400c0c7810 */ /* 0x000fe40007ffe0ff */
[----:B------:R-:W-:Y:S02]  /*1b9b0*/  IADD3 R10, R10, 0x48, RZ ;  /* 0x000000480a0a7810 */ /* 0x000fe40007ffe0ff */
[C---:B------:R-:W-:Y:S02]  /*1b9c0*/  ISETP.GT.U32.AND P6, PT, R2.reuse, R12, PT ;  /* 0x0000000c0200720c */ /* 0x040fe40003fc4070 */
[----:B------:R-:W-:Y:S02]  /*1b9d0*/  ISETP.GT.U32.AND P0, PT, R2, R10, PT ;  /* 0x0000000a0200720c */ /* 0x000fe40003f04070 */
[C---:B------:R-:W-:Y:S02]  /*1b9e0*/  ISETP.GT.U32.AND.EX P6, PT, R3.reuse, RZ, PT, P6 ;  /* 0x000000ff0300720c */ /* 0x040fe40003fc4160 */
[----:B------:R-:W-:-:S02]  /*1b9f0*/  ISETP.GT.U32.AND.EX P0, PT, R3, RZ, PT, P0 ;  /* 0x000000ff0300720c */ /* 0x000fc40003f04100 */
[----:B------:R-:W-:Y:S02]  /*1ba00*/  FSEL R3, R28, -INF , !P6 ;  /* 0xff8000001c037808 */ /* 0x000fe40007000000 */
[----:B------:R-:W3:Y:S03]  /*1ba10*/  LDL.LU R28, [R1+0x68] ;  /* 0x00006800011c7983 */ /* 0x000ee60000300800 */
[----:B------:R-:W-:Y:S01]  /*1ba20*/  STL [R1+0x23c], R3 ;  /* 0x00023c0301007387 */ /* 0x000fe20000100800 */
[----:B--2---:R-:W-:Y:S01]  /*1ba30*/  HMMA.16816.F32 R16, R20, R16, R24 ;  /* 0x000000101410723c */ /* 0x004fe20000001818 */
[----:B------:R-:W2:Y:S01]  /*1ba40*/  LDL.LU.64 R26, [R1+0x2ae0] ;  /* 0x002ae000011a7983 */ /* 0x000ea20000300a00 */
[----:B------:R-:W2:Y:S11]  /*1ba50*/  LDL.LU.64 R24, [R1+0x2ad8] ;  /* 0x002ad80001187983 */ /* 0x000eb60000300a00 */
[----:B------:R-:W-:Y:S10]  /*1ba60*/  @!UPT UIADD3 URZ, URZ, URZ, URZ ;  /* 0x0000003f3f3ff290 */ /* 0x000ff4000fffe03f */
[----:B------:R-:W-:Y:S01]  /*1ba70*/  STL.64 [R1+0x190], R16 ;  /* 0x0001901001007387 */ /* 0x000fe20000100a00 */
[----:B------:R0:W-:Y:S03]  /*1ba80*/  STL.64 [R1+0x198], R18 ;  /* 0x0001981201007387 */ /* 0x0001e60000100a00 */
[----:B0-----:R-:W2:Y:S01]  /*1ba90*/  LDL.LU.64 R18, [R1+0x2ad0] ;  /* 0x002ad00001127983 */ /* 0x001ea20000300a00 */
[----:B------:R0:W-:Y:S03]  /*1baa0*/  STL.64 [R1+0x2a60], R22 ;  /* 0x002a601601007387 */ /* 0x0001e60000100a00 */
[----:B0-----:R-:W4:Y:S01]  /*1bab0*/  LDL.LU R23, [R1+0x50] ;  /* 0x0000500001177983 */ /* 0x001f220000300800 */
[----:B------:R0:W-:Y:S03]  /*1bac0*/  STL.64 [R1+0x2a58], R20 ;  /* 0x002a581401007387 */ /* 0x0001e60000100a00 */
[----:B----4-:R1:W-:Y:S01]  /*1bad0*/  STL [R1+0x2ac8], R23 ;  /* 0x002ac81701007387 */ /* 0x0103e20000100800 */
[----:B0-----:R-:W2:Y:S02]  /*1bae0*/  LDL.LU R20, [R1+0x100] ;  /* 0x0001000001147983 */ /* 0x001ea40000300800 */
[----:B------:R-:W2:Y:S02]  /*1baf0*/  LDL.LU R21, [R1+0x104] ;  /* 0x0001040001157983 */ /* 0x000ea40000300800 */
[----:B------:R-:W2:Y:S01]  /*1bb00*/  LDL.LU R22, [R1+0x108] ;  /* 0x0001080001167983 */ /* 0x000ea20000300800 */
[----:B-1----:R-:W2:Y:S01]  /*1bb10*/  LDL.LU R23, [R1+0x10c] ;  /* 0x00010c0001177983 */ /* 0x002ea20000300800 */
[----:B------:R-:W-:Y:S01]  /*1bb20*/  FSEL R16, R29, -INF , !P0 ;  /* 0xff8000001d107808 */ /* 0x000fe20004000000 */
[----:B------:R-:W-:-:S04]  /*1bb30*/  FMUL R29, R4, c[0x0][0x188] ;  /* 0x00006200041d7a20 */ /* 0x000fc80000400000 */
[----:B------:R0:W-:Y:S01]  /*1bb40*/  STL [R1+0x2b0], R16 ;  /* 0x0002b01001007387 */ /* 0x0001e20000100800 */
[----:B--2---:R-:W-:Y:S03]  /*1bb50*/  HMMA.16816.F32 R24, R24, R18, R20 ;  /* 0x000000121818723c */ /* 0x004fe60000001814 */
[----:B------:R-:W2:Y:S04]  /*1bb60*/  LDL.LU R23, [R1+0x2ac8] ;  /* 0x002ac80001177983 */ /* 0x000ea80000300800 */
[----:B------:R-:W-:Y:S01]  /*1bb70*/  MOV R21, R18 ;  /* 0x0000001200157202 */ /* 0x000fe20000000f00 */
[----:B------:R-:W-:Y:S02]  /*1bb80*/  IMAD.MOV.U32 R20, RZ, RZ, R19 ;  /* 0x000000ffff147224 */ /* 0x000fe400078e0013 */
[----:B------:R-:W4:Y:S01]  /*1bb90*/  LDL.LU R19, [R1+0x2ac4] ;  /* 0x002ac40001137983 */ /* 0x000f220000300800 */
[----:B------:R-:W4:Y:S11]  /*1bba0*/  LDL.LU R17, [R1+0x2ac0] ;  /* 0x002ac00001117983 */ /* 0x000f360000300800 */
[----:B------:R-:W-:Y:S02]  /*1bbb0*/  @!UPT UIADD3 URZ, URZ, URZ, URZ ;  /* 0x0000003f3f3ff290 */ /* 0x000fe4000fffe03f */
[----:B------:R-:W-:Y:S01]  /*1bbc0*/  IMAD.MOV.U32 R18, RZ, RZ, R25 ;  /* 0x000000ffff127224 */ /* 0x000fe200078e0019 */
[----:B0-----:R-:W-:Y:S01]  /*1bbd0*/  MOV R16, R27 ;  /* 0x0000001b00107202 */ /* 0x001fe20000000f00 */
[----:B------:R0:W-:Y:S01]  /*1bbe0*/  STL [R1+0xb8], R26 ;  /* 0x0000b81a01007387 */ /* 0x0001e20000100800 */
[----:B------:R-:W-:-:S03]  /*1bbf0*/  MOV R4, R24 ;  /* 0x0000001800047202 */ /* 0x000fc60000000f00 */
[----:B0-----:R-:W4:Y:S01]  /*1bc00*/  LDL.LU.64 R26, [R1+0x2ab8] ;  /* 0x002ab800011a7983 */ /* 0x001f220000300a00 */
[----:B------:R-:W4:Y:S02]  /*1bc10*/  LDL.LU.64 R24, [R1+0x2ab0] ;  /* 0x002ab00001187983 */ /* 0x000f240000300a00 */
[----:B------:R-:W-:Y:S02]  /*1bc20*/  STL [R1+0x2aa4], R18 ;  /* 0x002aa41201007387 */ /* 0x000fe40000100800 */
[----:B------:R0:W-:Y:S02]  /*1bc30*/  STL [R1+0x2aa0], R16 ;  /* 0x002aa01001007387 */ /* 0x0001e40000100800 */
[----:B0-----:R-:W4:Y:S01]  /*1bc40*/  LDL.LU R16, [R1+0x110] ;  /* 0x0001100001107983 */ /* 0x001f220000300800 */
[----:B------:R-:W4:Y:S01]  /*1bc50*/  LDL.LU R18, [R1+0x118] ;  /* 0x0001180001127983 */ /* 0x000f220000300800 */
[----:B------:R-:W-:-:S04]  /*1bc60*/  IADD3 R2, P2, R0, 0x10, RZ ;  /* 0x0000001000027810 */ /* 0x000fc80007f5e0ff */
[C---:B------:R-:W-:Y:S01]  /*1bc70*/  ISETP.GT.U32.AND P5, PT, R2.reuse, R11, PT ;  /* 0x0000000b0200720c */ /* 0x040fe20003fa4070 */
[----:B------:R-:W-:Y:S01]  /*1bc80*/  IMAD.X R3, RZ, RZ, R13, P2 ;  /* 0x000000ffff037224 */ /* 0x000fe200010e060d */
[----:B------:R-:W-:Y:S01]  /*1bc90*/  ISETP.GT.U32.AND P4, PT, R2, R7, PT ;  /* 0x000000070200720c */ /* 0x000fe20003f84070 */
[----:B------:R-:W-:Y:S03]  /*1bca0*/  STL.64 [R1+0x2a98], R6 ;  /* 0x002a980601007387 */ /* 0x000fe60000100a00 */
[----:B------:R-:W-:Y:S01]  /*1bcb0*/  ISETP.GT.U32.AND.EX P5, PT, R3, RZ, PT, P5 ;  /* 0x000000ff0300720c */ /* 0x000fe20003fa4150 */
[----:B------:R0:W-:Y:S01]  /*1bcc0*/  STL.64 [R1+0x2a90], R4 ;  /* 0x002a900401007387 */ /* 0x0001e20000100a00 */
[----:B---3--:R-:W-:Y:S01]  /*1bcd0*/  FMUL R28, R28, c[0x0][0x188] ;  /* 0x000062001c1c7a20 */ /* 0x008fe20000400000 */
[C---:B------:R-:W-:Y:S02]  /*1bce0*/  ISETP.GT.U32.AND P3, PT, R2.reuse, R12, PT ;  /* 0x0000000c0200720c */ /* 0x040fe40003f64070 */
[----:B------:R-:W-:-:S02]  /*1bcf0*/  ISETP.GT.U32.AND P1, PT, R2, R10, PT ;  /* 0x0000000a0200720c */ /* 0x000fc40003f24070 */
[----:B------:R-:W-:Y:S01]  /*1bd00*/  ISETP.GT.U32.AND.EX P4, PT, R3, RZ, PT, P4 ;  /* 0x000000ff0300720c */ /* 0x000fe20003f84140 */
[----:B------:R-:W-:Y:S01]  /*1bd10*/  IADD3 R2, P6, R0, 0x11, RZ ;  /* 0x0000001100027810 */ /* 0x000fe20007fde0ff */
[----:B0-----:R-:W-:-:S03]  /*1bd20*/  FSEL R4, R29, -INF , !P5 ;  /* 0xff8000001d047808 */ /* 0x001fc60006800000 */
[----:B------:R-:W-:Y:S01]  /*1bd30*/  ISETP.GT.U32.AND P2, PT, R2, R7, PT ;  /* 0x000000070200720c */ /* 0x000fe20003f44070 */
[----:B------:R-:W-:Y:S01]  /*1bd40*/  IMAD.MOV.U32 R6, RZ, RZ, R21 ;  /* 0x000000ffff067224 */ /* 0x000fe200078e0015 */
[----:B------:R0:W-:Y:S01]  /*1bd50*/  STL [R1+0x2d0], R4 ;  /* 0x0002d00401007387 */ /* 0x0001e20000100800 */
[----:B------:R-:W-:Y:S02]  /*1bd60*/  MOV R7, R20 ;  /* 0x0000001400077202 */ /* 0x000fe40000000f00 */
[----:B------:R-:W3:Y:S02]  /*1bd70*/  LDL R20, [R1+0x20] ;  /* 0x0000200001147983 */ /* 0x000ee40000100800 */
[----:B------:R-:W-:Y:S01]  /*1bd80*/  IMAD.MOV.U32 R22, RZ, RZ, R8 ;  /* 0x000000ffff167224 */ /* 0x000fe200078e0008 */
[----:B0-----:R-:W-:Y:S02]  /*1bd90*/  FSEL R4, R28, -INF , !P4 ;  /* 0xff8000001c047808 */ /* 0x001fe40006000000 */
[----:B------:R-:W-:-:S02]  /*1bda0*/  ISETP.GT.U32.AND.EX P3, PT, R3, RZ, PT, P3 ;  /* 0x000000ff0300720c */ /* 0x000fc40003f64130 */
[----:B------:R-:W-:Y:S01]  /*1bdb0*/  ISETP.GT.U32.AND.EX P1, PT, R3, RZ, PT, P1 ;  /* 0x000000ff0300720c */ /* 0x000fe20003f24110 */
[----:B------:R4:W-:Y:S01]  /*1bdc0*/  STL [R1+0x2c8], R4 ;  /* 0x0002c80401007387 */ /* 0x0009e20000100800 */
[----:B------:R-:W3:Y:S02]  /*1bdd0*/  LDL R21, [R1+0x24] ;  /* 0x0000240001157983 */ /* 0x000ee40000100800 */
[----:B------:R-:W5:Y:S02]  /*1bde0*/  LDL.LU R8, [R1+0x2aac] ;  /* 0x002aac0001087983 */ /* 0x000f640000300800 */
[----:B--2---:R-:W-:Y:S01]  /*1bdf0*/  FMUL R29, R23, c[0x0][0x188] ;  /* 0x00006200171d7a20 */ /* 0x004fe20000400000 */
[----:B------:R-:W-:Y:S02]  /*1be00*/  MOV R23, R14 ;  /* 0x0000000e00177202 */ /* 0x000fe40000000f00 */
[----:B------:R-:W2:Y:S01]  /*1be10*/  LDL.LU R14, [R1+0x2aa8] ;  /* 0x002aa800010e7983 */ /* 0x000ea20000300800 */
[----:B------:R-:W2:Y:S01]  /*1be20*/  LDL.LU R3, [R1+0x58] ;  /* 0x0000580001037983 */ /* 0x000ea20000300800 */
[----:B----4-:R-:W-:Y:S02]  /*1be30*/  HMMA.16816.F32 R4, R24, R6, R16 ;  /* 0x000000061804723c */ /* 0x010fe40000001810 */
[----:B------:R-:W4:Y:S01]  /*1be40*/  LDL.LU R18, [R1+0x2aa4] ;  /* 0x002aa40001127983 */ /* 0x000f220000300800 */
[----:B------:R-:W2:Y:S01]  /*1be50*/  LDL.LU R16, [R1+0x2aa0] ;  /* 0x002aa00001107983 */ /* 0x000ea20000300800 */
[----:B------:R-:W-:-:S02]  /*1be60*/  ISETP.GT.U32.AND P0, PT, R2, R11, PT ;  /* 0x0000000b0200720c */ /* 0x000fc40003f04070 */
[C---:B------:R-:W-:Y:S02]  /*1be70*/  ISETP.GT.U32.AND P5, PT, R2.reuse, R12, PT ;  /* 0x0000000c0200720c */ /* 0x040fe40003fa4070 */
[----:B------:R-:W-:Y:S01]  /*1be80*/  ISETP.GT.U32.AND P4, PT, R2, R10, PT ;  /* 0x0000000a0200720c */ /* 0x000fe20003f84070 */
[----:B------:R-:W-:Y:S11]  /*1be90*/  FSEL R2, R29, -INF , !P3 ;  /* 0xff8000001d027808 */ /* 0x000ff60005800000 */
[----:B------:R-:W-:Y:S03]  /*1bea0*/  @!UPT UIADD3 URZ, URZ, URZ, URZ ;  /* 0x0000003f3f3ff290 */ /* 0x000fe6000fffe03f */
[----:B------:R-:W-:Y:S01]  /*1beb0*/  STL [R1+0xa4], R5 ;  /* 0x0000a40501007387 */ /* 0x000fe20000100800 */
[----:B------:R-:W-:Y:S02]  /*1bec0*/  IMAD.MOV.U32 R19, RZ, RZ, R4 ;  /* 0x000000ffff137224 */ /* 0x000fe400078e0004 */
[----:B------:R0:W-:Y:S01]  /*1bed0*/  STL [R1+0xac], R7 ;  /* 0x0000ac0701007387 */ /* 0x0001e20000100800 */
[----:B------:R-:W-:Y:S02]  /*1bee0*/  MOV R17, R6 ;  /* 0x0000000600117202 */ /* 0x000fe40000000f00 */
[----:B0-----:R-:W3:Y:S01]  /*1bef0*/  LDL.LU.64 R6, [R1+0x2a98] ;  /* 0x002a980001067983 */ /* 0x001ee20000300a00 */
[----:B------:R-:W3:Y:S02]  /*1bf00*/  LDL.LU.64 R4, [R1+0x2a90] ;  /* 0x002a900001047983 */ /* 0x000ee40000300a00 */
[----:B------:R-:W-:Y:S02]  /*1bf10*/  STL.64 [R1+0x2a30], R26 ;  /* 0x002a301a01007387 */ /* 0x000fe40000100a00 */
[----:B------:R-:W-:Y:S01]  /*1bf20*/  STL.64 [R1+0x2a28], R24 ;  /* 0x002a281801007387 */ /* 0x000fe20000100a00 */
[----:B----4-:R0:W-:Y:S01]  /*1bf30*/  STL.64 [R1+0x2a18], R18 ;  /* 0x002a181201007387 */ /* 0x0101e20000100a00 */
[----:B--2---:R-:W-:Y:S03]  /*1bf40*/  STL.64 [R1+0x2a10], R16 ;  /* 0x002a101001007387 */ /* 0x004fe60000100a00 */
[----:B0-----:R-:W2:Y:S01]  /*1bf50*/  LDL.LU R18, [R1+0x78] ;  /* 0x0000780001127983 */ /* 0x001ea20000300800 */
[----:B------:R-:W-:Y:S02]  /*1bf60*/  STL [R1+0x2f8], R2 ;  /* 0x0002f80201007387 */ /* 0x000fe40000100800 */
[----:B------:R-:W2:Y:S02]  /*1bf70*/  LDL.LU R19, [R1+0x7c] ;  /* 0x00007c0001137983 */ /* 0x000ea40000300800 */
[----:B------:R-:W4:Y:S01]  /*1bf80*/  LDL.64 R26, [R1+0x18] ;  /* 0x00001800011a7983 */ /* 0x000f220000100a00 */
[----:B------:R-:W2:Y:S04]  /*1bf90*/  LDL.64 R24, [R1+0x10] ;  /* 0x0000100001187983 */ /* 0x000ea80000100a00 */
[----:B----4-:R-:W-:Y:S01]  /*1bfa0*/  STL.64 [R1+0x2a40], R26 ;  /* 0x002a401a01007387 */ /* 0x010fe20000100a00 */
[----:B--2---:R0:W-:Y:S02]  /*1bfb0*/  STL.64 [R1+0x2a38], R24 ;  /* 0x002a381801007387 */ /* 0x0041e40000100a00 */
[----:B0-----:R-:W-:Y:S01]  /*1bfc0*/  IMAD.MOV.U32 R24, RZ, RZ, R9 ;  /* 0x000000ffff187224 */ /* 0x001fe200078e0009 */
[----:B---3--:R-:W-:Y:S01]  /*1bfd0*/  MOV R25, R6 ;  /* 0x0000000600197202 */ /* 0x008fe20000000f00 */
[----:B------:R-:W2:Y:S01]  /*1bfe0*/  LDL.LU R9, [R1+0x2a88] ;  /* 0x002a880001097983 */ /* 0x000ea20000300800 */
[----:B------:R-:W3:Y:S02]  /*1bff0*/  LDL.LU R6, [R1+0x2a84] ;  /* 0x002a840001067983 */ /* 0x000ee40000300800 */
[----:B------:R-:W-:Y:S02]  /*1c000*/  STL.64 [R1+0x2a78], R14 ;  /* 0x002a780e01007387 */ /* 0x000fe40000100a00 */
[----:B------:R0:W-:Y:S02]  /*1c010*/  STL.64 [R1+0x2a70], R12 ;  /* 0x002a700c01007387 */ /* 0x0001e40000100a00 */
[----:B------:R-:W-:Y:S01]  /*1c020*/  IMAD.X R28, RZ, RZ, R13, P6 ;  /* 0x000000ffff1c7224 */ /* 0x000fe200030e060d */
[----:B0-----:R-:W4:Y:S01]  /*1c030*/  LDL.LU R12, [R1+0x320] ;  /* 0x00032000010c7983 */ /* 0x001f220000300800 */
[----:B------:R-:W4:Y:S02]  /*1c040*/  LDL.LU R13, [R1+0x324] ;  /* 0x00032400010d7983 */ /* 0x000f240000300800 */
[----:B------:R-:W4:Y:S02]  /*1c050*/  LDL.LU R14, [R1+0x328] ;  /* 0x00032800010e7983 */ /* 0x000f240000300800 */
[----:B------:R-:W4:Y:S02]  /*1c060*/  LDL.LU R15, [R1+0x32c] ;  /* 0x00032c00010f7983 */ /* 0x000f240000300800 */
[----:B---3--:R-:W-:-:S02]  /*1c070*/  FMUL R29, R6, c[0x0][0x188] ;  /* 0x00006200061d7a20 */ /* 0x008fc40000400000 */
[----:B------:R-:W3:Y:S01]  /*1c080*/  LDL.LU R6, [R1+0x2a80] ;  /* 0x002a800001067983 */ /* 0x000ee20000300800 */
[----:B------:R-:W2:Y:S02]  /*1c090*/  LDL.LU R17, [R1+0xb8] ;  /* 0x0000b80001117983 */ /* 0x000ea40000300800 */
[----:B------:R-:W-:Y:S02]  /*1c0a0*/  FMUL R3, R3, c[0x0][0x188] ;  /* 0x0000620003037a20 */ /* 0x000fe40000400000 */
[----:B------:R-:W-:Y:S03]  /*1c0b0*/  STL.64 [R1+0x2a50], R18 ;  /* 0x002a501201007387 */ /* 0x000fe60000100a00 */
[----:B------:R-:W-:Y:S01]  /*1c0c0*/  FSEL R3, R3, -INF , !P1 ;  /* 0xff80000003037808 */ /* 0x000fe20004800000 */
[----:B----4-:R-:W-:Y:S01]  /*1c0d0*/  HMMA.16816.F32 R20, R20, R24, R12 ;  /* 0x000000181414723c */ /* 0x010fe2000000180c */
[----:B--2---:R0:W-:Y:S01]  /*1c0e0*/  STL [R1+0x2a48], R17 ;  /* 0x002a481101007387 */ /* 0x0041e20000100800 */
[----:B------:R-:W2:Y:S03]  /*1c0f0*/  LDL.LU R16, [R1+0x1e0] ;  /* 0x0001e00001107983 */ /* 0x000ea60000300800 */
[----:B0-----:R-:W2:Y:S01]  /*1c100*/  LDL.LU R17, [R1+0x1e4] ;  /* 0x0001e40001117983 */ /* 0x001ea20000300800 */
[----:B------:R-:W2:Y:S02]  /*1c110*/  LDL.LU R18, [R1+0x1e8] ;  /* 0x0001e80001127983 */ /* 0x000ea40000300800 */
[----:B------:R-:W2:Y:S02]  /*1c120*/  LDL.LU R19, [R1+0x1ec] ;  /* 0x0001ec0001137983 */ /* 0x000ea40000300800 */
[----:B------:R0:W-:Y:S01]  /*1c130*/  STL [R1+0x310], R3 ;  /* 0x0003100301007387 */ /* 0x0001e20000100800 */
[----:B------:R-:W4:Y:S01]  /*1c140*/  LDL.LU.64 R14, [R1+0x2a78] ;  /* 0x002a7800010e7983 */ /* 0x000f220000300a00 */
[----:B------:R-:W2:Y:S11]  /*1c150*/  LDL.LU.64 R12, [R1+0x2a70] ;  /* 0x002a7000010c7983 */ /* 0x000eb60000300a00 */
[----:B------:R-:W-:Y:S02]  /*1c160*/  STL.64 [R1+0x180], R20 ;  /* 0x0001801401007387 */ /* 0x000fe40000100a00 */
[----:B------:R-:W-:Y:S01]  /*1c170*/  STL.64 [R1+0x188], R22 ;  /* 0x0001881601007387 */ /* 0x000fe20000100a00 */
[----:B------:R-:W-:-:S04]  /*1c180*/  ISETP.GT.U32.AND.EX P0, PT, R28, RZ, PT, P0 ;  /* 0x000000ff1c00720c */ /* 0x000fc80003f04100 */
[----:B0-----:R-:W-:-:S05]  /*1c190*/  FSEL R3, R29, -INF , !P0 ;  /* 0xff8000001d037808 */ /* 0x001fca0004000000 */
[----:B------:R5:W-:Y:S02]  /*1c1a0*/  STL [R1+0x2cc], R3 ;  /* 0x0002cc0301007387 */ /* 0x000be40000100800 */
[----:B-----5:R-:W-:Y:S02]  /*1c1b0*/  FMUL R3, R8, c[0x0][0x188] ;  /* 0x0000620008037a20 */ /* 0x020fe40000400000 */
[----:B------:R-:W5:Y:S04]  /*1c1c0*/  LDL.LU R8, [R1+0x2a68] ;  /* 0x002a680001087983 */ /* 0x000f680000300800 */
[----:B----4-:R-:W0:Y:S04]  /*1c1d0*/  LDSM.16.M88.4 R20, [R15+0xd080] ;  /* 0x00d080000f14783b */ /* 0x010e280000000200 */
[----:B0-----:R-:W-:Y:S01]  /*1c1e0*/  STL.64 [R1+0x40], R20 ;  /* 0x0000401401007387 */ /* 0x001fe20000100a00 */
[----:B------:R0:W-:Y:S03]  /*1c1f0*/  STL.64 [R1+0x48], R22 ;  /* 0x0000481601007387 */ /* 0x0001e60000100a00 */
[----:B0-----:R-:W2:Y:S01]  /*1c200*/  LDL.LU.64 R22, [R1+0x2a60] ;  /* 0x002a600001167983 */ /* 0x001ea20000300a00 */
[----:B------:R-:W2:Y:S02]  /*1c210*/  LDL.LU.64 R20, [R1+0x2a58] ;  /* 0x002a580001147983 */ /* 0x000ea40000300a00 */
[----:B------:R-:W-:Y:S01]  /*1c220*/  FMUL R9, R9, c[0x0][0x188] ;  /* 0x0000620009097a20 */ /* 0x000fe20000400000 */
[----:B------:R-:W-:-:S04]  /*1c230*/  ISETP.GT.U32.AND.EX P2, PT, R28, RZ, PT, P2 ;  /* 0x000000ff1c00720c */ /* 0x000fc80003f44120 */
[----:B------:R-:W-:-:S05]  /*1c240*/  FSEL R9, R9, -INF , !P2 ;  /* 0xff80000009097808 */ /* 0x000fca0005000000 */
[----:B------:R-:W-:Y:S01]  /*1c250*/  STL [R1+0x2b8], R9 ;  /* 0x0002b80901007387 */ /* 0x000fe20000100800 */
[----:B--2---:R-:W-:Y:S03]  /*1c260*/  HMMA.16816.F32 R24, R20, R24, R16 ;  /* 0x000000181418723c */ /* 0x004fe60000001810 */
[----:B------:R-:W2:Y:S01]  /*1c270*/  LDL.LU.64 R18, [R1+0x2a50] ;  /* 0x002a500001127983 */ /* 0x000ea20000300a00 */
[----:B------:R-:W4:Y:S11]  /*1c280*/  LDL.LU R17, [R1+0x2a48] ;  /* 0x002a480001117983 */ /* 0x000f360000300800 */
[----:B------:R-:W-:Y:S08]  /*1c290*/  @!UPT UIADD3 URZ, URZ, URZ, URZ ;  /* 0x0000003f3f3ff290 */ /* 0x000ff0000fffe03f */
[----:B------:R-:W-:Y:S01]  /*1c2a0*/  STL.64 [R1+0x170], R24 ;  /* 0x0001701801007387 */ /* 0x000fe20000100a00 */
[----:B------:R0:W-:Y:S03]  /*1c2b0*/  STL.64 [R1+0x178], R26 ;  /* 0x0001781a01007387 */ /* 0x0001e60000100a00 */
[----:B0-----:R-:W2:Y:S01]  /*1c2c0*/  LDL.LU.64 R26, [R1+0x2a40] ;  /* 0x002a4000011a7983 */ /* 0x001ea20000300a00 */
[----:B------:R-:W2:Y:S02]  /*1c2d0*/  LDL.LU.64 R24, [R1+0x2a38] ;  /* 0x002a380001187983 */ /* 0x000ea40000300a00 */
[----:B------:R-:W-:Y:S02]  /*1c2e0*/  STL.64 [R1+0x2a00], R22 ;  /* 0x002a001601007387 */ /* 0x000fe40000100a00 */
[----:B------:R0:W-:Y:S02]  /*1c2f0*/  STL.64 [R1+0x29f8], R20 ;  /* 0x0029f81401007387 */ /* 0x0001e40000100a00 */
[----:B0-----:R-:W2:Y:S01]  /*1c300*/  LDL.LU R20, [R1+0x120] ;  /* 0x0001200001147983 */ /* 0x001ea20000300800 */
[----:B------:R-:W2:Y:S02]  /*1c310*/  LDL.LU R21, [R1+0x124] ;  /* 0x0001240001157983 */ /* 0x000ea40000300800 */
[----:B------:R-:W2:Y:S01]  /*1c320*/  LDL.LU R22, [R1+0x128] ;  /* 0x0001280001167983 */ /* 0x000ea20000300800 */
[----:B-----5:R-:W-:-:S02]  /*1c330*/  MOV R23, R8 ;  /* 0x0000000800177202 */ /* 0x020fc40000000f00 */
[----:B------:R-:W-:Y:S01]  /*1c340*/  ISETP.GT.U32.AND.EX P5, PT, R28, RZ, PT, P5 ;  /* 0x000000ff1c00720c */ /* 0x000fe20003fa4150 */
[----:B------:R-:W-:-:S03]  /*1c350*/  FMUL R16, R5, c[0x0][0x188] ;  /* 0x0000620005107a20 */ /* 0x000fc60000400000 */
[----:B------:R-:W-:Y:S01]  /*1c360*/  FSEL R8, R3, -INF , !P5 ;  /* 0xff80000003087808 */ /* 0x000fe20006800000 */
[----:B------:R-:W-:Y:S01]  /*1c370*/  FMUL R29, R4, c[0x0][0x188] ;  /* 0x00006200041d7a20 */ /* 0x000fe20000400000 */
[----:B------:R-:W-:-:S03]  /*1c380*/  ISETP.GT.U32.AND.EX P4, PT, R28, RZ, PT, P4 ;  /* 0x000000ff1c00720c */ /* 0x000fc60003f84140 */
[----:B------:R-:W-:Y:S01]  /*1c390*/  STL [R1+0x2f0], R8 ;  /* 0x0002f00801007387 */ /* 0x000fe20000100800 */
[----:B--2---:R-:W-:Y:S01]  /*1c3a0*/  HMMA.16816.F32 R20, R24, R18, R20 ;  /* 0x000000121814723c */ /* 0x004fe20000001814 */
[----:B------:R-:W-:Y:S02]  /*1c3b0*/  MOV R9, R27 ;  /* 0x0000001b00097202 */ /* 0x000fe40000000f00 */
[----:B------:R-:W3:Y:S01]  /*1c3c0*/  LDL.LU.64 R26, [R1+0x2a30] ;  /* 0x002a3000011a7983 */ /* 0x000ee20000300a00 */
[----:B------:R-:W3:Y:S11]  /*1c3d0*/  LDL.LU.64 R24, [R1+0x2a28] ;  /* 0x002a280001187983 */ /* 0x000ef60000300a00 */
[----:B------:R-:W-:Y:S09]  /*1c3e0*/  @!UPT UIADD3 URZ, URZ, URZ, URZ ;  /* 0x0000003f3f3ff290 */ /* 0x000ff2000fffe03f */
[----:B------:R-:W-:Y:S01]  /*1c3f0*/  MOV R5, R21 ;  /* 0x0000001500057202 */ /* 0x000fe20000000f00 */
[----:B------:R-:W-:Y:S01]  /*1c400*/  IMAD.MOV.U32 R4, RZ, RZ, R23 ;  /* 0x000000ffff047224 */ /* 0x000fe200078e0017 */
[----:B------:R-:W-:Y:S03]  /*1c410*/  STL [R1+0x68], R22 ;  /* 0x0000681601007387 */ /* 0x000fe60000100800 */
[----:B------:R-:W-:Y:S01]  /*1c420*/  STL [R1+0x29ac], R5 ;  /* 0x0029ac0501007387 */ /* 0x000fe20000100800 */
[----:B------:R0:W-:Y:S01]  /*1c430*/  STL [R1+0x29a8], R4 ;  /* 0x0029a80401007387 */ /* 0x0001e20000100800 */
[----:B------:R-:W-:Y:S01]  /*1c440*/  STL [R1+0x2a20], R7 ;  /* 0x002a200701007387 */ /* 0x000fe20000100800 */
[----:B0-----:R-:W-:-:S05]  /*1c450*/  FSEL R4, R16, -INF , !P4 ;  /* 0xff80000010047808 */ /* 0x001fca0006000000 */
[----:B------:R0:W-:Y:S04]  /*1c460*/  STL [R1+0x2fc], R4 ;  /* 0x0002fc0401007387 */ /* 0x0001e80000100800 */
[----:B0-----:R-:W3:Y:S01]  /*1c470*/  LDL.LU R4, [R1+0x130] ;  /* 0x0001300001047983 */ /* 0x001ee20000300800 */
[----:B------:R-:W3:Y:S01]  /*1c480*/  LDL.LU R5, [R1+0x134] ;  /* 0x0001340001057983 */ /* 0x000ee20000300800 */
[----:B------:R-:W-:-:S04]  /*1c490*/  IADD3 R2, P3, R0, 0x18, RZ ;  /* 0x0000001800027810 */ /* 0x000fc80007f7e0ff */
[C---:B------:R-:W-:Y:S01]  /*1c4a0*/  ISETP.GT.U32.AND P6, PT, R2.reuse, R11, PT ;  /* 0x0000000b0200720c */ /* 0x040fe20003fc4070 */
[----:B------:R-:W-:Y:S01]  /*1c4b0*/  IMAD.X R3, RZ, RZ, R13, P3 ;  /* 0x000000ffff037224 */ /* 0x000fe200018e060d */
[C---:B------:R-:W-:Y:S02]  /*1c4c0*/  ISETP.GT.U32.AND P1, PT, R2.reuse, R7, PT ;  /* 0x000000070200720c */ /* 0x040fe40003f24070 */
[C---:B------:R-:W-:Y:S02]  /*1c4d0*/  ISETP.GT.U32.AND P0, PT, R2.reuse, R12, PT ;  /* 0x0000000c0200720c */ /* 0x040fe40003f04070 */
[----:B------:R-:W-:Y:S01]  /*1c4e0*/  ISETP.GT.U32.AND P2, PT, R2, R10, PT ;  /* 0x0000000a0200720c */ /* 0x000fe20003f44070 */
[----:B------:R-:W-:Y:S01]  /*1c4f0*/  IADD3 R2, P5, R0, 0x19, RZ ;  /* 0x0000001900027810 */ /* 0x000fe20007fbe0ff */
[----:B------:R-:W-:-:S03]  /*1c500*/  ISETP.GT.U32.AND.EX P6, PT, R3, RZ, PT, P6 ;  /* 0x000000ff0300720c */ /* 0x000fc60003fc4160 */
[----:B------:R-:W-:Y:S01]  /*1c510*/  ISETP.GT.U32.AND P4, PT, R2, R7, PT ;  /* 0x000000070200720c */ /* 0x000fe20003f84070 */
[----:B------:R-:W-:Y:S01]  /*1c520*/  MOV R7, R14 ;  /* 0x0000000e00077202 */ /* 0x000fe20000000f00 */
[----:B------:R-:W-:Y:S01]  /*1c530*/  FSEL R16, R29, -INF , !P6 ;  /* 0xff8000001d107808 */ /* 0x000fe20007000000 */
[----:B----4-:R-:W-:-:S04]  /*1c540*/  FMUL R28, R17, c[0x0][0x188] ;  /* 0x00006200111c7a20 */ /* 0x010fc80000400000 */
[----:B------:R3:W-:Y:S01]  /*1c550*/  STL [R1+0x2c4], R16 ;  /* 0x0002c41001007387 */ /* 0x0007e20000100800 */
[----:B------:R-:W-:Y:S01]  /*1c560*/  ISETP.GT.U32.AND.EX P1, PT, R3, RZ, PT, P1 ;  /* 0x000000ff0300720c */ /* 0x000fe20003f24110 */
[----:B------:R-:W-:Y:S02]  /*1c570*/  IMAD.MOV.U32 R8, RZ, RZ, R20 ;  /* 0x000000ffff087224 */ /* 0x000fe400078e0014 */
[----:B------:R-:W2:Y:S01]  /*1c580*/  LDL.64 R22, [R1+0x28] ;  /* 0x0000280001167983 */ /* 0x000ea20000100a00 */
[----:B------:R-:W4:Y:S01]  /*1c590*/  LDL.64 R20, [R1+0x20] ;  /* 0x0000200001147983 */ /* 0x000f220000100a00 */
[----:B------:R-:W-:-:S05]  /*1c5a0*/  FSEL R14, R28, -INF , !P1 ;  /* 0xff8000001c0e7808 */ /* 0x000fca0004800000 */
[----:B------:R0:W-:Y:S01]  /*1c5b0*/  STL [R1+0x2b4], R14 ;  /* 0x0002b40e01007387 */ /* 0x0001e20000100800 */
[----:B---3--:R-:W-:Y:S03]  /*1c5c0*/  HMMA.16816.F32 R16, R24, R18, R4 ;  /* 0x000000121810723c */ /* 0x008fe60000001804 */
[----:B------:R-:W3:Y:S11]  /*1c5d0*/  LDL.LU R7, [R1+0x2a20] ;  /* 0x002a200001077983 */ /* 0x000ef60000300800 */
[----:B------:R-:W-:Y:S09]  /*1c5e0*/  @!UPT UIADD3 URZ, URZ, URZ, URZ ;  /* 0x0000003f3f3ff290 */ /* 0x000ff2000fffe03f */
[----:B------:R-:W-:Y:S01]  /*1c5f0*/  STL [R1+0x54], R17 ;  /* 0x0000541101007387 */ /* 0x000fe20000100800 */
[----:B------:R1:W-:Y:S01]  /*1c600*/  STL [R1+0x5c], R19 ;  /* 0x00005c1301007387 */ /* 0x0003e20000100800 */
[----:B------:R-:W-:Y:S01]  /*1c610*/  MOV R6, R18 ;  /* 0x0000001200067202 */ /* 0x000fe20000000f00 */
[----:B0-----:R-:W-:Y:S01]  /*1c620*/  IMAD.MOV.U32 R14, RZ, RZ, R16 ;  /* 0x000000ffff0e7224 */ /* 0x001fe200078e0010 */
[----:B-1----:R-:W5:Y:S01]  /*1c630*/  LDL.LU.64 R18, [R1+0x2a18] ;  /* 0x002a180001127983 */ /* 0x002f620000300a00 */
[----:B------:R-:W2:Y:S02]  /*1c640*/  LDL.LU.64 R16, [R1+0x2a10] ;  /* 0x002a100001107983 */ /* 0x000ea40000300a00 */
[----:B------:R0:W-:Y:S02]  /*1c650*/  STL.64 [R1+0x29d0], R26 ;  /* 0x0029d01a01007387 */ /* 0x0001e40000100a00 */
[----:B0-----:R-:W3:Y:S01]  /*1c660*/  LDL.LU R27, [R1+0xa4] ;  /* 0x0000a400011b7983 */ /* 0x001ee20000300800 */
[----:B------:R2:W-:Y:S01]  /*1c670*/  STL.64 [R1+0x29c8], R24 ;  /* 0x0029c81801007387 */ /* 0x0005e20000100a00 */
[----:B------:R-:W-:-:S02]  /*1c680*/  ISETP.GT.U32.AND.EX P0, PT, R3, RZ, PT, P0 ;  /* 0x000000ff0300720c */ /* 0x000fc40003f04100 */
[----:B------:R-:W-:Y:S01]  /*1c690*/  ISETP.GT.U32.AND.EX P2, PT, R3, RZ, PT, P2 ;  /* 0x000000ff0300720c */ /* 0x000fe20003f44120 */
[----:B------:R-:W-:Y:S01]  /*1c6a0*/  IMAD.X R3, RZ, RZ, R13, P5 ;  /* 0x000000ffff037224 */ /* 0x000fe200028e060d */
[C---:B------:R-:W-:Y:S01]  /*1c6b0*/  ISETP.GT.U32.AND P3, PT, R2.reuse, R11, PT ;  /* 0x0000000b0200720c */ /* 0x040fe20003f64070 */
[----:B------:R4:W-:Y:S03]  /*1c6c0*/  STL [R1+0x29b0], R6 ;  /* 0x0029b00601007387 */ /* 0x0009e60000100800 */
[----:B------:R-:W-:Y:S02]  /*1c6d0*/  ISETP.GT.U32.AND.EX P3, PT, R3, RZ, PT, P3 ;  /* 0x000000ff0300720c */ /* 0x000fe40003f64130 */
[C---:B------:R-:W-:Y:S02]  /*1c6e0*/  ISETP.GT.U32.AND P6, PT, R2.reuse, R12, PT ;  /* 0x0000000c0200720c */ /* 0x040fe40003fc4070 */
[----:B------:R-:W-:Y:S01]  /*1c6f0*/  ISETP.GT.U32.AND P1, PT, R2, R10, PT ;  /* 0x0000000a0200720c */ /* 0x000fe20003f24070 */
[----:B------:R-:W-:-:S02]  /*1c700*/  IADD3 R2, P5, R0, 0x20, RZ ;  /* 0x0000002000027810 */ /* 0x000fc40007fbe0ff */
[----:B-----5:R-:W-:Y:S02]  /*1c710*/  FMUL R4, R19, c[0x0][0x188] ;  /* 0x0000620013047a20 */ /* 0x020fe40000400000 */
[----:B--2---:R-:W-:Y:S02]  /*1c720*/  FMUL R24, R16, c[0x0][0x188] ;  /* 0x0000620010187a20 */ /* 0x004fe40000400000 */
[----:B------:R-:W-:Y:S02]  /*1c730*/  FMUL R28, R17, c[0x0][0x188] ;  /* 0x00006200111c7a20 */ /* 0x000fe40000400000 */
[----:B------:R-:W-:Y:S01]  /*1c740*/  FMUL R29, R18, c[0x0][0x188] ;  /* 0x00006200121d7a20 */ /* 0x000fe20000400000 */
[----:B------:R-:W-:Y:S02]  /*1c750*/  FSEL R4, R4, -INF , !P0 ;  /* 0xff80000004047808 */ /* 0x000fe40004000000 */
[----:B----4-:R-:W-:Y:S02]  /*1c760*/  MOV R6, R20 ;  /* 0x0000001400067202 */ /* 0x010fe40000000f00 */
[----:B------:R-:W-:Y:S01]  /*1c770*/  FSEL R5, R28, -INF , !P2 ;  /* 0xff8000001c057808 */ /* 0x000fe20005000000 */
[----:B---3--:R-:W-:Y:S01]  /*1c780*/  STL [R1+0x2a0c], R27 ;  /* 0x002a0c1b01007387 */ /* 0x008fe20000100800 */
[----:B------:R0:W-:Y:S03]  /*1c790*/  STL [R1+0x2a08], R24 ;  /* 0x002a081801007387 */ /* 0x0001e60000100800 */
[----:B------:R-:W1:Y:S04]  /*1c7a0*/  LDSM.16.M88.4 R16, [R15+0xd880] ;  /* 0x00d880000f10783b */ /* 0x000e680000000200 */
[----:B0-----:R-:W2:Y:S01]  /*1c7b0*/  LDL.LU R24, [R1+0x330] ;  /* 0x0003300001187983 */ /* 0x001ea20000300800 */
[----:B------:R-:W2:Y:S02]  /*1c7c0*/  LDL.LU R25, [R1+0x334] ;  /* 0x0003340001197983 */ /* 0x000ea40000300800 */
[----:B------:R-:W2:Y:S02]  /*1c7d0*/  LDL.LU R26, [R1+0x338] ;  /* 0x00033800011a7983 */ /* 0x000ea40000300800 */
[----:B------:R-:W2:Y:S01]  /*1c7e0*/  LDL.LU R27, [R1+0x33c] ;  /* 0x00033c00011b7983 */ /* 0x000ea20000300800 */
[----:B------:R0:W-:Y:S01]  /*1c7f0*/  STL [R1+0x2d8], R4 ;  /* 0x0002d80401007387 */ /* 0x0001e20000100800 */
[----:B------:R-:W-:Y:S01]  /*1c800*/  STL [R1+0x2f4], R5 ;  /* 0x0002f40501007387 */ /* 0x000fe20000100800 */
[----:B0-----:R-:W-:-:S02]  /*1c810*/  FSEL R4, R29, -INF , !P3 ;  /* 0xff8000001d047808 */ /* 0x001fc40005800000 */
[----:B------:R-:W3:Y:S03]  /*1c820*/  LDL.LU R29, [R1+0xac] ;  /* 0x0000ac00011d7983 */ /* 0x000ee60000300800 */
[----:B------:R-:W-:Y:S02]  /*1c830*/  STL [R1+0x2bc], R4 ;  /* 0x0002bc0401007387 */ /* 0x000fe40000100800 */
[----:B------:R-:W-:Y:S01]  /*1c840*/  STL.64 [R1+0x29e0], R14 ;  /* 0x0029e00e01007387 */ /* 0x000fe20000100a00 */
[----:B------:R-:W-:Y:S01]  /*1c850*/  ISETP.GT.U32.AND P3, PT, R2, R12, PT ;  /* 0x0000000c0200720c */ /* 0x000fe20003f64070 */
[----:B------:R0:W-:Y:S04]  /*1c860*/  STL.64 [R1+0x29d8], R12 ;  /* 0x0029d80c01007387 */ /* 0x0001e80000100a00 */
[----:B0-----:R-:W2:Y:S01]  /*1c870*/  LDL.LU R12, [R1+0x40] ;  /* 0x00004000010c7983 */ /* 0x001ea20000300800 */
[----:B------:R-:W2:Y:S02]  /*1c880*/  LDL.LU R13, [R1+0x44] ;  /* 0x00004400010d7983 */ /* 0x000ea40000300800 */
[----:B------:R-:W-:Y:S01]  /*1c890*/  IMAD.MOV.U32 R5, RZ, RZ, R21 ;  /* 0x000000ffff057224 */ /* 0x000fe200078e0015 */
[----:B------:R-:W-:-:S02]  /*1c8a0*/  MOV R4, R22 ;  /* 0x0000001600047202 */ /* 0x000fc40000000f00 */
[----:B------:R-:W-:Y:S01]  /*1c8b0*/  ISETP.GT.U32.AND P2, PT, R2, R7, PT ;  /* 0x000000070200720c */ /* 0x000fe20003f44070 */
[----:B--2---:R-:W-:Y:S11]  /*1c8c0*/  HMMA.16816.F32 R24, R20, R12, R24 ;  /* 0x0000000c1418723c */ /* 0x004ff60000001818 */
[----:B------:R-:W-:Y:S11]  /*1c8d0*/  @!UPT UIADD3 URZ, URZ, URZ, URZ ;  /* 0x0000003f3f3ff290 */ /* 0x000ff6000fffe03f */
[----:B------:R-:W-:Y:S01]  /*1c8e0*/  @!UPT UIADD3 URZ, URZ, URZ, URZ ;  /* 0x0000003f3f3ff290 */ /* 0x000fe2000fffe03f */
[----:B------:R-:W-:Y:S01]  /*1c8f0*/  STL.64 [R1+0x120], R24 ;  /* 0x0001201801007387 */ /* 0x000fe20000100a00 */
[----:B------:R0:W-:Y:S03]  /*1c900*/  STL.64 [R1+0x128], R26 ;  /* 0x0001281a01007387 */ /* 0x0001e60000100a00 */
[----:B0-----:R-:W2:Y:S01]  /*1c910*/  LDL.LU R27, [R1+0x2a0c] ;  /* 0x002a0c00011b7983 */ /* 0x001ea20000300800 */
[----:B------:R-:W4:Y:S02]  /*1c920*/  LDL.LU R24, [R1+0x2a08] ;  /* 0x002a080001187983 */ /* 0x000f240000300800 */
[----:B------:R-:W5:Y:S02]  /*1c930*/  LDL.LU.64 R22, [R1+0x2a00] ;  /* 0x002a000001167983 */ /* 0x000f640000300a00 */
[----:B------:R-:W5:Y:S01]  /*1c940*/  LDL.LU.64 R20, [R1+0x29f8] ;  /* 0x0029f80001147983 */ /* 0x000f620000300a00 */
[----:B------:R-:W-:Y:S01]  /*1c950*/  STL.64 [R1+0x29f0], R6 ;  /* 0x0029f00601007387 */ /* 0x000fe20000100a00 */
[----:B------:R0:W-:Y:S03]  /*1c960*/  STL.64 [R1+0x29e8], R4 ;  /* 0x0029e80401007387 */ /* 0x0001e60000100a00 */
[----:B0-----:R-:W5:Y:S01]  /*1c970*/  LDL.LU R4, [R1+0x210] ;  /* 0x0002100001047983 */ /* 0x001f620000300800 */
[----:B------:R-:W5:Y:S02]  /*1c980*/  LDL.LU R5, [R1+0x214] ;  /* 0x0002140001057983 */ /* 0x000f640000300800 */
[----:B------:R-:W5:Y:S02]  /*1c990*/  LDL.LU R6, [R1+0x218] ;  /* 0x0002180001067983 */ /* 0x000f640000300800 */
[----:B------:R-:W5:Y:S01]  /*1c9a0*/  LDL.LU R7, [R1+0x21c] ;  /* 0x00021c0001077983 */ /* 0x000f620000300800 */
[----:B------:R-:W-:-:S02]  /*1c9b0*/  ISETP.GT.U32.AND.EX P4, PT, R3, RZ, PT, P4 ;  /* 0x000000ff0300720c */ /* 0x000fc40003f84140 */
[C---:B------:R-:W-:Y:S02]  /*1c9c0*/  ISETP.GT.U32.AND.EX P6, PT, R3.reuse, RZ, PT, P6 ;  /* 0x000000ff0300720c */ /* 0x040fe40003fc4160 */
[----:B------:R-:W-:Y:S02]  /*1c9d0*/  ISETP.GT.U32.AND.EX P1, PT, R3, RZ, PT, P1 ;  /* 0x000000ff0300720c */ /* 0x000fe40003f24110 */
[----:B----4-:R-:W-:Y:S02]  /*1c9e0*/  FSEL R14, R24, -INF , !P4 ;  /* 0xff800000180e7808 */ /* 0x010fe40006000000 */
[----:B------:R-:W4:Y:S03]  /*1c9f0*/  LDL.LU R24, [R1+0x140] ;  /* 0x0001400001187983 */ /* 0x000f260000300800 */
[----:B------:R5:W-:Y:S02]  /*1ca00*/  STL [R1+0x2c0], R14 ;  /* 0x0002c00e01007387 */ /* 0x000be40000100800 */
[----:B--2---:R-:W-:-:S02]  /*1ca10*/  FMUL R28, R27, c[0x0][0x188] ;  /* 0x000062001b1c7a20 */ /* 0x004fc40000400000 */
[----:B------:R-:W4:Y:S01]  /*1ca20*/  LDL.LU R25, [R1+0x144] ;  /* 0x0001440001197983 */ /* 0x000f220000300800 */
[----:B------:R-:W4:Y:S01]  /*1ca30*/  LDL.LU R26, [R1+0x148] ;  /* 0x00014800011a7983 */ /* 0x000f220000300800 */
[----:B------:R-:W4:Y:S01]  /*1ca40*/  LDL.LU R27, [R1+0x14c] ;  /* 0x00014c00011b7983 */ /* 0x000f220000300800 */
[----:B-----5:R-:W-:Y:S02]  /*1ca50*/  HMMA.16816.F32 R12, R20, R12, R4 ;  /* 0x0000000c140c723c */ /* 0x020fe40000001804 */
[----:B-1----:R-:W-:Y:S01]  /*1ca60*/  STL.64 [R1+0x78], R18 ;  /* 0x0000781201007387 */ /* 0x002fe20000100a00 */
[----:B------:R-:W-:Y:S01]  /*1ca70*/  FSEL R3, R28, -INF , !P6 ;  /* 0xff8000001c037808 */ /* 0x000fe20007000000 */
[----:B------:R0:W-:Y:S02]  /*1ca80*/  STL.64 [R1+0x2998], R16 ;  /* 0x0029981001007387 */ /* 0x0001e40000100a00 */
[----:B0-----:R-:W2:Y:S01]  /*1ca90*/  LDL.LU R17, [R1+0x68] ;  /* 0x0000680001117983 */ /* 0x001ea20000300800 */
[----:B------:R-:W4:Y:S02]  /*1caa0*/  LDL.LU R18, [R1+0x98] ;  /* 0x0000980001127983 */ /* 0x000f240000300800 */
[----:B------:R-:W4:Y:S02]  /*1cab0*/  LDL.LU R19, [R1+0x9c] ;  /* 0x00009c0001137983 */ /* 0x000f240000300800 */
[----:B------:R-:W-:Y:S01]  /*1cac0*/  STL [R1+0x2d4], R3 ;  /* 0x0002d40301007387 */ /* 0x000fe20000100800 */
[----:B------:R-:W5:Y:S01]  /*1cad0*/  LDL.LU.64 R6, [R1+0x29f0] ;  /* 0x0029f00001067983 */ /* 0x000f620000300a00 */
[----:B------:R-:W2:Y:S10]  /*1cae0*/  LDL.LU.64 R4, [R1+0x29e8] ;  /* 0x0029e80001047983 */ /* 0x000eb40000300a00 */
[----:B------:R-:W-:Y:S01]  /*1caf0*/  STL.64 [R1+0x100], R12 ;  /* 0x0001000c01007387 */ /* 0x000fe20000100a00 */
[----:B------:R0:W-:Y:S03]  /*1cb00*/  STL.64 [R1+0x108], R14 ;  /* 0x0001080e01007387 */ /* 0x0001e60000100a00 */
[----:B0-----:R-:W4:Y:S01]  /*1cb10*/  LDL.LU.64 R14, [R1+0x29e0] ;  /* 0x0029e000010e7983 */ /* 0x001f220000300a00 */
[----:B------:R-:W4:Y:S02]  /*1cb20*/  LDL.LU.64 R12, [R1+0x29d8] ;  /* 0x0029d800010c7983 */ /* 0x000f240000300a00 */
[----:B------:R-:W-:Y:S02]  /*1cb30*/  STL [R1+0x297c], R23 ;  /* 0x00297c1701007387 */ /* 0x000fe40000100800 */
[----:B------:R0:W-:Y:S01]  /*1cb40*/  STL [R1+0x2990], R22 ;  /* 0x0029901601007387 */ /* 0x0001e20000100800 */
[----:B------:R1:W-:Y:S04]  /*1cb50*/  STL.64 [R1+0x2988], R20 ;  /* 0x0029881401007387 */ /* 0x0003e80000100a00 */
[----:B0-----:R-:W4:Y:S04]  /*1cb60*/  LDL R22, [R1+0x18] ;  /* 0x0000180001167983 */ /* 0x001f280000100800 */
[----:B-1----:R-:W4:Y:S04]  /*1cb70*/  LDL R20, [R1+0x10] ;  /* 0x0000100001147983 */ /* 0x002f280000100800 */
[----:B------:R-:W4:Y:S01]  /*1cb80*/  LDL R21, [R1+0x14] ;  /* 0x0000140001157983 */ /* 0x000f220000100800 */
[----:B---3--:R-:W-:-:S02]  /*1cb90*/  FMUL R29, R29, c[0x0][0x188] ;  /* 0x000062001d1d7a20 */ /* 0x008fc40000400000 */
[----:B------:R-:W-:-:S03]  /*1cba0*/  IMAD.MOV.U32 R23, RZ, RZ, R9 ;  /* 0x000000ffff177224 */ /* 0x000fc600078e0009 */
[----:B------:R-:W-:Y:S02]  /*1cbb0*/  FSEL R9, R29, -INF , !P1 ;  /* 0xff8000001d097808 */ /* 0x000fe40004800000 */
[C---:B------:R-:W-:Y:S02]  /*1cbc0*/  ISETP.GT.U32.AND P0, PT, R2.reuse, R11, PT ;  /* 0x0000000b0200720c */ /* 0x040fe40003f04070 */
[----:B------:R-:W-:Y:S01]  /*1cbd0*/  ISETP.GT.U32.AND P4, PT, R2, R10, PT ;  /* 0x0000000a0200720c */ /* 0x000fe20003f84070 */
[----:B------:R-:W-:Y:S01]  /*1cbe0*/  IADD3 R2, P6, R0, 0x21, RZ ;  /* 0x0000002100027810 */ /* 0x000fe20007fde0ff */
[----:B------:R-:W-:Y:S04]  /*1cbf0*/  STL [R1+0x2dc], R9 ;  /* 0x0002dc0901007387 */ /* 0x000fe80000100800 */
[----:B-----5:R-:W-:Y:S01]  /*1cc00*/  STL.64 [R1+0x29c0], R6 ;  /* 0x0029c00601007387 */ /* 0x020fe20000100a00 */
[----:B--2---:R0:W-:Y:S01]  /*1cc10*/  STL.64 [R1+0x29b8], R4 ;  /* 0x0029b80401007387 */ /* 0x0041e20000100a00 */
[----:B------:R-:W-:-:S02]  /*1cc20*/  ISETP.GT.U32.AND P1, PT, R2, R7, PT ;  /* 0x000000070200720c */ /* 0x000fc40003f24070 */
[----:B0-----:R-:W2:Y:S01]  /*1cc30*/  LDL.LU R4, [R1+0x150] ;  /* 0x0001500001047983 */ /* 0x001ea20000300800 */
[----:B------:R-:W2:Y:S02]  /*1cc40*/  LDL.LU R5, [R1+0x154] ;  /* 0x0001540001057983 */ /* 0x000ea40000300800 */
[----:B------:R-:W2:Y:S02]  /*1cc50*/  LDL.LU R6, [R1+0x158] ;  /* 0x0001580001067983 */ /* 0x000ea40000300800 */
[----:B------:R-:W2:Y:S01]  /*1cc60*/  LDL.LU R7, [R1+0x15c] ;  /* 0x00015c0001077983 */ /* 0x000ea20000300800 */
[----:B----4-:R-:W-:Y:S01]  /*1cc70*/  HMMA.16816.F32 R20, R20, R18, R24 ;  /* 0x000000121414723c */ /* 0x010fe20000001818 */
[----:B------:R-:W2:Y:S01]  /*1cc80*/  LDL.LU.64 R26, [R1+0x29d0] ;  /* 0x0029d000011a7983 */ /* 0x000ea20000300a00 */
[----:B------:R-:W2:Y:S01]  /*1cc90*/  LDL.LU.64 R24, [R1+0x29c8] ;  /* 0x0029c80001187983 */ /* 0x000ea20000300a00 */
[----:B------:R-:W-:Y:S01]  /*1cca0*/  IADD3.X R3, RZ, R13, RZ, P5, !PT ;  /* 0x0000000dff037210 */ /* 0x000fe20002ffe4ff */
[----:B------:R-:W-:-:S03]  /*1ccb0*/  FMUL R29, R8, c[0x0][0x188] ;  /* 0x00006200081d7a20 */ /* 0x000fc60000400000 */
[----:B------:R-:W-:Y:S01]  /*1ccc0*/  ISETP.GT.U32.AND.EX P0, PT, R3, RZ, PT, P0 ;  /* 0x000000ff0300720c */ /* 0x000fe20003f04100 */
[----:B------:R-:W-:Y:S01]  /*1ccd0*/  FMUL R28, R17, c[0x0][0x188] ;  /* 0x00006200111c7a20 */ /* 0x000fe20000400000 */
[----:B------:R-:W-:Y:S11]  /*1cce0*/  ISETP.GT.U32.AND.EX P2, PT, R3, RZ, PT, P2 ;  /* 0x000000ff0300720c */ /* 0x000ff60003f44120 */
[----:B------:R-:W-:Y:S04]  /*1ccf0*/  @!UPT UIADD3 URZ, URZ, URZ, URZ ;  /* 0x0000003f3f3ff290 */ /* 0x000fe8000fffe03f */
[----:B------:R-:W-:Y:S01]  /*1cd00*/  MOV R9, R23 ;  /* 0x0000001700097202 */ /* 0x000fe20000000f00 */
[----:B------:R-:W-:Y:S01]  /*1cd10*/  IMAD.MOV.U32 R8, RZ, RZ, R20 ;  /* 0x000000ffff087224 */ /* 0x000fe200078e0014 */
[----:B------:R-:W-:Y:S01]  /*1cd20*/  STL [R1+0xb4], R21 ;  /* 0x0000b41501007387 */ /* 0x000fe20000100800 */
[----:B------:R-:W-:Y:S02]  /*1cd30*/  STL [R1+0xb8], R22 ;  /* 0x0000b81601007387 */ /* 0x000fe40000100800 */
[----:B------:R-:W-:Y:S01]  /*1cd40*/  STL [R1+0x2978], R9 ;  /* 0x0029780901007387 */ /* 0x000fe20000100800 */
[----:B------:R0:W-:Y:S02]  /*1cd50*/  STL [R1+0x2974], R8 ;  /* 0x0029740801007387 */ /* 0x0001e40000100800 */
[----:B0-----:R-:W-:-:S05]  /*1cd60*/  FSEL R8, R29, -INF , !P0 ;  /* 0xff8000001d087808 */ /* 0x001fca0004000000 */
[----:B------:R0:W-:Y:S01]  /*1cd70*/  STL [R1+0x3e0], R8 ;  /* 0x0003e00801007387 */ /* 0x0001e20000100800 */
[----:B------:R-:W3:Y:S01]  /*1cd80*/  LDL.LU R20, [R1+0x340] ;  /* 0x0003400001147983 */ /* 0x000ee20000300800 */
[----:B0-----:R-:W-:-:S05]  /*1cd90*/  FSEL R8, R28, -INF , !P2 ;  /* 0xff8000001c087808 */ /* 0x001fca0005000000 */
[----:B------:R-:W-:Y:S01]  /*1cda0*/  STL [R1+0x3d8], R8 ;  /* 0x0003d80801007387 */ /* 0x000fe20000100800 */
[----:B------:R-:W3:Y:S02]  /*1cdb0*/  LDL.LU R21, [R1+0x344] ;  /* 0x0003440001157983 */ /* 0x000ee40000300800 */
[----:B------:R-:W3:Y:S02]  /*1cdc0*/  LDL.LU R22, [R1+0x348] ;  /* 0x0003480001167983 */ /* 0x000ee40000300800 */
[----:B------:R-:W3:Y:S01]  /*1cdd0*/  LDL.LU R23, [R1+0x34c] ;  /* 0x00034c0001177983 */ /* 0x000ee20000300800 */
[----:B--2---:R-:W-:Y:S01]  /*1cde0*/  HMMA.16816.F32 R16, R24, R18, R4 ;  /* 0x000000121810723c */ /* 0x004fe20000001804 */
[----:B------:R-:W2:Y:S01]  /*1cdf0*/  LDL.LU.64 R6, [R1+0x29c0] ;  /* 0x0029c00001067983 */ /* 0x000ea20000300a00 */
[----:B------:R-:W4:Y:S11]  /*1ce00*/  LDL.LU.64 R4, [R1+0x29b8] ;  /* 0x0029b80001047983 */ /* 0x000f360000300a00 */
[----:B------:R-:W-:Y:S10]  /*1ce10*/  @!UPT UIADD3 URZ, URZ, URZ, URZ ;  /* 0x0000003f3f3ff290 */ /* 0x000ff4000fffe03f */
[----:B------:R-:W-:Y:S01]  /*1ce20*/  STL [R1+0x94], R17 ;  /* 0x0000941101007387 */ /* 0x000fe20000100800 */
[----:B------:R-:W-:Y:S02]  /*1ce30*/  STL.64 [R1+0x98], R18 ;  /* 0x0000981201007387 */ /* 0x000fe40000100a00 */
[----:B------:R-:W-:Y:S02]  /*1ce40*/  STL.64 [R1+0x2958], R26 ;  /* 0x0029581a01007387 */ /* 0x000fe40000100a00 */
[----:B------:R2:W-:Y:S02]  /*1ce50*/  STL.64 [R1+0x2950], R24 ;  /* 0x0029501801007387 */ /* 0x0005e40000100a00 */
[----:B------:R-:W-:Y:S01]  /*1ce60*/  FMUL R29, R14, c[0x0][0x188] ;  /* 0x000062000e1d7a20 */ /* 0x000fe20000400000 */
[----:B--2---:R-:W-:Y:S02]  /*1ce70*/  MOV R24, R6 ;  /* 0x0000000600187202 */ /* 0x004fe40000000f00 */
[----:B------:R-:W2:Y:S01]  /*1ce80*/  LDL.LU R6, [R1+0x29b0] ;  /* 0x0029b00001067983 */ /* 0x000ea20000300800 */
[----:B----4-:R-:W-:-:S02]  /*1ce90*/  IMAD.MOV.U32 R25, RZ, RZ, R5 ;  /* 0x000000ffff197224 */ /* 0x010fc400078e0005 */
[----:B------:R-:W4:Y:S01]  /*1cea0*/  LDL.LU R5, [R1+0x29ac] ;  /* 0x0029ac0001057983 */ /* 0x000f220000300800 */
[----:B------:R-:W-:Y:S02]  /*1ceb0*/  MOV R26, R4 ;  /* 0x00000004001a7202 */ /* 0x000fe40000000f00 */
[----:B------:R-:W5:Y:S01]  /*1cec0*/  LDL.LU R4, [R1+0x29a8] ;  /* 0x0029a80001047983 */ /* 0x000f620000300800 */
[----:B------:R-:W-:Y:S02]  /*1ced0*/  IMAD.MOV.U32 R14, RZ, RZ, R16 ;  /* 0x000000ffff0e7224 */ /* 0x000fe400078e0010 */
[----:B------:R-:W0:Y:S01]  /*1cee0*/  LDSM.16.M88.4 R16, [R15+0xe080] ;  /* 0x00e080000f10783b */ /* 0x000e220000000200 */
[C---:B------:R-:W-:Y:S02]  /*1cef0*/  ISETP.GT.U32.AND.EX P3, PT, R3.reuse, RZ, PT, P3 ;  /* 0x000000ff0300720c */ /* 0x040fe40003f64130 */
[----:B------:R-:W-:Y:S01]  /*1cf00*/  ISETP.GT.U32.AND.EX P4, PT, R3, RZ, PT, P4 ;  /* 0x000000ff0300720c */ /* 0x000fe20003f84140 */
[----:B------:R-:W3:Y:S01]  /*1cf10*/  LDL R27, [R1+0x2c] ;  /* 0x00002c00011b7983 */ /* 0x000ee20000100800 */
[----:B------:R-:W-:-:S02]  /*1cf20*/  FSEL R8, R29, -INF , !P3 ;  /* 0xff8000001d087808 */ /* 0x000fc40005800000 */
[----:B------:R-:W-:-:S03]  /*1cf30*/  ISETP.GT.U32.AND P5, PT, R2, R11, PT ;  /* 0x0000000b0200720c */ /* 0x000fc60003fa4070 */
[----:B------:R5:W-:Y:S01]  /*1cf40*/  STL [R1+0x3f0], R8 ;  /* 0x0003f00801007387 */ /* 0x000be20000100800 */
[C---:B------:R-:W-:Y:S02]  /*1cf50*/  ISETP.GT.U32.AND P0, PT, R2.reuse, R12, PT ;  /* 0x0000000c0200720c */ /* 0x040fe40003f04070 */
[----:B------:R-:W-:Y:S01]  /*1cf60*/  ISETP.GT.U32.AND P2, PT, R2, R10, PT ;  /* 0x0000000a0200720c */ /* 0x000fe20003f44070 */
[----:B------:R-:W-:Y:S02]  /*1cf70*/  IADD3 R2, P3, R0, 0x28, RZ ;  /* 0x0000002800027810 */ /* 0x000fe40007f7e0ff */
[----:B--2---:R-:W-:Y:S02]  /*1cf80*/  FMUL R28, R6, c[0x0][0x188] ;  /* 0x00006200061c7a20 */ /* 0x004fe40000400000 */
[----:B------:R-:W2:Y:S01]  /*1cf90*/  LDL.LU R6, [R1+0x29a4] ;  /* 0x0029a40001067983 */ /* 0x000ea20000300800 */
[----:B-----5:R-:W-:Y:S02]  /*1cfa0*/  FMUL R8, R4, c[0x0][0x188] ;  /* 0x0000620004087a20 */ /* 0x020fe40000400000 */
[----:B------:R-:W-:Y:S01]  /*1cfb0*/  FSEL R4, R28, -INF , !P4 ;  /* 0xff8000001c047808 */ /* 0x000fe20006000000 */
[----:B----4-:R-:W-:-:S02]  /*1cfc0*/  FMUL R29, R5, c[0x0][0x188] ;  /* 0x00006200051d7a20 */ /* 0x010fc40000400000 */
[----:B------:R-:W2:Y:S01]  /*1cfd0*/  LDL.LU R5, [R1+0x29a0] ;  /* 0x0029a00001057983 */ /* 0x000ea20000300800 */
[----:B------:R-:W4:Y:S02]  /*1cfe0*/  LDL.LU R28, [R1+0x54] ;  /* 0x00005400011c7983 */ /* 0x000f240000300800 */
[----:B------:R1:W-:Y:S02]  /*1cff0*/  STL [R1+0x408], R4 ;  /* 0x0004080401007387 */ /* 0x0003e40000100800 */
[----:B------:R5:W-:Y:S01]  /*1d000*/  STL [R1+0x2970], R7 ;  /* 0x0029700701007387 */ /* 0x000be20000100800 */
[----:B------:R-:W-:Y:S01]  /*1d010*/  ISETP.GT.U32.AND P4, PT, R2, R7, PT ;  /* 0x000000070200720c */ /* 0x000fe20003f84070 */
[----:B-1----:R-:W2:Y:S01]  /*1d020*/  LDL.LU R4, [R1+0x220] ;  /* 0x0002200001047983 */ /* 0x002ea20000300800 */
[----:B-----5:R-:W2:Y:S02]  /*1d030*/  LDL.LU R7, [R1+0x22c] ;  /* 0x00022c0001077983 */ /* 0x020ea40000300800 */
[----:B0-----:R0:W-:Y:S02]  /*1d040*/  STL.64 [R1+0x60], R16 ;  /* 0x0000601001007387 */ /* 0x0011e40000100a00 */
[----:B------:R-:W-:Y:S01]  /*1d050*/  STL.64 [R1+0x68], R18 ;  /* 0x0000681201007387 */ /* 0x000fe20000100a00 */
[----:B0-----:R-:W3:Y:S01]  /*1d060*/  LDL.LU.64 R16, [R1+0x2998] ;  /* 0x0029980001107983 */ /* 0x001ee20000300a00 */
[----:B------:R-:W-:-:S05]  /*1d070*/  IMAD.X R3, RZ, RZ, R13, P6 ;  /* 0x000000ffff037224 */ /* 0x000fca00030e060d */
[----:B------:R-:W-:-:S04]  /*1d080*/  ISETP.GT.U32.AND.EX P5, PT, R3, RZ, PT, P5 ;  /* 0x000000ff0300720c */ /* 0x000fc80003fa4150 */
[----:B------:R-:W-:Y:S02]  /*1d090*/  FSEL R9, R29, -INF , !P5 ;  /* 0xff8000001d097808 */ /* 0x000fe40006800000 */
[----:B------:R-:W5:Y:S03]  /*1d0a0*/  LDL.LU R29, [R1+0x5c] ;  /* 0x00005c00011d7983 */ /* 0x000f660000300800 */
[----:B------:R0:W-:Y:S01]  /*1d0b0*/  STL [R1+0x3dc], R9 ;  /* 0x0003dc0901007387 */ /* 0x0001e20000100800 */
[----:B---3--:R-:W-:Y:S01]  /*1d0c0*/  HMMA.16816.F32 R24, R24, R16, R20 ;  /* 0x000000101818723c */ /* 0x008fe20000001814 */
[----:B------:R-:W2:Y:S01]  /*1d0d0*/  LDL.LU R22, [R1+0x2990] ;  /* 0x0029900001167983 */ /* 0x000ea20000300800 */
[----:B------:R-:W2:Y:S05]  /*1d0e0*/  LDL.LU.64 R20, [R1+0x2988] ;  /* 0x0029880001147983 */ /* 0x000eaa0000300a00 */
[----:B------:R-:W-:-:S02]  /*1d0f0*/  MOV R23, R16 ;  /* 0x0000001000177202 */ /* 0x000fc40000000f00 */
[----:B------:R-:W3:Y:S01]  /*1d100*/  LDL.LU R16, [R1+0x2980] ;  /* 0x0029800001107983 */ /* 0x000ee20000300800 */
[----:B0-----:R-:W-:Y:S11]  /*1d110*/  IMAD.MOV.U32 R9, RZ, RZ, R17 ;  /* 0x000000ffff097224 */ /* 0x001ff600078e0011 */
[----:B------:R-:W-:Y:S02]  /*1d120*/  @!UPT UIADD3 URZ, URZ, URZ, URZ ;  /* 0x0000003f3f3ff290 */ /* 0x000fe4000fffe03f */
[----:B------:R0:W-:Y:S01]  /*1d130*/  STL [R1+0x110], R24 ;  /* 0x0001101801007387 */ /* 0x0001e20000100800 */
[----:B------:R-:W-:Y:S02]  /*1d140*/  MOV R17, R27 ;  /* 0x0000001b00117202 */ /* 0x000fe40000000f00 */
[----:B------:R-:W-:Y:S01]  /*1d150*/  MOV R19, R25 ;  /* 0x0000001900137202 */ /* 0x000fe20000000f00 */
[----:B------:R-:W-:Y:S01]  /*1d160*/  IMAD.MOV.U32 R18, RZ, RZ, R26 ;  /* 0x000000ffff127224 */ /* 0x000fe200078e001a */
[----:B0-----:R-:W2:Y:S01]  /*1d170*/  LDL.LU R24, [R1+0x1c0] ;  /* 0x0001c00001187983 */ /* 0x001ea20000300800 */
[----:B------:R-:W2:Y:S02]  /*1d180*/  LDL.LU R25, [R1+0x1c4] ;  /* 0x0001c40001197983 */ /* 0x000ea40000300800 */
[----:B------:R-:W2:Y:S02]  /*1d190*/  LDL.LU R26, [R1+0x1c8] ;  /* 0x0001c800011a7983 */ /* 0x000ea40000300800 */
[----:B------:R-:W2:Y:S01]  /*1d1a0*/  LDL.LU R27, [R1+0x1cc] ;  /* 0x0001cc00011b7983 */ /* 0x000ea20000300800 */
[----:B------:R-:W-:Y:S01]  /*1d1b0*/  STL [R1+0x283c], R17 ;  /* 0x00283c1101007387 */ /* 0x000fe20000100800 */
[----:B------:R-:W-:Y:S02]  /*1d1c0*/  STL [R1+0x2838], R19 ;  /* 0x0028381301007387 */ /* 0x000fe40000100800 */
[----:B------:R-:W-:Y:S01]  /*1d1d0*/  STL [R1+0x27bc], R18 ;  /* 0x0027bc1201007387 */ /* 0x000fe20000100800 */
[----:B---3--:R0:W-:Y:S02]  /*1d1e0*/  STL [R1+0x28e0], R16 ;  /* 0x0028e01001007387 */ /* 0x0081e40000100800 */
[----:B0-----:R-:W-:-:S02]  /*1d1f0*/  IMAD.MOV.U32 R16, RZ, RZ, R23 ;  /* 0x000000ffff107224 */ /* 0x001fc400078e0017 */
[----:B------:R-:W2:Y:S01]  /*1d200*/  LDL.LU R23, [R1+0x297c] ;  /* 0x00297c0001177983 */ /* 0x000ea20000300800 */
[C---:B------:R-:W-:Y:S02]  /*1d210*/  ISETP.GT.U32.AND.EX P1, PT, R3.reuse, RZ, PT, P1 ;  /* 0x000000ff0300720c */ /* 0x040fe40003f24110 */
[----:B------:R-:W-:Y:S02]  /*1d220*/  MOV R17, R9 ;  /* 0x0000000900117202 */ /* 0x000fe40000000f00 */
[----:B------:R-:W3:Y:S01]  /*1d230*/  LDL.LU R9, [R1+0x2978] ;  /* 0x0029780001097983 */ /* 0x000ee20000300800 */
[----:B------:R-:W-:Y:S02]  /*1d240*/  FSEL R18, R8, -INF , !P1 ;  /* 0xff80000008127808 */ /* 0x000fe40004800000 */
[----:B------:R-:W3:Y:S03]  /*1d250*/  LDL.LU R8, [R1+0x2974] ;  /* 0x0029740001087983 */ /* 0x000ee60000300800 */
[----:B------:R-:W-:Y:S01]  /*1d260*/  STL [R1+0x3c8], R18 ;  /* 0x0003c81201007387 */ /* 0x000fe20000100800 */
[----:B----4-:R-:W-:Y:S01]  /*1d270*/  FMUL R28, R28, c[0x0][0x188] ;  /* 0x000062001c1c7a20 */ /* 0x010fe20000400000 */
[----:B------:R-:W-:-:S02]  /*1d280*/  ISETP.GT.U32.AND.EX P0, PT, R3, RZ, PT, P0 ;  /* 0x000000ff0300720c */ /* 0x000fc40003f04100 */
[----:B------:R-:W-:Y:S02]  /*1d290*/  ISETP.GT.U32.AND.EX P2, PT, R3, RZ, PT, P2 ;  /* 0x000000ff0300720c */ /* 0x000fe40003f44120 */
[----:B------:R-:W-:-:S05]  /*1d2a0*/  FSEL R3, R28, -INF , !P0 ;  /* 0xff8000001c037808 */ /* 0x000fca0004000000 */
[----:B------:R0:W-:Y:S01]  /*1d2b0*/  STL [R1+0x3ec], R3 ;  /* 0x0003ec0301007387 */ /* 0x0001e20000100800 */
[----:B------:R-:W-:Y:S02]  /*1d2c0*/  ISETP.GT.U32.AND P5, PT, R2, R12, PT ;  /* 0x0000000c0200720c */ /* 0x000fe40003fa4070 */
[----:B0-----:R-:W-:Y:S01]  /*1d2d0*/  IADD3.X R3, RZ, R13, RZ, P3, !PT ;  /* 0x0000000dff037210 */ /* 0x001fe20001ffe4ff */
[----:B--2---:R-:W-:Y:S01]  /*1d2e0*/  HMMA.16816.F32 R16, R20, R16, R4 ;  /* 0x000000101410723c */ /* 0x004fe20000001804 */
[----:B------:R-:W2:Y:S11]  /*1d2f0*/  LDL.LU R7, [R1+0x2970] ;  /* 0x0029700001077983 */ /* 0x000eb60000300800 */
[----:B------:R-:W-:Y:S11]  /*1d300*/  @!UPT UIADD3 URZ, URZ, URZ, URZ ;  /* 0x0000003f3f3ff290 */ /* 0x000ff6000fffe03f */
[----:B------:R-:W-:Y:S01]  /*1d310*/  STL [R1+0xdc], R19 ;  /* 0x0000dc1301007387 */ /* 0x000fe20000100800 */
[----:B------:R-:W-:Y:S01]  /*1d320*/  MOV R6, R18 ;  /* 0x0000001200067202 */ /* 0x000fe20000000f00 */
[----:B------:R-:W4:Y:S02]  /*1d330*/  LDL.LU R28, [R1+0xb8] ;  /* 0x0000b800011c7983 */ /* 0x000f240000300800 */
[----:B------:R-:W-:Y:S01]  /*1d340*/  IMAD.MOV.U32 R5, RZ, RZ, R17 ;  /* 0x000000ffff057224 */ /* 0x000fe200078e0011 */
[----:B------:R0:W-:Y:S01]  /*1d350*/  STL.64 [R1+0x2918], R22 ;  /* 0x0029181601007387 */ /* 0x0001e20000100a00 */
[----:B------:R-:W-:Y:S01]  /*1d360*/  MOV R4, R16 ;  /* 0x0000001000047202 */ /* 0x000fe20000000f00 */
[----:B------:R-:W-:Y:S02]  /*1d370*/  STL.64 [R1+0x2910], R20 ;  /* 0x0029101401007387 */ /* 0x000fe40000100a00 */
[----:B0-----:R-:W2:Y:S01]  /*1d380*/  LDL.LU R22, [R1+0xe8] ;  /* 0x0000e80001167983 */ /* 0x001ea20000300800 */
[----:B------:R-:W2:Y:S02]  /*1d390*/  LDL.LU R23, [R1+0xec] ;  /* 0x0000ec0001177983 */ /* 0x000ea40000300800 */
[----:B------:R-:W-:Y:S02]  /*1d3a0*/  STL [R1+0x2898], R6 ;  /* 0x0028980601007387 */ /* 0x000fe40000100800 */
[----:B------:R-:W-:Y:S01]  /*1d3b0*/  STL [R1+0x2840], R5 ;  /* 0x0028400501007387 */ /* 0x000fe20000100800 */
[----:B------:R-:W-:Y:S01]  /*1d3c0*/  STL [R1+0x27b8], R4 ;  /* 0x0027b80401007387 */ /* 0x000fe20000100800 */
[----:B------:R0:W-:Y:S02]  /*1d3d0*/  STL.64 [R1+0x2968], R14 ;  /* 0x0029680e01007387 */ /* 0x0001e40000100a00 */
[----:B------:R1:W-:Y:S01]  /*1d3e0*/  STL.64 [R1+0x2960], R12 ;  /* 0x0029600c01007387 */ /* 0x0003e20000100a00 */
[----:B0-----:R-:W2:Y:S04]  /*1d3f0*/  LDL.64 R14, [R1+0x18] ;  /* 0x00001800010e7983 */ /* 0x001ea80000100a00 */
[----:B-1----:R-:W4:Y:S01]  /*1d400*/  LDL.64 R12, [R1+0x10] ;  /* 0x00001000010c7983 */ /* 0x002f220000100a00 */
[----:B-----5:R-:W-:-:S02]  /*1d410*/  FMUL R29, R29, c[0x0][0x188] ;  /* 0x000062001d1d7a20 */ /* 0x020fc40000400000 */
[----:B------:R-:W5:Y:S03]  /*1d420*/  LDL.LU R4, [R1+0xb4] ;  /* 0x0000b40001047983 */ /* 0x000f660000300800 */
[----:B------:R-:W-:-:S05]  /*1d430*/  FSEL R5, R29, -INF , !P2 ;  /* 0xff8000001d057808 */ /* 0x000fca0005000000 */
[----:B------:R0:W-:Y:S01]  /*1d440*/  STL [R1+0x404], R5 ;  /* 0x0004040501007387 */ /* 0x0001e20000100800 */
[----:B---3--:R-:W-:Y:S01]  /*1d450*/  FMUL R29, R8, c[0x0][0x188] ;  /* 0x00006200081d7a20 */ /* 0x008fe20000400000 */
[----:B--2---:R-:W-:Y:S01]  /*1d460*/  MOV R17, R14 ;  /* 0x0000000e00117202 */ /* 0x004fe20000000f00 */
[----:B----4-:R-:W-:Y:S01]  /*1d470*/  HMMA.16816.F32 R24, R12, R22, R24 ;  /* 0x000000160c18723c */ /* 0x010fe20000001818 */
[----:B------:R-:W-:Y:S02]  /*1d480*/  IMAD.MOV.U32 R16, RZ, RZ, R15 ;  /* 0x000000ffff107224 */ /* 0x000fe400078e000f */
[----:B------:R-:W2:Y:S01]  /*1d490*/  LDL.LU.64 R14, [R1+0x2968] ;  /* 0x00296800010e7983 */ /* 0x000ea20000300a00 */
[----:B------:R-:W-:Y:S01]  /*1d4a0*/  IMAD.MOV.U32 R19, RZ, RZ, R12 ;  /* 0x000000ffff137224 */ /* 0x000fe200078e000c */
[----:B------:R-:W-:Y:S02]  /*1d4b0*/  MOV R18, R13 ;  /* 0x0000000d00127202 */ /* 0x000fe40000000f00 */
[----:B------:R-:W3:Y:S11]  /*1d4c0*/  LDL.LU.64 R12, [R1+0x2960] ;  /* 0x00296000010c7983 */ /* 0x000ef60000300a00 */
[----:B------:R-:W-:Y:S05]  /*1d4d0*/  @!UPT UIADD3 URZ, URZ, URZ, URZ ;  /* 0x0000003f3f3ff290 */ /* 0x000fea000fffe03f */
[----:B------:R-:W-:Y:S01]  /*1d4e0*/  STL [R1+0xc4], R25 ;  /* 0x0000c41901007387 */ /* 0x000fe20000100800 */
[----:B------:R1:W-:Y:S01]  /*1d4f0*/  STL [R1+0xcc], R27 ;  /* 0x0000cc1b01007387 */ /* 0x0003e20000100800 */
[----:B0-----:R-:W-:Y:S02]  /*1d500*/  MOV R5, R26 ;  /* 0x0000001a00057202 */ /* 0x001fe40000000f00 */
[----:B------:R-:W-:Y:S01]  /*1d510*/  MOV R8, R24 ;  /* 0x0000001800087202 */ /* 0x000fe20000000f00 */
[----:B-1----:R-:W4:Y:S01]  /*1d520*/  LDL.LU.64 R26, [R1+0x2958] ;  /* 0x00295800011a7983 */ /* 0x002f220000300a00 */
[----:B------:R-:W4:Y:S02]  /*1d530*/  LDL.LU.64 R24, [R1+0x2950] ;  /* 0x0029500001187983 */ /* 0x000f240000300a00 */
[----:B------:R-:W-:Y:S02]  /*1d540*/  STL.64 [R1+0x2940], R18 ;  /* 0x0029401201007387 */ /* 0x000fe40000100a00 */
[----:B------:R0:W-:Y:S02]  /*1d550*/  STL.64 [R1+0x2938], R16 ;  /* 0x0029381001007387 */ /* 0x0001e40000100a00 */
[----:B0-----:R-:W4:Y:S01]  /*1d560*/  LDL.LU R16, [R1+0x1a0] ;  /* 0x0001a00001107983 */ /* 0x001f220000300800 */
[----:B------:R-:W4:Y:S02]  /*1d570*/  LDL.LU R17, [R1+0x1a4] ;  /* 0x0001a40001117983 */ /* 0x000f240000300800 */
[----:B------:R-:W4:Y:S02]  /*1d580*/  LDL.LU R18, [R1+0x1a8] ;  /* 0x0001a80001127983 */ /* 0x000f240000300800 */
[----:B------:R-:W4:Y:S01]  /*1d590*/  LDL.LU R19, [R1+0x1ac] ;  /* 0x0001ac0001137983 */ /* 0x000f220000300800 */
[----:B------:R-:W-:-:S04]  /*1d5a0*/  ISETP.GT.U32.AND P6, PT, R2, R11, PT ;  /* 0x0000000b0200720c */ /* 0x000fc80003fc4070 */
[----:B------:R-:W-:Y:S01]  /*1d5b0*/  ISETP.GT.U32.AND.EX P6, PT, R3, RZ, PT, P6 ;  /* 0x000000ff0300720c */ /* 0x000fe20003fc4160 */
[----:B------:R0:W-:Y:S03]  /*1d5c0*/  STL [R1+0x2908], R8 ;  /* 0x0029080801007387 */ /* 0x0001e60000100800 */
[----:B------:R-:W-:Y:S01]  /*1d5d0*/  FSEL R6, R29, -INF , !P6 ;  /* 0xff8000001d067808 */ /* 0x000fe20007000000 */
[----:B0-----:R-:W5:Y:S04]  /*1d5e0*/  LDL.LU R8, [R1+0x98] ;  /* 0x0000980001087983 */ /* 0x001f680000300800 */
[----:B------:R0:W-:Y:S02]  /*1d5f0*/  STL [R1+0x3d4], R6 ;  /* 0x0003d40601007387 */ /* 0x0001e40000100800 */
[----:B--2---:R-:W-:-:S02]  /*1d600*/  FMUL R29, R14, c[0x0][0x188] ;  /* 0x000062000e1d7a20 */ /* 0x004fc40000400000 */
[----:B------:R-:W2:Y:S01]  /*1d610*/  LDL.LU R14, [R1+0x2948] ;  /* 0x00294800010e7983 */ /* 0x000ea20000300800 */
[----:B------:R-:W-:Y:S01]  /*1d620*/  FMUL R28, R28, c[0x0][0x188] ;  /* 0x000062001c1c7a20 */ /* 0x000fe20000400000 */
[C---:B------:R-:W-:Y:S02]  /*1d630*/  ISETP.GT.U32.AND.EX P4, PT, R3.reuse, RZ, PT, P4 ;  /* 0x000000ff0300720c */ /* 0x040fe40003f84140 */
[----:B------:R-:W-:Y:S02]  /*1d640*/  ISETP.GT.U32.AND P1, PT, R2, R10, PT ;  /* 0x0000000a0200720c */ /* 0x000fe40003f24070 */
[----:B0-----:R-:W-:Y:S01]  /*1d650*/  FSEL R6, R28, -INF , !P4 ;  /* 0xff8000001c067808 */ /* 0x001fe20006000000 */
[----:B------:R-:W-:Y:S01]  /*1d660*/  IADD3 R2, P0, R0, 0x29, RZ ;  /* 0x0000002900027810 */ /* 0x000fe20007f1e0ff */
[----:B------:R-:W-:-:S03]  /*1d670*/  ISETP.GT.U32.AND.EX P5, PT, R3, RZ, PT, P5 ;  /* 0x000000ff0300720c */ /* 0x000fc60003fa4150 */
[----:B------:R0:W-:Y:S01]  /*1d680*/  STL [R1+0x3c4], R6 ;  /* 0x0003c40601007387 */ /* 0x0001e20000100800 */
[C---:B------:R-:W-:Y:S02]  /*1d690*/  ISETP.GT.U32.AND P2, PT, R2.reuse, R11, PT ;  /* 0x0000000b0200720c */ /* 0x040fe40003f44070 */
[C---:B------:R-:W-:Y:S02]  /*1d6a0*/  ISETP.GT.U32.AND P3, PT, R2.reuse, R7, PT ;  /* 0x000000070200720c */ /* 0x040fe40003f64070 */
[C---:B---3--:R-:W-:Y:S02]  /*1d6b0*/  ISETP.GT.U32.AND P6, PT, R2.reuse, R12, PT ;  /* 0x0000000c0200720c */ /* 0x048fe40003fc4070 */
[----:B------:R-:W-:Y:S01]  /*1d6c0*/  ISETP.GT.U32.AND P4, PT, R2, R10, PT ;  /* 0x0000000a0200720c */ /* 0x000fe20003f84070 */
[----:B------:R-:W-:Y:S01]  /*1d6d0*/  FSEL R2, R29, -INF , !P5 ;  /* 0xff8000001d027808 */ /* 0x000fe20006800000 */
[----:B----4-:R-:W-:Y:S01]  /*1d6e0*/  HMMA.16816.F32 R20, R24, R22, R16 ;  /* 0x000000161814723c */ /* 0x010fe20000001810 */
[----:B------:R-:W3:Y:S01]  /*1d6f0*/  LDL.LU.64 R18, [R1+0x2940] ;  /* 0x0029400001127983 */ /* 0x000ee20000300a00 */
[----:B------:R-:W4:Y:S01]  /*1d700*/  LDL.LU.64 R16, [R1+0x2938] ;  /* 0x0029380001107983 */ /* 0x000f220000300a00 */
[----:B------:R-:W-:-:S02]  /*1d710*/  ISETP.GT.U32.AND.EX P1, PT, R3, RZ, PT, P1 ;  /* 0x000000ff0300720c */ /* 0x000fc40003f24110 */
[----:B------:R-:W-:Y:S11]  /*1d720*/  IADD3.X R28, RZ, R13, RZ, P0, !PT ;  /* 0x0000000dff1c7210 */ /* 0x000ff600007fe4ff */
[----:B------:R-:W-:Y:S07]  /*1d730*/  @!UPT UIADD3 URZ, URZ, URZ, URZ ;  /* 0x0000003f3f3ff290 */ /* 0x000fee000fffe03f */
[----:B------:R1:W-:Y:S01]  /*1d740*/  STL.64 [R1+0xa0], R20 ;  /* 0x0000a01401007387 */ /* 0x0003e20000100a00 */
[----:B0-----:R-:W-:Y:S02]  /*1d750*/  IMAD.MOV.U32 R6, RZ, RZ, R23 ;  /* 0x000000ffff067224 */ /* 0x001fe400078e0017 */
[----:B------:R0:W-:Y:S02]  /*1d760*/  STL [R1+0xa8], R22 ;  /* 0x0000a81601007387 */ /* 0x0001e40000100800 */
[----:B------:R-:W-:Y:S01]  /*1d770*/  STL.64 [R1+0x28d8], R26 ;  /* 0x0028d81a01007387 */ /* 0x000fe20000100a00 */
[----:B------:R-:W-:Y:S01]  /*1d780*/  STL.64 [R1+0x28d0], R24 ;  /* 0x0028d01801007387 */ /* 0x000fe20000100a00 */
[----:B------:R-:W-:Y:S02]  /*1d790*/  STL [R1+0x28c0], R6 ;  /* 0x0028c00601007387 */ /* 0x000fe40000100800 */
[----:B-----5:R-:W-:Y:S01]  /*1d7a0*/  FMUL R3, R8, c[0x0][0x188] ;  /* 0x0000620008037a20 */ /* 0x020fe20000400000 */
[----:B-1----:R-:W5:Y:S01]  /*1d7b0*/  LDL.LU R20, [R1+0x350] ;  /* 0x0003500001147983 */ /* 0x002f620000300800 */
[----:B------:R-:W-:Y:S02]  /*1d7c0*/  STL [R1+0x3e4], R2 ;  /* 0x0003e40201007387 */ /* 0x000fe40000100800 */
[----:B------:R-:W5:Y:S02]  /*1d7d0*/  LDL.LU R21, [R1+0x354] ;  /* 0x0003540001157983 */ /* 0x000f640000300800 */
[----:B0-----:R-:W5:Y:S01]  /*1d7e0*/  LDL.LU R22, [R1+0x358] ;  /* 0x0003580001167983 */ /* 0x001f620000300800 */
[----:B------:R-:W-:Y:S01]  /*1d7f0*/  STL [R1+0x2928], R15 ;  /* 0x0029280f01007387 */ /* 0x000fe20000100800 */
[----:B------:R0:W-:Y:S02]  /*1d800*/  STL.64 [R1+0x2920], R12 ;  /* 0x0029200c01007387 */ /* 0x0001e40000100a00 */
[----:B------:R-:W-:Y:S01]  /*1d810*/  FMUL R8, R9, c[0x0][0x188] ;  /* 0x0000620009087a20 */ /* 0x000fe20000400000 */
[----:B0-----:R-:W5:Y:S01]  /*1d820*/  LDL.64 R12, [R1+0x20] ;  /* 0x00002000010c7983 */ /* 0x001f620000100a00 */
[----:B--2---:R-:W-:-:S03]  /*1d830*/  MOV R23, R14 ;  /* 0x0000000e00177202 */ /* 0x004fc60000000f00 */
[----:B------:R-:W2:Y:S01]  /*1d840*/  LDL.64 R14, [R1+0x28] ;  /* 0x00002800010e7983 */ /* 0x000ea20000100a00 */
[----:B------:R-:W2:Y:S01]  /*1d850*/  LDL.LU R9, [R1+0x2930] ;  /* 0x0029300001097983 */ /* 0x000ea20000300800 */
[----:B------:R-:W-:Y:S01]  /*1d860*/  FSEL R6, R3, -INF , !P1 ;  /* 0xff80000003067808 */ /* 0x000fe20004800000 */
[----:B------:R-:W-:Y:S01]  /*1d870*/  FMUL R29, R4, c[0x0][0x188] ;  /* 0x00006200041d7a20 */ /* 0x000fe20000400000 */
[----:B------:R-:W5:Y:S01]  /*1d880*/  LDL.LU R3, [R1+0x94] ;  /* 0x0000940001037983 */ /* 0x000f620000300800 */
[----:B------:R-:W5:Y:S02]  /*1d890*/  LDL.LU R4, [R1+0x9c] ;  /* 0x00009c0001047983 */ /* 0x000f640000300800 */
[----:B------:R-:W-:Y:S02]  /*1d8a0*/  STL [R1+0x3f8], R6 ;  /* 0x0003f80601007387 */ /* 0x000fe40000100800 */
[----:B---3--:R-:W-:Y:S01]  /*1d8b0*/  IMAD.MOV.U32 R24, RZ, RZ, R19 ;  /* 0x000000ffff187224 */ /* 0x008fe200078e0013 */
[----:B----4-:R-:W-:Y:S01]  /*1d8c0*/  MOV R26, R17 ;  /* 0x00000011001a7202 */ /* 0x010fe20000000f00 */
[----:B------:R-:W-:Y:S01]  /*1d8d0*/  IMAD.MOV.U32 R27, RZ, RZ, R16 ;  /* 0x000000ffff1b7224 */ /* 0x000fe200078e0010 */
[----:B------:R-:W-:-:S04]  /*1d8e0*/  MOV R25, R18 ;  /* 0x0000001200197202 */ /* 0x000fc80000000f00 */
[----:B------:R-:W-:Y:S01]  /*1d8f0*/  STL.64 [R1+0x28f0], R26 ;  /* 0x0028f01a01007387 */ /* 0x000fe20000100a00 */
[----:B------:R0:W-:Y:S03]  /*1d900*/  STL.64 [R1+0x28e8], R24 ;  /* 0x0028e81801007387 */ /* 0x0001e60000100a00 */
[----:B0-----:R-:W5:Y:S01]  /*1d910*/  LDL.LU R24, [R1+0x60] ;  /* 0x0000600001187983 */ /* 0x001f620000300800 */
[----:B------:R-:W5:Y:S02]  /*1d920*/  LDL.LU R25, [R1+0x64] ;  /* 0x0000640001197983 */ /* 0x000f640000300800 */
[----:B------:R-:W3:Y:S02]  /*1d930*/  LDL.LU R16, [R1+0x200] ;  /* 0x0002000001107983 */ /* 0x000ee40000300800 */
[----:B------:R-:W3:Y:S01]  /*1d940*/  LDL.LU R17, [R1+0x204] ;  /* 0x0002040001117983 */ /* 0x000ee20000300800 */
[----:B--2---:R-:W-:-:S02]  /*1d950*/  MOV R18, R9 ;  /* 0x0000000900127202 */ /* 0x004fc40000000f00 */
[----:B------:R-:W2:Y:S01]  /*1d960*/  LDL.LU R9, [R1+0x292c] ;  /* 0x00292c0001097983 */ /* 0x000ea20000300800 */
[----:B------:R-:W4:Y:S02]  /*1d970*/  LDL.LU R19, [R1+0x20c] ;  /* 0x00020c0001137983 */ /* 0x000f240000300800 */
[----:B------:R-:W-:Y:S01]  /*1d980*/  IMAD.MOV.U32 R6, RZ, RZ, R15 ;  /* 0x000000ffff067224 */ /* 0x000fe200078e000f */
[----:B-----5:R-:W-:Y:S01]  /*1d990*/  HMMA.16816.F32 R20, R12, R24, R20 ;  /* 0x000000180c14723c */ /* 0x020fe20000001814 */
[----:B----4-:R-:W-:Y:S01]  /*1d9a0*/  STL.64 [R1+0x2900], R18 ;  /* 0x0029001201007387 */ /* 0x010fe20000100a00 */
[----:B---3--:R0:W-:Y:S03]  /*1d9b0*/  STL.64 [R1+0x28f8], R16 ;  /* 0x0028f81001007387 */ /* 0x0081e60000100a00 */
[----:B0-----:R-:W3:Y:S01]  /*1d9c0*/  LDL.LU R16, [R1+0x240] ;  /* 0x0002400001107983 */ /* 0x001ee20000300800 */
[----:B------:R-:W3:Y:S02]  /*1d9d0*/  LDL.LU R17, [R1+0x244] ;  /* 0x0002440001117983 */ /* 0x000ee40000300800 */
[----:B------:R-:W3:Y:S02]  /*1d9e0*/  LDL.LU R18, [R1+0x248] ;  /* 0x0002480001127983 */ /* 0x000ee40000300800 */
[----:B------:R-:W4:Y:S01]  /*1d9f0*/  LDL.LU R15, [R1+0x2928] ;  /* 0x00292800010f7983 */ /* 0x000f220000300800 */
[----:B------:R-:W5:Y:S11]  /*1da00*/  LDL.LU.64 R12, [R1+0x2920] ;  /* 0x00292000010c7983 */ /* 0x000f760000300a00 */
[----:B------:R-:W-:Y:S01]  /*1da10*/  @!UPT UIADD3 URZ, URZ, URZ, URZ ;  /* 0x0000003f3f3ff290 */ /* 0x000fe2000fffe03f */
[----:B------:R-:W-:Y:S02]  /*1da20*/  STL.64 [R1+0x140], R20 ;  /* 0x0001401401007387 */ /* 0x000fe40000100a00 */
[----:B------:R-:W-:Y:S01]  /*1da30*/  STL [R1+0x148], R22 ;  /* 0x0001481601007387 */ /* 0x000fe20000100800 */
[----:B------:R-:W-:Y:S02]  /*1da40*/  MOV R14, R23 ;  /* 0x00000017000e7202 */ /* 0x000fe40000000f00 */
[----:B------:R-:W-:Y:S02]  /*1da50*/  ISETP.GT.U32.AND.EX P2, PT, R28, RZ, PT, P2 ;  /* 0x000000ff1c00720c */ /* 0x000fe40003f44120 */
[----:B--2---:R-:W-:Y:S02]  /*1da60*/  MOV R19, R9 ;  /* 0x0000000900137202 */ /* 0x004fe40000000f00 */
[----:B------:R-:W-:Y:S01]  /*1da70*/  FSEL R9, R29, -INF , !P2 ;  /* 0xff8000001d097808 */ /* 0x000fe20005000000 */
[----:B------:R-:W-:Y:S04]  /*1da80*/  STL [R1+0x2758], R14 ;  /* 0x0027580e01007387 */ /* 0x000fe80000100800 */
[----:B------:R-:W-:Y:S04]  /*1da90*/  STL [R1+0x3cc], R9 ;  /* 0x0003cc0901007387 */ /* 0x000fe80000100800 */
[----:B----4-:R-:W0:Y:S04]  /*1daa0*/  LDSM.16.M88.4 R20, [R15+0xe880] ;  /* 0x00e880000f14783b */ /* 0x010e280000000200 */
[----:B0-----:R0:W-:Y:S01]  /*1dab0*/  STL.64 [R1+0x58], R22 ;  /* 0x0000581601007387 */ /* 0x0011e20000100a00 */
[----:B------:R-:W-:Y:S01]  /*1dac0*/  MOV R14, R20 ;  /* 0x00000014000e7202 */ /* 0x000fe20000000f00 */
[----:B------:R-:W-:-:S02]  /*1dad0*/  IMAD.MOV.U32 R9, RZ, RZ, R21 ;  /* 0x000000ffff097224 */ /* 0x000fc400078e0015 */
[----:B0-----:R-:W3:Y:S01]  /*1dae0*/  LDL.LU.64 R22, [R1+0x2918] ;  /* 0x0029180001167983 */ /* 0x001ee20000300a00 */
[----:B------:R-:W3:Y:S01]  /*1daf0*/  LDL.LU.64 R20, [R1+0x2910] ;  /* 0x0029100001147983 */ /* 0x000ee20000300a00 */
[----:B------:R-:W-:Y:S01]  /*1db00*/  ISETP.GT.U32.AND.EX P3, PT, R28, RZ, PT, P3 ;  /* 0x000000ff1c00720c */ /* 0x000fe20003f64130 */
[----:B------:R0:W-:Y:S03]  /*1db10*/  STL [R1+0x2800], R15 ;  /* 0x0028000f01007387 */ /* 0x0001e60000100800 */
[----:B0-----:R-:W-:Y:S02]  /*1db20*/  FSEL R15, R8, -INF , !P3 ;  /* 0xff800000080f7808 */ /* 0x001fe40005800000 */
[----:B------:R-:W2:Y:S03]  /*1db30*/  LDL.LU R8, [R1+0x2908] ;  /* 0x0029080001087983 */ /* 0x000ea60000300800 */
[----:B------:R-:W-:Y:S01]  /*1db40*/  STL [R1+0x3d0], R15 ;  /* 0x0003d00f01007387 */ /* 0x000fe20000100800 */
[----:B---3--:R-:W-:Y:S01]  /*1db50*/  HMMA.16816.F32 R24, R20, R24, R16 ;  /* 0x000000181418723c */ /* 0x008fe20000001810 */
[----:B------:R-:W3:Y:S01]  /*1db60*/  LDL.LU.64 R18, [R1+0x2900] ;  /* 0x0029000001127983 */ /* 0x000ee20000300a00 */
[----:B------:R-:W3:Y:S11]  /*1db70*/  LDL.LU.64 R16, [R1+0x28f8] ;  /* 0x0028f80001107983 */ /* 0x000ef60000300a00 */
[----:B------:R-:W-:Y:S10]  /*1db80*/  @!UPT UIADD3 URZ, URZ, URZ, URZ ;  /* 0x0000003f3f3ff290 */ /* 0x000ff4000fffe03f */
[----:B------:R-:W-:Y:S01]  /*1db90*/  STL.64 [R1+0x150], R24 ;  /* 0x0001501801007387 */ /* 0x000fe20000100a00 */
[----:B------:R0:W-:Y:S03]  /*1dba0*/  STL.64 [R1+0x158], R26 ;  /* 0x0001581a01007387 */ /* 0x0001e60000100a00 */
[----:B0-----:R-:W3:Y:S01]  /*1dbb0*/  LDL.LU.64 R26, [R1+0x28f0] ;  /* 0x0028f000011a7983 */ /* 0x001ee20000300a00 */
[----:B------:R-:W3:Y:S02]  /*1dbc0*/  LDL.LU.64 R24, [R1+0x28e8] ;  /* 0x0028e80001187983 */ /* 0x000ee40000300a00 */
[----:B------:R0:W-:Y:S02]  /*1dbd0*/  STL.64 [R1+0x28a8], R22 ;  /* 0x0028a81601007387 */ /* 0x0001e40000100a00 */
[----:B------:R-:W-:Y:S01]  /*1dbe0*/  STL.64 [R1+0x28a0], R20 ;  /* 0x0028a01401007387 */ /* 0x000fe20000100a00 */
[----:B0-----:R-:W3:Y:S01]  /*1dbf0*/  LDL.LU R22, [R1+0x168] ;  /* 0x0001680001167983 */ /* 0x001ee20000300800 */
[----:B------:R-:W3:Y:S02]  /*1dc00*/  LDL.LU R23, [R1+0x16c] ;  /* 0x00016c0001177983 */ /* 0x000ee40000300800 */
[----:B------:R-:W-:Y:S01]  /*1dc10*/  FMUL R3, R3, c[0x0][0x188] ;  /* 0x0000620003037a20 */ /* 0x000fe20000400000 */
[----:B------:R-:W-:-:S04]  /*1dc20*/  ISETP.GT.U32.AND.EX P6, PT, R28, RZ, PT, P6 ;  /* 0x000000ff1c00720c */ /* 0x000fc80003fc4160 */
[----:B------:R-:W-:-:S05]  /*1dc30*/  FSEL R15, R3, -INF , !P6 ;  /* 0xff800000030f7808 */ /* 0x000fca0007000000 */
[----:B------:R-:W-:Y:S01]  /*1dc40*/  STL [R1+0x3e8], R15 ;  /* 0x0003e80f01007387 */ /* 0x000fe20000100800 */
[----:B---3--:R-:W-:Y:S03]  /*1dc50*/  HMMA.16816.F32 R24, R24, R22, R16 ;  /* 0x000000161818723c */ /* 0x008fe60000001810 */
[----:B------:R-:W3:Y:S01]  /*1dc60*/  LDL.LU R16, [R1+0x28e0] ;  /* 0x0028e00001107983 */ /* 0x000ee20000300800 */
[----:B------:R-:W-:Y:S01]  /*1dc70*/  FMUL R4, R4, c[0x0][0x188] ;  /* 0x0000620004047a20 */ /* 0x000fe20000400000 */
[----:B------:R-:W-:Y:S01]  /*1dc80*/  ISETP.GT.U32.AND.EX P4, PT, R28, RZ, PT, P4 ;  /* 0x000000ff1c00720c */ /* 0x000fe20003f84140 */
[----:B--2---:R-:W-:Y:S01]  /*1dc90*/  FMUL R29, R8, c[0x0][0x188] ;  /* 0x00006200081d7a20 */ /* 0x004fe20000400000 */
[----:B------:R-:W-:Y:S02]  /*1dca0*/  IADD3 R2, P5, R0, 0x30, RZ ;  /* 0x0000003000027810 */ /* 0x000fe40007fbe0ff */
[----:B------:R-:W-:-:S02]  /*1dcb0*/  FSEL R4, R4, -INF , !P4 ;  /* 0xff80000004047808 */ /* 0x000fc40006000000 */
[C---:B------:R-:W-:Y:S02]  /*1dcc0*/  ISETP.GT.U32.AND P0, PT, R2.reuse, R11, PT ;  /* 0x0000000b0200720c */ /* 0x040fe40003f04070 */
[C---:B------:R-:W-:Y:S02]  /*1dcd0*/  ISETP.GT.U32.AND P1, PT, R2.reuse, R7, PT ;  /* 0x000000070200720c */ /* 0x040fe40003f24070 */
[C---:B-----5:R-:W-:Y:S02]  /*1dce0*/  ISETP.GT.U32.AND P2, PT, R2.reuse, R12, PT ;  /* 0x0000000c0200720c */ /* 0x060fe40003f44070 */
[----:B------:R-:W-:Y:S01]  /*1dcf0*/  ISETP.GT.U32.AND P3, PT, R2, R10, PT ;  /* 0x0000000a0200720c */ /* 0x000fe20003f64070 */
[----:B------:R-:W-:-:S06]  /*1dd00*/  IADD3 R2, P6, R0, 0x31, RZ ;  /* 0x0000003100027810 */ /* 0x000fcc0007fde0ff */
[----:B------:R-:W-:Y:S01]  /*1dd10*/  IMAD.MOV.U32 R18, RZ, RZ, R26 ;  /* 0x000000ffff127224 */ /* 0x000fe200078e001a */
[----:B------:R-:W-:Y:S02]  /*1dd20*/  MOV R19, R27 ;  /* 0x0000001b00137202 */ /* 0x000fe40000000f00 */
[----:B------:R-:W-:Y:S02]  /*1dd30*/  MOV R8, R24 ;  /* 0x0000001800087202 */ /* 0x000fe40000000f00 */
[----:B------:R-:W-:Y:S01]  /*1dd40*/  MOV R17, R25 ;  /* 0x0000001900117202 */ /* 0x000fe20000000f00 */
[----:B------:R-:W2:Y:S01]  /*1dd50*/  LDL.LU.64 R26, [R1+0x28d8] ;  /* 0x0028d800011a7983 */ /* 0x000ea20000300a00 */
[----:B------:R-:W2:Y:S02]  /*1dd60*/  LDL.LU.64 R24, [R1+0x28d0] ;  /* 0x0028d00001187983 */ /* 0x000ea40000300a00 */
[----:B------:R0:W-:Y:S02]  /*1dd70*/  STL.64 [R1+0x2880], R18 ;  /* 0x0028801201007387 */ /* 0x0001e40000100a00 */
[----:B------:R-:W-:Y:S01]  /*1dd80*/  FMUL R28, R5, c[0x0][0x188] ;  /* 0x00006200051c7a20 */ /* 0x000fe20000400000 */
[----:B------:R-:W-:Y:S01]  /*1dd90*/  ISETP.GT.U32.AND P4, PT, R2, R7, PT ;  /* 0x000000070200720c */ /* 0x000fe20003f84070 */
[----:B0-----:R-:W4:Y:S01]  /*1dda0*/  LDL.LU R18, [R1+0xa0] ;  /* 0x0000a00001127983 */ /* 0x001f220000300800 */
[----:B------:R-:W5:Y:S03]  /*1ddb0*/  LDL.LU R19, [R1+0xcc] ;  /* 0x0000cc0001137983 */ /* 0x000f660000300800 */
[----:B---3--:R-:W-:Y:S01]  /*1ddc0*/  STL.64 [R1+0x2878], R16 ;  /* 0x0028781001007387 */ /* 0x008fe20000100a00 */
[----:B------:R-:W-:Y:S02]  /*1ddd0*/  STL.64 [R1+0x28c8], R6 ;  /* 0x0028c80601007387 */ /* 0x000fe40000100a00 */
[----:B------:R0:W-:Y:S02]  /*1dde0*/  STL [R1+0x3f4], R4 ;  /* 0x0003f40401007387 */ /* 0x0001e40000100800 */
[----:B0-----:R-:W2:Y:S01]  /*1ddf0*/  LDL.LU R4, [R1+0x1f0] ;  /* 0x0001f00001047983 */ /* 0x001ea20000300800 */
[----:B------:R-:W2:Y:S02]  /*1de00*/  LDL.LU R5, [R1+0x1f4] ;  /* 0x0001f40001057983 */ /* 0x000ea40000300800 */
[----:B------:R-:W2:Y:S02]  /*1de10*/  LDL.LU R6, [R1+0x1f8] ;  /* 0x0001f80001067983 */ /* 0x000ea40000300800 */
[----:B------:R-:W2:Y:S01]  /*1de20*/  LDL.LU R7, [R1+0x1fc] ;  /* 0x0001fc0001077983 */ /* 0x000ea20000300800 */
[----:B------:R-:W-:-:S04]  /*1de30*/  IADD3.X R3, RZ, R13, RZ, P5, !PT ;  /* 0x0000000dff037210 */ /* 0x000fc80002ffe4ff */
[C---:B------:R-:W-:Y:S02]  /*1de40*/  ISETP.GT.U32.AND.EX P0, PT, R3.reuse, RZ, PT, P0 ;  /* 0x000000ff0300720c */ /* 0x040fe40003f04100 */
[----:B------:R-:W-:Y:S02]  /*1de50*/  ISETP.GT.U32.AND.EX P1, PT, R3, RZ, PT, P1 ;  /* 0x000000ff0300720c */ /* 0x000fe40003f24110 */
[----:B------:R-:W-:Y:S02]  /*1de60*/  FSEL R15, R29, -INF , !P0 ;  /* 0xff8000001d0f7808 */ /* 0x000fe40004000000 */
[----:B------:R-:W3:Y:S03]  /*1de70*/  LDL.LU R29, [R1+0xc4] ;  /* 0x0000c400011d7983 */ /* 0x000ee60000300800 */
[----:B------:R0:W-:Y:S02]  /*1de80*/  STL [R1+0x4f0], R15 ;  /* 0x0004f00f01007387 */ /* 0x0001e40000100800 */
[----:B0-----:R-:W-:-:S02]  /*1de90*/  FSEL R15, R28, -INF , !P1 ;  /* 0xff8000001c0f7808 */ /* 0x001fc40004800000 */
[----:B------:R-:W3:Y:S03]  /*1dea0*/  LDL.LU R28, [R1+0xa8] ;  /* 0x0000a800011c7983 */ /* 0x000ee60000300800 */
[----:B------:R0:W-:Y:S01]  /*1deb0*/  STL [R1+0x4e4], R15 ;  /* 0x0004e40f01007387 */ /* 0x0001e20000100800 */
[----:B--2---:R-:W-:Y:S01]  /*1dec0*/  HMMA.16816.F32 R20, R24, R22, R4 ;  /* 0x000000161814723c */ /* 0x004fe20000001804 */
[----:B------:R-:W2:Y:S01]  /*1ded0*/  LDL.LU.64 R6, [R1+0x28c8] ;  /* 0x0028c80001067983 */ /* 0x000ea20000300a00 */
[----:B------:R-:W-:Y:S01]  /*1dee0*/  MOV R17, R9 ;  /* 0x0000000900117202 */ /* 0x000fe20000000f00 */
[----:B------:R-:W-:Y:S02]  /*1def0*/  IMAD.MOV.U32 R16, RZ, RZ, R14 ;  /* 0x000000ffff107224 */ /* 0x000fe400078e000e */
[----:B----4-:R-:W-:Y:S01]  /*1df00*/  FMUL R18, R18, c[0x0][0x188] ;  /* 0x0000620012127a20 */ /* 0x010fe20000400000 */
[----:B------:R-:W-:-:S02]  /*1df10*/  ISETP.GT.U32.AND.EX P2, PT, R3, RZ, PT, P2 ;  /* 0x000000ff0300720c */ /* 0x000fc40003f44120 */
[----:B------:R-:W-:Y:S02]  /*1df20*/  ISETP.GT.U32.AND.EX P3, PT, R3, RZ, PT, P3 ;  /* 0x000000ff0300720c */ /* 0x000fe40003f64130 */
[C---:B------:R-:W-:Y:S02]  /*1df30*/  ISETP.GT.U32.AND P5, PT, R2.reuse, R11, PT ;  /* 0x0000000b0200720c */ /* 0x040fe40003fa4070 */
[C---:B------:R-:W-:Y:S02]  /*1df40*/  ISETP.GT.U32.AND P0, PT, R2.reuse, R12, PT ;  /* 0x0000000c0200720c */ /* 0x040fe40003f04070 */
[----:B------:R-:W-:Y:S01]  /*1df50*/  ISETP.GT.U32.AND P1, PT, R2, R10, PT ;  /* 0x0000000a0200720c */ /* 0x000fe20003f24070 */
[----:B------:R-:W-:Y:S01]  /*1df60*/  IADD3.X R3, RZ, R13, RZ, P6, !PT ;  /* 0x0000000dff037210 */ /* 0x000fe200037fe4ff */
[----:B------:R-:W-:-:S08]  /*1df70*/  IADD3 R2, P6, R0, 0x38, RZ ;  /* 0x0000003800027810 */ /* 0x000fd00007fde0ff */
[----:B------:R-:W-:Y:S01]  /*1df80*/  MOV R4, R20 ;  /* 0x0000001400047202 */ /* 0x000fe20000000f00 */
[----:B------:R-:W-:Y:S01]  /*1df90*/  IMAD.MOV.U32 R5, RZ, RZ, R22 ;  /* 0x000000ffff057224 */ /* 0x000fe200078e0016 */
[----:B------:R-:W-:Y:S02]  /*1dfa0*/  MOV R9, R21 ;  /* 0x0000001500097202 */ /* 0x000fe40000000f00 */
[----:B0-----:R-:W-:Y:S01]  /*1dfb0*/  MOV R15, R23 ;  /* 0x00000017000f7202 */ /* 0x001fe20000000f00 */
[----:B------:R-:W4:Y:S04]  /*1dfc0*/  LDL R20, [R1+0x20] ;  /* 0x0000200001147983 */ /* 0x000f280000100800 */
[----:B------:R-:W4:Y:S04]  /*1dfd0*/  LDL R21, [R1+0x24] ;  /* 0x0000240001157983 */ /* 0x000f280000100800 */
[----:B------:R-:W4:Y:S01]  /*1dfe0*/  LDL R22, [R1+0x28] ;  /* 0x0000280001167983 */ /* 0x000f220000100800 */
[----:B---3--:R-:W-:-:S02]  /*1dff0*/  FMUL R28, R28, c[0x0][0x188] ;  /* 0x000062001c1c7a20 */ /* 0x008fc40000400000 */
[----:B--2---:R-:W-:Y:S02]  /*1e000*/  IMAD.MOV.U32 R23, RZ, RZ, R6 ;  /* 0x000000ffff177224 */ /* 0x004fe400078e0006 */
[----:B------:R-:W2:Y:S01]  /*1e010*/  LDL.LU R6, [R1+0x28c0] ;  /* 0x0028c00001067983 */ /* 0x000ea20000300800 */
[----:B------:R-:W3:Y:S02]  /*1e020*/  LDL.LU R14, [R1+0xa4] ;  /* 0x0000a400010e7983 */ /* 0x000ee40000300800 */
[----:B------:R-:W-:Y:S02]  /*1e030*/  STL.64 [R1+0x2868], R26 ;  /* 0x0028681a01007387 */ /* 0x000fe40000100a00 */
[----:B------:R-:W-:Y:S01]  /*1e040*/  STL.64 [R1+0x2860], R24 ;  /* 0x0028601801007387 */ /* 0x000fe20000100a00 */
[----:B------:R5:W-:Y:S01]  /*1e050*/  STL [R1+0x2820], R9 ;  /* 0x0028200901007387 */ /* 0x000be20000100800 */
[----:B------:R0:W-:Y:S02]  /*1e060*/  STL [R1+0x281c], R15 ;  /* 0x00281c0f01007387 */ /* 0x0001e40000100800 */
[----:B------:R-:W-:Y:S02]  /*1e070*/  STL.64 [R1+0x28b8], R10 ;  /* 0x0028b80a01007387 */ /* 0x000fe40000100a00 */
[----:B-----5:R-:W-:Y:S01]  /*1e080*/  FMUL R9, R19, c[0x0][0x188] ;  /* 0x0000620013097a20 */ /* 0x020fe20000400000 */
[----:B0-----:R-:W-:Y:S01]  /*1e090*/  FSEL R15, R18, -INF , !P2 ;  /* 0xff800000120f7808 */ /* 0x001fe20005000000 */
[----:B------:R-:W-:-:S04]  /*1e0a0*/  ISETP.GT.U32.AND P2, PT, R2, R11, PT ;  /* 0x0000000b0200720c */ /* 0x000fc80003f44070 */
[----:B------:R0:W-:Y:S01]  /*1e0b0*/  STL [R1+0x75c], R15 ;  /* 0x00075c0f01007387 */ /* 0x0001e20000100800 */
[----:B------:R1:W-:Y:S01]  /*1e0c0*/  STL.64 [R1+0x28b0], R8 ;  /* 0x0028b00801007387 */ /* 0x0003e20000100a00 */
[----:B0-----:R-:W-:Y:S02]  /*1e0d0*/  FSEL R15, R28, -INF , !P3 ;  /* 0xff8000001c0f7808 */ /* 0x001fe40005800000 */
[----:B-1----:R-:W4:Y:S01]  /*1e0e0*/  LDL.LU R8, [R1+0x360] ;  /* 0x0003600001087983 */ /* 0x002f220000300800 */
[----:B------:R-:W4:Y:S02]  /*1e0f0*/  LDL.LU R9, [R1+0x364] ;  /* 0x0003640001097983 */ /* 0x000f240000300800 */
[----:B------:R-:W4:Y:S02]  /*1e100*/  LDL.LU R10, [R1+0x368] ;  /* 0x00036800010a7983 */ /* 0x000f240000300800 */
[----:B------:R-:W4:Y:S01]  /*1e110*/  LDL.LU R11, [R1+0x36c] ;  /* 0x00036c00010b7983 */ /* 0x000f220000300800 */
[----:B------:R-:W5:Y:S01]  /*1e120*/  LDL.LU R24, [R1+0x1d0] ;  /* 0x0001d00001187983 */ /* 0x000f620000300800 */
[----:B------:R0:W-:Y:S02]  /*1e130*/  STL [R1+0x764], R15 ;  /* 0x0007640f01007387 */ /* 0x0001e40000100800 */
[----:B------:R-:W5:Y:S02]  /*1e140*/  LDL.LU R25, [R1+0x1d4] ;  /* 0x0001d40001197983 */ /* 0x000f640000300800 */
[----:B------:R-:W2:Y:S01]  /*1e150*/  LDL.LU R26, [R1+0x1d8] ;  /* 0x0001d800011a7983 */ /* 0x000ea20000300800 */
[----:B------:R-:W2:Y:S01]  /*1e160*/  LDL.LU R27, [R1+0x1dc] ;  /* 0x0001dc00011b7983 */ /* 0x000ea20000300800 */
[----:B------:R-:W-:Y:S01]  /*1e170*/  FMUL R29, R29, c[0x0][0x188] ;  /* 0x000062001d1d7a20 */ /* 0x000fe20000400000 */
[----:B------:R-:W-:-:S04]  /*1e180*/  ISETP.GT.U32.AND.EX P5, PT, R3, RZ, PT, P5 ;  /* 0x000000ff0300720c */ /* 0x000fc80003fa4150 */
[----:B0-----:R-:W-:Y:S01]  /*1e190*/  FSEL R15, R29, -INF , !P5 ;  /* 0xff8000001d0f7808 */ /* 0x001fe20006800000 */
[----:B--2---:R-:W-:Y:S01]  /*1e1a0*/  STL.64 [R1+0x2890], R26 ;  /* 0x0028901a01007387 */ /* 0x004fe20000100a00 */
[----:B-----5:R0:W-:Y:S01]  /*1e1b0*/  STL.64 [R1+0x2888], R24 ;  /* 0x0028881801007387 */ /* 0x0201e20000100a00 */
[----:B----4-:R-:W-:Y:S02]  /*1e1c0*/  HMMA.16816.F32 R20, R20, R16, R8 ;  /* 0x000000101414723c */ /* 0x010fe40000001808 */
[----:B0-----:R-:W2:Y:S01]  /*1e1d0*/  LDL.LU R24, [R1+0x260] ;  /* 0x0002600001187983 */ /* 0x001ea20000300800 */
[----:B------:R-:W2:Y:S02]  /*1e1e0*/  LDL.LU R25, [R1+0x264] ;  /* 0x0002640001197983 */ /* 0x000ea40000300800 */
[----:B------:R-:W2:Y:S02]  /*1e1f0*/  LDL.LU R26, [R1+0x268] ;  /* 0x00026800011a7983 */ /* 0x000ea40000300800 */
[----:B------:R-:W2:Y:S01]  /*1e200*/  LDL.LU R27, [R1+0x26c] ;  /* 0x00026c00011b7983 */ /* 0x000ea20000300800 */
[----:B------:R-:W-:Y:S01]  /*1e210*/  STL [R1+0x4ec], R15 ;  /* 0x0004ec0f01007387 */ /* 0x000fe20000100800 */
[----:B------:R-:W4:Y:S02]  /*1e220*/  LDL.LU.64 R10, [R1+0x28b8] ;  /* 0x0028b800010a7983 */ /* 0x000f240000300a00 */
[----:B------:R-:W5:Y:S11]  /*1e230*/  LDL.LU.64 R8, [R1+0x28b0] ;  /* 0x0028b00001087983 */ /* 0x000f760000300a00 */
[----:B------:R-:W-:Y:S01]  /*1e240*/  @!UPT UIADD3 URZ, URZ, URZ, URZ ;  /* 0x0000003f3f3ff290 */ /* 0x000fe2000fffe03f */
[----:B------:R-:W-:Y:S01]  /*1e250*/  STL.64 [R1+0x130], R20 ;  /* 0x0001301401007387 */ /* 0x000fe20000100a00 */
[----:B------:R0:W-:Y:S03]  /*1e260*/  STL.64 [R1+0x138], R22 ;  /* 0x0001381601007387 */ /* 0x0001e60000100a00 */
[----:B0-----:R-:W2:Y:S01]  /*1e270*/  LDL.LU.64 R22, [R1+0x28a8] ;  /* 0x0028a80001167983 */ /* 0x001ea20000300a00 */
[----:B------:R-:W2:Y:S01]  /*1e280*/  LDL.LU.64 R20, [R1+0x28a0] ;  /* 0x0028a00001147983 */ /* 0x000ea20000300a00 */
[----:B------:R-:W-:Y:S01]  /*1e290*/  ISETP.GT.U32.AND.EX P4, PT, R3, RZ, PT, P4 ;  /* 0x000000ff0300720c */ /* 0x000fe20003f84140 */
[----:B------:R-:W-:-:S03]  /*1e2a0*/  FMUL R29, R6, c[0x0][0x188] ;  /* 0x00006200061d7a20 */ /* 0x000fc60000400000 */
[----:B-----5:R-:W-:-:S05]  /*1e2b0*/  FSEL R9, R9, -INF , !P4 ;  /* 0xff80000009097808 */ /* 0x020fca0006000000 */
[----:B------:R0:W-:Y:S01]  /*1e2c0*/  STL [R1+0x400], R9 ;  /* 0x0004000901007387 */ /* 0x0001e20000100800 */
[----:B------:R-:W5:Y:S02]  /*1e2d0*/  LDL.LU R6, [R1+0x2898] ;  /* 0x0028980001067983 */ /* 0x000f640000300800 */
[----:B---3--:R-:W-:Y:S01]  /*1e2e0*/  FMUL R28, R14, c[0x0][0x188] ;  /* 0x000062000e1c7a20 */ /* 0x008fe20000400000 */
[C---:B------:R-:W-:Y:S01]  /*1e2f0*/  ISETP.GT.U32.AND.EX P0, PT, R3.reuse, RZ, PT, P0 ;  /* 0x000000ff0300720c */ /* 0x040fe20003f04100 */
[----:B--2---:R-:W-:Y:S01]  /*1e300*/  HMMA.16816.F32 R16, R20, R16, R24 ;  /* 0x000000101410723c */ /* 0x004fe20000001818 */
[----:B------:R-:W-:Y:S02]  /*1e310*/  ISETP.GT.U32.AND.EX P1, PT, R3, RZ, PT, P1 ;  /* 0x000000ff0300720c */ /* 0x000fe40003f24110 */
[----:B------:R-:W-:-:S05]  /*1e320*/  FSEL R3, R28, -INF , !P0 ;  /* 0xff8000001c037808 */ /* 0x000fca0004000000 */
[----:B------:R1:W-:Y:S01]  /*1e330*/  STL [R1+0x754], R3 ;  /* 0x0007540301007387 */ /* 0x0003e20000100800 */
[----:B------:R-:W2:Y:S02]  /*1e340*/  LDL.LU.64 R26, [R1+0x2890] ;  /* 0x00289000011a7983 */ /* 0x000ea40000300a00 */
[----:B------:R-:W2:Y:S01]  /*1e350*/  LDL.LU.64 R24, [R1+0x2888] ;  /* 0x0028880001187983 */ /* 0x000ea20000300a00 */
[----:B0-----:R-:W-:Y:S02]  /*1e360*/  FSEL R9, R29, -INF , !P1 ;  /* 0xff8000001d097808 */ /* 0x001fe40004800000 */
[----:B------:R-:W-:Y:S02]  /*1e370*/  ISETP.GT.U32.AND P5, PT, R2, R12, PT ;  /* 0x0000000c0200720c */ /* 0x000fe40003fa4070 */
[----:B-1----:R-:W-:-:S07]  /*1e380*/  IADD3.X R3, RZ, R13, RZ, P6, !PT ;  /* 0x0000000dff037210 */ /* 0x002fce00037fe4ff */
[----:B------:R-:W-:Y:S01]  /*1e390*/  STL.64 [R1+0xe0], R16 ;  /* 0x0000e01001007387 */ /* 0x000fe20000100a00 */
[----:B------:R0:W-:Y:S03]  /*1e3a0*/  STL.64 [R1+0xe8], R18 ;  /* 0x0000e81201007387 */ /* 0x0001e60000100a00 */
[----:B0-----:R-:W3:Y:S01]  /*1e3b0*/  LDL.LU.64 R18, [R1+0x2880] ;  /* 0x0028800001127983 */ /* 0x001ee20000300a00 */
[----:B------:R-:W2:Y:S02]  /*1e3c0*/  LDL.LU.64 R16, [R1+0x2878] ;  /* 0x0028780001107983 */ /* 0x000ea40000300a00 */
[----:B------:R-:W-:Y:S02]  /*1e3d0*/  STL.64 [R1+0x2768], R22 ;  /* 0x0027681601007387 */ /* 0x000fe40000100a00 */
[----:B------:R-:W-:Y:S01]  /*1e3e0*/  STL.64 [R1+0x2760], R20 ;  /* 0x0027601401007387 */ /* 0x000fe20000100a00 */
[----:B------:R0:W-:Y:S01]  /*1e3f0*/  STL.64 [R1+0x2870], R12 ;  /* 0x0028700c01007387 */ /* 0x0001e20000100a00 */
[----:B------:R-:W3:Y:S03]  /*1e400*/  LDL.64 R14, [R1+0x18] ;  /* 0x00001800010e7983 */ /* 0x000ee60000100a00 */
[----:B0-----:R-:W3:Y:S01]  /*1e410*/  LDL.64 R12, [R1+0x10] ;  /* 0x00001000010c7983 */ /* 0x001ee20000100a00 */
[----:B------:R-:W3:Y:S02]  /*1e420*/  LDL.LU.64 R22, [R1+0x88] ;  /* 0x0000880001167983 */ /* 0x000ee40000300a00 */
[----:B------:R-:W-:Y:S01]  /*1e430*/  STL [R1+0x760], R9 ;  /* 0x0007600901007387 */ /* 0x000fe20000100800 */
[----:B-----5:R0:W-:Y:S01]  /*1e440*/  STL.64 [R1+0x2848], R6 ;  /* 0x0028480601007387 */ /* 0x0201e20000100a00 */
[----:B------:R-:W-:Y:S03]  /*1e450*/  STL [R1+0x2844], R5 ;  /* 0x0028440501007387 */ /* 0x000fe60000100800 */
[----:B0-----:R-:W5:Y:S01]  /*1e460*/  LDL.LU R6, [R1+0xf8] ;  /* 0x0000f80001067983 */ /* 0x001f620000300800 */
[----:B------:R-:W-:-:S02]  /*1e470*/  ISETP.GT.U32.AND P3, PT, R2, R7, PT ;  /* 0x000000070200720c */ /* 0x000fc40003f64070 */
[----:B----4-:R-:W-:Y:S01]  /*1e480*/  ISETP.GT.U32.AND P4, PT, R2, R10, PT ;  /* 0x0000000a0200720c */ /* 0x010fe20003f84070 */
[----:B------:R-:W-:-:S04]  /*1e490*/  IADD3 R2, P0, R0, 0x39, RZ ;  /* 0x0000003900027810 */ /* 0x000fc80007f1e0ff */
[----:B------:R-:W-:Y:S01]  /*1e4a0*/  ISETP.GT.U32.AND P1, PT, R2, R7, PT ;  /* 0x000000070200720c */ /* 0x000fe20003f24070 */
[----:B------:R-:W-:Y:S02]  /*1e4b0*/  FMUL R29, R8, c[0x0][0x188] ;  /* 0x00006200081d7a20 */ /* 0x000fe40000400000 */
[----:B--2---:R-:W-:Y:S02]  /*1e4c0*/  IMAD.MOV.U32 R7, RZ, RZ, R16 ;  /* 0x000000ffff077224 */ /* 0x004fe400078e0010 */
[----:B---3--:R-:W-:Y:S01]  /*1e4d0*/  IMAD.MOV.U32 R16, RZ, RZ, R14 ;  /* 0x000000ffff107224 */ /* 0x008fe200078e000e */
[----:B------:R-:W-:Y:S02]  /*1e4e0*/  MOV R21, R12 ;  /* 0x0000000c00157202 */ /* 0x000fe40000000f00 */
[----:B------:R-:W-:Y:S02]  /*1e4f0*/  MOV R20, R13 ;  /* 0x0000000d00147202 */ /* 0x000fe40000000f00 */
[----:B-----5:R-:W-:Y:S01]  /*1e500*/  HMMA.16816.F32 R24, R12, R6, R24 ;  /* 0x000000060c18723c */ /* 0x020fe20000001818 */
[----:B------:R-:W2:Y:S11]  /*1e510*/  LDL.LU.64 R12, [R1+0x2870] ;  /* 0x00287000010c7983 */ /* 0x000eb60000300a00 */
[----:B------:R-:W-:Y:S11]  /*1e520*/  @!UPT UIADD3 URZ, URZ, URZ, URZ ;  /* 0x0000003f3f3ff290 */ /* 0x000ff6000fffe03f */
[----:B------:R-:W-:Y:S01]  /*1e530*/  STL [R1+0x1a0], R24 ;  /* 0x0001a01801007387 */ /* 0x000fe20000100800 */
[----:B------:R0:W-:Y:S02]  /*1e540*/  STL [R1+0x1a8], R26 ;  /* 0x0001a81a01007387 */ /* 0x0001e40000100800 */
[----:B------:R-:W-:Y:S01]  /*1e550*/  IMAD.MOV.U32 R14, RZ, RZ, R27 ;  /* 0x000000ffff0e7224 */ /* 0x000fe200078e001b */
[----:B------:R-:W-:Y:S01]  /*1e560*/  MOV R8, R25 ;  /* 0x0000001900087202 */ /* 0x000fe20000000f00 */
[----:B0-----:R-:W3:Y:S01]  /*1e570*/  LDL.LU.64 R26, [R1+0x2868] ;  /* 0x00286800011a7983 */ /* 0x001ee20000300a00 */
[----:B------:R-:W3:Y:S02]  /*1e580*/  LDL.LU.64 R24, [R1+0x2860] ;  /* 0x0028600001187983 */ /* 0x000ee40000300a00 */
[----:B------:R-:W-:Y:S02]  /*1e590*/  STL.64 [R1+0x2858], R22 ;  /* 0x0028581601007387 */ /* 0x000fe40000100a00 */
[----:B------:R0:W-:Y:S02]  /*1e5a0*/  STL.64 [R1+0x2850], R20 ;  /* 0x0028501401007387 */ /* 0x0001e40000100a00 */
[----:B0-----:R-:W3:Y:S01]  /*1e5b0*/  LDL.LU R20, [R1+0x190] ;  /* 0x0001900001147983 */ /* 0x001ee20000300800 */
[----:B------:R-:W3:Y:S02]  /*1e5c0*/  LDL.LU R21, [R1+0x194] ;  /* 0x0001940001157983 */ /* 0x000ee40000300800 */
[----:B------:R-:W3:Y:S02]  /*1e5d0*/  LDL.LU R22, [R1+0x198] ;  /* 0x0001980001167983 */ /* 0x000ee40000300800 */
[----:B------:R-:W3:Y:S01]  /*1e5e0*/  LDL.LU R23, [R1+0x19c] ;  /* 0x00019c0001177983 */ /* 0x000ee20000300800 */
[C---:B------:R-:W-:Y:S01]  /*1e5f0*/  ISETP.GT.U32.AND.EX P2, PT, R3.reuse, RZ, PT, P2 ;  /* 0x000000ff0300720c */ /* 0x040fe20003f44120 */
[----:B------:R-:W-:Y:S01]  /*1e600*/  FMUL R28, R18, c[0x0][0x188] ;  /* 0x00006200121c7a20 */ /* 0x000fe20000400000 */
[----:B------:R-:W-:-:S02]  /*1e610*/  ISETP.GT.U32.AND.EX P3, PT, R3, RZ, PT, P3 ;  /* 0x000000ff0300720c */ /* 0x000fc40003f64130 */
[----:B------:R-:W-:Y:S01]  /*1e620*/  FSEL R5, R29, -INF , !P2 ;  /* 0xff8000001d057808 */ /* 0x000fe20005000000 */
[----:B------:R-:W-:Y:S01]  /*1e630*/  FMUL R29, R4, c[0x0][0x188] ;  /* 0x00006200041d7a20 */ /* 0x000fe20000400000 */
[----:B------:R-:W-:-:S03]  /*1e640*/  FSEL R4, R28, -INF , !P3 ;  /* 0xff8000001c047808 */ /* 0x000fc60005800000 */
[----:B------:R-:W-:Y:S02]  /*1e650*/  STL [R1+0x4e0], R5 ;  /* 0x0004e00501007387 */ /* 0x000fe40000100800 */
[----:B------:R3:W-:Y:S02]  /*1e660*/  STL [R1+0x3fc], R4 ;  /* 0x0003fc0401007387 */ /* 0x0007e40000100800 */
[----:B---3--:R-:W-:Y:S01]  /*1e670*/  HMMA.16816.F32 R4, R24, R6, R20 ;  /* 0x000000061804723c */ /* 0x008fe20000001814 */
[----:B------:R-:W3:Y:S01]  /*1e680*/  LDL.LU.64 R22, [R1+0x2858] ;  /* 0x0028580001167983 */ /* 0x000ee20000300a00 */
[----:B------:R-:W4:Y:S11]  /*1e690*/  LDL.LU.64 R20, [R1+0x2850] ;  /* 0x0028500001147983 */ /* 0x000f360000300a00 */
[----:B------:R-:W-:Y:S10]  /*1e6a0*/  @!UPT UIADD3 URZ, URZ, URZ, URZ ;  /* 0x0000003f3f3ff290 */ /* 0x000ff4000fffe03f */
[----:B------:R0:W-:Y:S01]  /*1e6b0*/  STL [R1+0x190], R4 ;  /* 0x0001900401007387 */ /* 0x0001e20000100800 */
[----:B------:R1:W-:Y:S01]  /*1e6c0*/  STL [R1+0x198], R6 ;  /* 0x0001980601007387 */ /* 0x0003e20000100800 */
[----:B------:R-:W-:Y:S02]  /*1e6d0*/  MOV R18, R5 ;  /* 0x0000000500127202 */ /* 0x000fe40000000f00 */
[----:B0-----:R-:W-:Y:S02]  /*1e6e0*/  MOV R4, R7 ;  /* 0x0000000700047202 */ /* 0x001fe40000000f00 */
[----:B-1----:R-:W5:Y:S01]  /*1e6f0*/  LDL.LU.64 R6, [R1+0x2848] ;  /* 0x0028480001067983 */ /* 0x002f620000300a00 */
[----:B------:R-:W2:Y:S01]  /*1e700*/  LDL.LU R5, [R1+0x2844] ;  /* 0x0028440001057983 */ /* 0x000ea20000300800 */
[C---:B------:R-:W-:Y:S02]  /*1e710*/  ISETP.GT.U32.AND.EX P5, PT, R3.reuse, RZ, PT, P5 ;  /* 0x000000ff0300720c */ /* 0x040fe40003fa4150 */
[----:B------:R-:W-:Y:S01]  /*1e720*/  ISETP.GT.U32.AND.EX P4, PT, R3, RZ, PT, P4 ;  /* 0x000000ff0300720c */ /* 0x000fe20003f84140 */
[----:B------:R-:W-:Y:S01]  /*1e730*/  STL.64 [R1+0x2830], R26 ;  /* 0x0028301a01007387 */ /* 0x000fe20000100a00 */
[----:B------:R0:W-:Y:S01]  /*1e740*/  STL.64 [R1+0x2828], R24 ;  /* 0x0028281801007387 */ /* 0x0001e20000100a00 */
[----:B------:R-:W-:-:S02]  /*1e750*/  FSEL R3, R29, -INF , !P5 ;  /* 0xff8000001d037808 */ /* 0x000fc40006800000 */
[----:B0-----:R-:W3:Y:S01]  /*1e760*/  LDL.LU R24, [R1+0x180] ;  /* 0x0001800001187983 */ /* 0x001ee20000300800 */
[----:B------:R-:W3:Y:S02]  /*1e770*/  LDL.LU R25, [R1+0x184] ;  /* 0x0001840001197983 */ /* 0x000ee40000300800 */
[----:B------:R-:W3:Y:S02]  /*1e780*/  LDL.LU R26, [R1+0x188] ;  /* 0x00018800011a7983 */ /* 0x000ee40000300800 */
[----:B------:R-:W3:Y:S01]  /*1e790*/  LDL.LU R27, [R1+0x18c] ;  /* 0x00018c00011b7983 */ /* 0x000ee20000300800 */
[----:B------:R2:W-:Y:S02]  /*1e7a0*/  STL [R1+0x4fc], R3 ;  /* 0x0004fc0301007387 */ /* 0x0005e40000100800 */
[----:B--2---:R-:W-:Y:S02]  /*1e7b0*/  FMUL R3, R5, c[0x0][0x188] ;  /* 0x0000620005037a20 */ /* 0x004fe40000400000 */
[----:B------:R-:W2:Y:S01]  /*1e7c0*/  LDL.LU R5, [R1+0x2840] ;  /* 0x0028400001057983 */ /* 0x000ea20000300800 */
[----:B------:R-:W-:-:S02]  /*1e7d0*/  MOV R9, R15 ;  /* 0x0000000f00097202 */ /* 0x000fc40000000f00 */
[C---:B------:R-:W-:Y:S02]  /*1e7e0*/  ISETP.GT.U32.AND P6, PT, R2.reuse, R11, PT ;  /* 0x0000000b0200720c */ /* 0x040fe40003fc4070 */
[----:B------:R-:W-:Y:S02]  /*1e7f0*/  FSEL R3, R3, -INF , !P4 ;  /* 0xff80000003037808 */ /* 0x000fe40006000000 */
[C---:B------:R-:W-:Y:S02]  /*1e800*/  ISETP.GT.U32.AND P2, PT, R2.reuse, R12, PT ;  /* 0x0000000c0200720c */ /* 0x040fe40003f44070 */
[----:B------:R-:W-:Y:S01]  /*1e810*/  ISETP.GT.U32.AND P3, PT, R2, R10, PT ;  /* 0x0000000a0200720c */ /* 0x000fe20003f64070 */
[----:B------:R-:W-:Y:S01]  /*1e820*/  FMUL R15, R17, c[0x0][0x188] ;  /* 0x00006200110f7a20 */ /* 0x000fe20000400000 */
[----:B------:R-:W-:Y:S01]  /*1e830*/  IADD3 R2, P5, R0, 0x41, RZ ;  /* 0x0000004100027810 */ /* 0x000fe20007fbe0ff */
[----:B------:R-:W4:Y:S01]  /*1e840*/  LDL.LU R17, [R1+0x283c] ;  /* 0x00283c0001117983 */ /* 0x000f220000300800 */
[----:B------:R-:W-:-:S02]  /*1e850*/  FMUL R29, R19, c[0x0][0x188] ;  /* 0x00006200131d7a20 */ /* 0x000fc40000400000 */
[----:B------:R-:W4:Y:S02]  /*1e860*/  LDL.LU R19, [R1+0x2838] ;  /* 0x0028380001137983 */ /* 0x000f240000300800 */
[----:B-----5:R0:W-:Y:S01]  /*1e870*/  STL.64 [R1+0x27e8], R6 ;  /* 0x0027e80601007387 */ /* 0x0201e20000100a00 */
[----:B------:R3:W-:Y:S01]  /*1e880*/  STL [R1+0x758], R3 ;  /* 0x0007580301007387 */ /* 0x0007e20000100800 */
[----:B------:R-:W-:Y:S01]  /*1e890*/  ISETP.GT.U32.AND P4, PT, R2, R7, PT ;  /* 0x000000070200720c */ /* 0x000fe20003f84070 */
[----:B0-----:R-:W-:Y:S01]  /*1e8a0*/  IMAD.MOV.U32 R6, RZ, RZ, R16 ;  /* 0x000000ffff067224 */ /* 0x001fe200078e0010 */
[----:B------:R-:W-:Y:S01]  /*1e8b0*/  MOV R7, R9 ;  /* 0x0000000900077202 */ /* 0x000fe20000000f00 */
[----:B---3--:R-:W-:Y:S01]  /*1e8c0*/  IMAD.MOV.U32 R3, RZ, RZ, R23 ;  /* 0x000000ffff037224 */ /* 0x008fe200078e0017 */
[----:B------:R-:W-:Y:S01]  /*1e8d0*/  MOV R9, R22 ;  /* 0x0000001600097202 */ /* 0x000fe20000000f00 */
[----:B--2---:R4:W-:Y:S02]  /*1e8e0*/  STL.64 [R1+0x27e0], R4 ;  /* 0x0027e00401007387 */ /* 0x0049e40000100a00 */
[----:B----4-:R-:W-:-:S02]  /*1e8f0*/  MOV R4, R21 ;  /* 0x0000001500047202 */ /* 0x010fc40000000f00 */
[----:B------:R-:W-:-:S07]  /*1e900*/  MOV R5, R20 ;  /* 0x0000001400057202 */ /* 0x000fce0000000f00 */
[----:B------:R-:W-:Y:S11]  /*1e910*/  HMMA.16816.F32 R24, R4, R22, R24 ;  /* 0x000000160418723c */ /* 0x000ff60000001818 */
[----:B------:R-:W-:Y:S11]  /*1e920*/  @!UPT UIADD3 URZ, URZ, URZ, URZ ;  /* 0x0000003f3f3ff290 */ /* 0x000ff6000fffe03f */
[----:B------:R-:W-:Y:S01]  /*1e930*/  @!UPT UIADD3 URZ, URZ, URZ, URZ ;  /* 0x0000003f3f3ff290 */ /* 0x000fe2000fffe03f */
[----:B------:R-:W-:Y:S01]  /*1e940*/  STL [R1+0x160], R24 ;  /* 0x0001601801007387 */ /* 0x000fe20000100800 */
[----:B------:R-:W-:Y:S01]  /*1e950*/  MOV R23, R25 ;  /* 0x0000001900177202 */ /* 0x000fe20000000f00 */
[----:B------:R0:W-:Y:S01]  /*1e960*/  STL [R1+0x168], R26 ;  /* 0x0001681a01007387 */ /* 0x0001e20000100800 */
[----:B------:R-:W-:Y:S02]  /*1e970*/  MOV R16, R27 ;  /* 0x0000001b00107202 */ /* 0x000fe40000000f00 */
[----:B0-----:R-:W2:Y:S01]  /*1e980*/  LDL.LU.64 R26, [R1+0x2830] ;  /* 0x00283000011a7983 */ /* 0x001ea20000300a00 */
[----:B------:R-:W2:Y:S02]  /*1e990*/  LDL.LU.64 R24, [R1+0x2828] ;  /* 0x0028280001187983 */ /* 0x000ea40000300a00 */
[----:B------:R0:W-:Y:S02]  /*1e9a0*/  STL [R1+0x2818], R23 ;  /* 0x0028181701007387 */ /* 0x0001e40000100800 */
[----:B------:R-:W2:Y:S01]  /*1e9b0*/  LDL.LU R20, [R1+0x170] ;  /* 0x0001700001147983 */ /* 0x000ea20000300800 */
[----:B------:R-:W2:Y:S01]  /*1e9c0*/  LDL.LU R21, [R1+0x174] ;  /* 0x0001740001157983 */ /* 0x000ea20000300800 */
[----:B------:R-:W2:Y:S03]  /*1e9d0*/  LDL.LU R22, [R1+0x178] ;  /* 0x0001780001167983 */ /* 0x000ea60000300800 */
[----:B0-----:R-:W2:Y:S01]  /*1e9e0*/  LDL.LU R23, [R1+0x17c] ;  /* 0x00017c0001177983 */ /* 0x001ea20000300800 */
[----:B------:R0:W-:Y:S02]  /*1e9f0*/  STL.64 [R1+0x2810], R6 ;  /* 0x0028100601007387 */ /* 0x0001e40000100a00 */
[----:B------:R1:W-:Y:S02]  /*1ea00*/  STL.64 [R1+0x2808], R4 ;  /* 0x0028080401007387 */ /* 0x0003e40000100a00 */
[----:B0-----:R-:W-:-:S02]  /*1ea10*/  IMAD.MOV.U32 R6, RZ, RZ, R9 ;  /* 0x000000ffff067224 */ /* 0x001fc400078e0009 */
[----:B------:R-:W3:Y:S01]  /*1ea20*/  LDL.LU R9, [R1+0x2820] ;  /* 0x0028200001097983 */ /* 0x000ee20000300800 */
[----:B------:R-:W-:Y:S01]  /*1ea30*/  IMAD.X R28, RZ, RZ, R13, P0 ;  /* 0x000000ffff1c7224 */ /* 0x000fe200000e060d */
[----:B------:R-:W-:-:S04]  /*1ea40*/  MOV R7, R3 ;  /* 0x0000000300077202 */ /* 0x000fc80000000f00 */
[C---:B------:R-:W-:Y:S01]  /*1ea50*/  ISETP.GT.U32.AND.EX P6, PT, R28.reuse, RZ, PT, P6 ;  /* 0x000000ff1c00720c */ /* 0x040fe20003fc4160 */
[----:B------:R0:W-:Y:S01]  /*1ea60*/  STL.64 [R1+0x27c8], R18 ;  /* 0x0027c81201007387 */ /* 0x0001e20000100a00 */
[----:B------:R-:W-:Y:S02]  /*1ea70*/  STL.64 [R1+0x27c0], R16 ;  /* 0x0027c01001007387 */ /* 0x000fe40000100a00 */
[----:B-1----:R-:W-:Y:S01]  /*1ea80*/  FSEL R4, R15, -INF , !P6 ;  /* 0xff8000000f047808 */ /* 0x002fe20007000000 */
[----:B0-----:R-:W4:Y:S01]  /*1ea90*/  LDL.LU R18, [R1+0x48] ;  /* 0x0000480001127983 */ /* 0x001f220000300800 */
[----:B------:R-:W4:Y:S02]  /*1eaa0*/  LDL.LU R19, [R1+0x4c] ;  /* 0x00004c0001137983 */ /* 0x000f240000300800 */
[----:B------:R-:W5:Y:S02]  /*1eab0*/  LDL.LU R15, [R1+0x281c] ;  /* 0x00281c00010f7983 */ /* 0x000f640000300800 */
[----:B------:R2:W-:Y:S01]  /*1eac0*/  STL [R1+0x4d4], R4 ;  /* 0x0004d40401007387 */ /* 0x0005e20000100800 */
[----:B------:R-:W-:Y:S01]  /*1ead0*/  ISETP.GT.U32.AND.EX P1, PT, R28, RZ, PT, P1 ;  /* 0x000000ff1c00720c */ /* 0x000fe20003f24110 */
[----:B--2---:R-:W-:Y:S01]  /*1eae0*/  HMMA.16816.F32 R4, R24, R6, R20 ;  /* 0x000000061804723c */ /* 0x004fe20000001814 */
[----:B---3--:R-:W-:-:S02]  /*1eaf0*/  FMUL R3, R9, c[0x0][0x188] ;  /* 0x0000620009037a20 */ /* 0x008fc40000400000 */
[----:B------:R-:W-:-:S05]  /*1eb00*/  FSEL R9, R29, -INF , !P1 ;  /* 0xff8000001d097808 */ /* 0x000fca0004800000 */
[----:B------:R0:W-:Y:S01]  /*1eb10*/  STL [R1+0x4dc], R9 ;  /* 0x0004dc0901007387 */ /* 0x0001e20000100800 */
[----:B------:R-:W2:Y:S11]  /*1eb20*/  LDL.LU R23, [R1+0x2818] ;  /* 0x0028180001177983 */ /* 0x000eb60000300800 */
[----:B------:R-:W-:Y:S03]  /*1eb30*/  @!UPT UIADD3 URZ, URZ, URZ, URZ ;  /* 0x0000003f3f3ff290 */ /* 0x000fe6000fffe03f */
[----:B------:R1:W-:Y:S02]  /*1eb40*/  STL [R1+0xf0], R4 ;  /* 0x0000f00401007387 */ /* 0x0003e40000100800 */
[----:B------:R-:W-:Y:S01]  /*1eb50*/  IMAD.MOV.U32 R20, RZ, RZ, R7 ;  /* 0x000000ffff147224 */ /* 0x000fe200078e0007 */
[----:B------:R-:W-:Y:S02]  /*1eb60*/  MOV R21, R5 ;  /* 0x0000000500157202 */ /* 0x000fe40000000f00 */
[----:B0-----:R-:W-:Y:S02]  /*1eb70*/  MOV R9, R6 ;  /* 0x0000000600097202 */ /* 0x001fe40000000f00 */
[----:B------:R-:W4:Y:S01]  /*1eb80*/  LDL.LU.64 R6, [R1+0x2810] ;  /* 0x0028100001067983 */ /* 0x000f220000300a00 */
[----:B-1----:R-:W4:Y:S02]  /*1eb90*/  LDL.LU.64 R4, [R1+0x2808] ;  /* 0x0028080001047983 */ /* 0x002f240000300a00 */
[----:B------:R-:W-:Y:S02]  /*1eba0*/  STL.64 [R1+0x27f8], R26 ;  /* 0x0027f81a01007387 */ /* 0x000fe40000100a00 */
[----:B------:R0:W-:Y:S02]  /*1ebb0*/  STL.64 [R1+0x27f0], R24 ;  /* 0x0027f01801007387 */ /* 0x0001e40000100a00 */
[----:B0-----:R-:W4:Y:S01]  /*1ebc0*/  LDL.LU R24, [R1+0x120] ;  /* 0x0001200001187983 */ /* 0x001f220000300800 */
[----:B------:R-:W4:Y:S02]  /*1ebd0*/  LDL.LU R25, [R1+0x124] ;  /* 0x0001240001197983 */ /* 0x000f240000300800 */
[----:B------:R-:W4:Y:S02]  /*1ebe0*/  LDL.LU R26, [R1+0x128] ;  /* 0x00012800011a7983 */ /* 0x000f240000300800 */
[----:B------:R-:W4:Y:S01]  /*1ebf0*/  LDL.LU R27, [R1+0x12c] ;  /* 0x00012c00011b7983 */ /* 0x000f220000300800 */
[----:B------:R-:W-:Y:S01]  /*1ec00*/  ISETP.GT.U32.AND.EX P2, PT, R28, RZ, PT, P2 ;  /* 0x000000ff1c00720c */ /* 0x000fe20003f44120 */
[----:B------:R0:W-:Y:S03]  /*1ec10*/  STL [R1+0x2590], R9 ;  /* 0x0025900901007387 */ /* 0x0001e60000100800 */
[----:B0-----:R-:W-:-:S05]  /*1ec20*/  FSEL R9, R3, -INF , !P2 ;  /* 0xff80000003097808 */ /* 0x001fca0005000000 */
[----:B------:R5:W-:Y:S01]  /*1ec30*/  STL [R1+0x4f4], R9 ;  /* 0x0004f40901007387 */ /* 0x000be20000100800 */
[----:B------:R-:W-:Y:S02]  /*1ec40*/  FMUL R29, R8, c[0x0][0x188] ;  /* 0x00006200081d7a20 */ /* 0x000fe40000400000 */
[----:B-----5:R-:W-:Y:S02]  /*1ec50*/  FMUL R9, R15, c[0x0][0x188] ;  /* 0x000062000f097a20 */ /* 0x020fe40000400000 */
[----:B------:R-:W3:Y:S01]  /*1ec60*/  LDL.LU R15, [R1+0x2800] ;  /* 0x00280000010f7983 */ /* 0x000ee20000300800 */
[----:B----4-:R-:W-:Y:S03]  /*1ec70*/  HMMA.16816.F32 R4, R4, R18, R24 ;  /* 0x000000120404723c */ /* 0x010fe60000001818 */
[----:B------:R-:W4:Y:S01]  /*1ec80*/  LDL.LU.64 R26, [R1+0x27f8] ;  /* 0x0027f800011a7983 */ /* 0x000f220000300a00 */
[----:B------:R-:W4:Y:S11]  /*1ec90*/  LDL.LU.64 R24, [R1+0x27f0] ;  /* 0x0027f00001187983 */ /* 0x000f360000300a00 */
[----:B------:R-:W-:Y:S08]  /*1eca0*/  @!UPT UIADD3 URZ, URZ, URZ, URZ ;  /* 0x0000003f3f3ff290 */ /* 0x000ff0000fffe03f */
[----:B------:R-:W-:Y:S01]  /*1ecb0*/  STL [R1+0xa4], R5 ;  /* 0x0000a40501007387 */ /* 0x000fe20000100800 */
[----:B------:R-:W-:Y:S01]  /*1ecc0*/  MOV R22, R6 ;  /* 0x0000000600167202 */ /* 0x000fe20000000f00 */
[----:B------:R0:W-:Y:S02]  /*1ecd0*/  STL [R1+0xac], R7 ;  /* 0x0000ac0701007387 */ /* 0x0001e40000100800 */
[----:B------:R-:W-:Y:S01]  /*1ece0*/  IMAD.MOV.U32 R8, RZ, RZ, R4 ;  /* 0x000000ffff087224 */ /* 0x000fe200078e0004 */
[----:B0-----:R-:W5:Y:S01]  /*1ecf0*/  LDL.LU.64 R6, [R1+0x27e8] ;  /* 0x0027e80001067983 */ /* 0x001f620000300a00 */
[----:B------:R-:W3:Y:S02]  /*1ed00*/  LDL.LU.64 R4, [R1+0x27e0] ;  /* 0x0027e00001047983 */ /* 0x000ee40000300a00 */
[----:B--2---:R-:W-:Y:S02]  /*1ed10*/  STL.64 [R1+0x27d8], R22 ;  /* 0x0027d81601007387 */ /* 0x004fe40000100a00 */
[----:B------:R0:W-:Y:S02]  /*1ed20*/  STL.64 [R1+0x27d0], R20 ;  /* 0x0027d01401007387 */ /* 0x0001e40000100a00 */
[----:B0-----:R-:W4:Y:S01]  /*1ed30*/  LDL.LU R20, [R1+0x100] ;  /* 0x0001000001147983 */ /* 0x001f220000300800 */
[----:B------:R-:W4:Y:S02]  /*1ed40*/  LDL.LU R21, [R1+0x104] ;  /* 0x0001040001157983 */ /* 0x000f240000300800 */
[----:B------:R-:W4:Y:S02]  /*1ed50*/  LDL.LU R22, [R1+0x108] ;  /* 0x0001080001167983 */ /* 0x000f240000300800 */
[----:B------:R-:W4:Y:S01]  /*1ed60*/  LDL.LU R23, [R1+0x10c] ;  /* 0x00010c0001177983 */ /* 0x000f220000300800 */
[----:B------:R-:W-:-:S02]  /*1ed70*/  ISETP.GT.U32.AND.EX P3, PT, R28, RZ, PT, P3 ;  /* 0x000000ff1c00720c */ /* 0x000fc40003f64130 */
[----:B------:R-:W-:Y:S02]  /*1ed80*/  ISETP.GT.U32.AND P0, PT, R2, R11, PT ;  /* 0x0000000b0200720c */ /* 0x000fe40003f04070 */
[----:B------:R-:W-:Y:S01]  /*1ed90*/  IADD3.X R3, RZ, R13, RZ, P5, !PT ;  /* 0x0000000dff037210 */ /* 0x000fe20002ffe4ff */
[----:B------:R-:W-:Y:S01]  /*1eda0*/  FMUL R28, R14, c[0x0][0x188] ;  /* 0x000062000e1c7a20 */ /* 0x000fe20000400000 */
[----:B------:R-:W-:Y:S02]  /*1edb0*/  FSEL R9, R9, -INF , !P3 ;  /* 0xff80000009097808 */ /* 0x000fe40005800000 */
[C---:B------:R-:W-:Y:S02]  /*1edc0*/  ISETP.GT.U32.AND.EX P0, PT, R3.reuse, RZ, PT, P0 ;  /* 0x000000ff0300720c */ /* 0x040fe40003f04100 */
[----:B------:R-:W-:Y:S01]  /*1edd0*/  ISETP.GT.U32.AND.EX P4, PT, R3, RZ, PT, P4 ;  /* 0x000000ff0300720c */ /* 0x000fe20003f84140 */
[----:B------:R0:W-:Y:S01]  /*1ede0*/  STL [R1+0x750], R9 ;  /* 0x0007500901007387 */ /* 0x0001e20000100800 */
[----:B------:R-:W-:-:S05]  /*1edf0*/  FSEL R14, R29, -INF , !P0 ;  /* 0xff8000001d0e7808 */ /* 0x000fca0004000000 */
[----:B------:R1:W-:Y:S01]  /*1ee00*/  STL [R1+0x76c], R14 ;  /* 0x00076c0e01007387 */ /* 0x0003e20000100800 */
[----:B0-----:R-:W-:-:S05]  /*1ee10*/  FSEL R9, R28, -INF , !P4 ;  /* 0xff8000001c097808 */ /* 0x001fca0006000000 */
[----:B------:R-:W-:Y:S01]  /*1ee20*/  STL [R1+0x768], R9 ;  /* 0x0007680901007387 */ /* 0x000fe20000100800 */
[----:B----4-:R-:W-:Y:S03]  /*1ee30*/  HMMA.16816.F32 R16, R24, R18, R20 ;  /* 0x000000121810723c */ /* 0x010fe60000001814 */
[----:B------:R-:W2:Y:S01]  /*1ee40*/  LDL.LU.64 R22, [R1+0x27d8] ;  /* 0x0027d80001167983 */ /* 0x000ea20000300a00 */
[----:B------:R-:W4:Y:S11]  /*1ee50*/  LDL.LU.64 R20, [R1+0x27d0] ;  /* 0x0027d00001147983 */ /* 0x000f360000300a00 */
[----:B------:R-:W-:Y:S08]  /*1ee60*/  @!UPT UIADD3 URZ, URZ, URZ, URZ ;  /* 0x0000003f3f3ff290 */ /* 0x000ff0000fffe03f */
[----:B------:R-:W-:Y:S01]  /*1ee70*/  STL.64 [R1+0x80], R16 ;  /* 0x0000801001007387 */ /* 0x000fe20000100a00 */
[----:B------:R0:W-:Y:S01]  /*1ee80*/  STL [R1+0x88], R18 ;  /* 0x0000881201007387 */ /* 0x0001e20000100800 */
[----:B-1----:R-:W-:Y:S02]  /*1ee90*/  MOV R14, R19 ;  /* 0x00000013000e7202 */ /* 0x002fe40000000f00 */
[----:B0-----:R-:W2:Y:S01]  /*1eea0*/  LDL.LU.64 R18, [R1+0x27c8] ;  /* 0x0027c80001127983 */ /* 0x001ea20000300a00 */
[C---:B------:R-:W-:Y:S02]  /*1eeb0*/  ISETP.GT.U32.AND P6, PT, R2.reuse, R12, PT ;  /* 0x0000000c0200720c */ /* 0x040fe40003fc4070 */
[----:B------:R-:W-:Y:S01]  /*1eec0*/  ISETP.GT.U32.AND P1, PT, R2, R10, PT ;  /* 0x0000000a0200720c */ /* 0x000fe20003f24070 */
[----:B------:R-:W4:Y:S01]  /*1eed0*/  LDL.LU.64 R16, [R1+0x27c0] ;  /* 0x0027c00001107983 */ /* 0x000f220000300a00 */
[----:B------:R-:W-:Y:S01]  /*1eee0*/  STL.64 [R1+0x2798], R26 ;  /* 0x0027981a01007387 */ /* 0x000fe20000100a00 */
[----:B------:R-:W-:-:S02]  /*1eef0*/  ISETP.GT.U32.AND.EX P6, PT, R3, RZ, PT, P6 ;  /* 0x000000ff0300720c */ /* 0x000fc40003fc4160 */
[----:B------:R-:W-:Y:S01]  /*1ef00*/  ISETP.GT.U32.AND.EX P1, PT, R3, RZ, PT, P1 ;  /* 0x000000ff0300720c */ /* 0x000fe20003f24110 */
[----:B------:R-:W-:Y:S01]  /*1ef10*/  STL.64 [R1+0x2790], R24 ;  /* 0x0027901801007387 */ /* 0x000fe20000100a00 */
[----:B------:R0:W-:Y:S01]  /*1ef20*/  STL [R1+0x2774], R14 ;  /* 0x0027740e01007387 */ /* 0x0001e20000100800 */
[----:B---3--:R-:W-:Y:S01]  /*1ef30*/  FMUL R9, R4, c[0x0][0x188] ;  /* 0x0000620004097a20 */ /* 0x008fe20000400000 */
[----:B------:R-:W-:Y:S01]  /*1ef40*/  IADD3 R2, P2, R0, 0x49, RZ ;  /* 0x0000004900027810 */ /* 0x000fe20007f5e0ff */
[----:B--2---:R-:W-:Y:S02]  /*1ef50*/  FMUL R3, R18, c[0x0][0x188] ;  /* 0x0000620012037a20 */ /* 0x004fe40000400000 */
[----:B------:R-:W2:Y:S01]  /*1ef60*/  LDL.LU R18, [R1+0x27bc] ;  /* 0x0027bc0001127983 */ /* 0x000ea20000300800 */
[----:B------:R-:W3:Y:S02]  /*1ef70*/  LDL.LU R4, [R1+0x27b8] ;  /* 0x0027b80001047983 */ /* 0x000ee40000300800 */
[----:B------:R-:W-:Y:S01]  /*1ef80*/  IMAD.X R29, RZ, RZ, R13, P2 ;  /* 0x000000ffff1d7224 */ /* 0x000fe200010e060d */
[----:B------:R-:W-:Y:S01]  /*1ef90*/  ISETP.GT.U32.AND P5, PT, R2, R11, PT ;  /* 0x0000000b0200720c */ /* 0x000fe20003fa4070 */
[----:B------:R-:W-:Y:S01]  /*1efa0*/  FMUL R28, R23, c[0x0][0x188] ;  /* 0x00006200171c7a20 */ /* 0x000fe20000400000 */
[----:B0-----:R-:W-:-:S02]  /*1efb0*/  FSEL R14, R9, -INF , !P1 ;  /* 0xff800000090e7808 */ /* 0x001fc40004800000 */
[----:B------:R-:W-:Y:S02]  /*1efc0*/  MOV R25, R19 ;  /* 0x0000001300197202 */ /* 0x000fe40000000f00 */
[----:B------:R-:W-:Y:S01]  /*1efd0*/  ISETP.GT.U32.AND.EX P5, PT, R29, RZ, PT, P5 ;  /* 0x000000ff1d00720c */ /* 0x000fe20003fa4150 */
[----:B----4-:R-:W-:Y:S01]  /*1efe0*/  IMAD.MOV.U32 R27, RZ, RZ, R17 ;  /* 0x000000ffff1b7224 */ /* 0x010fe200078e0011 */
[----:B------:R-:W-:Y:S02]  /*1eff0*/  FSEL R3, R3, -INF , !P6 ;  /* 0xff80000003037808 */ /* 0x000fe40007000000 */
[----:B-----5:R-:W-:Y:S02]  /*1f000*/  ISETP.GT.U32.AND P3, PT, R2, R7, PT ;  /* 0x000000070200720c */ /* 0x020fe40003f64070 */
[----:B------:R-:W-:Y:S01]  /*1f010*/  FSEL R9, R28, -INF , !P5 ;  /* 0xff8000001c097808 */ /* 0x000fe20006800000 */
[----:B------:R-:W-:Y:S01]  /*1f020*/  FMUL R28, R16, c[0x0][0x188] ;  /* 0x00006200101c7a20 */ /* 0x000fe20000400000 */
[----:B------:R-:W-:-:S02]  /*1f030*/  ISETP.GT.U32.AND P0, PT, R2, R12, PT ;  /* 0x0000000c0200720c */ /* 0x000fc40003f04070 */
[----:B------:R-:W-:Y:S01]  /*1f040*/  ISETP.GT.U32.AND P4, PT, R2, R10, PT ;  /* 0x0000000a0200720c */ /* 0x000fe20003f84070 */
[----:B------:R-:W4:Y:S01]  /*1f050*/  LDL.LU R24, [R1+0x110] ;  /* 0x0001100001187983 */ /* 0x000f220000300800 */
[----:B------:R-:W-:Y:S01]  /*1f060*/  IADD3 R2, P2, R0, 0x50, RZ ;  /* 0x0000005000027810 */ /* 0x000fe20007f5e0ff */
[----:B------:R-:W-:Y:S02]  /*1f070*/  STL [R1+0x778], R3 ;  /* 0x0007780301007387 */ /* 0x000fe40000100800 */
[----:B------:R-:W-:Y:S01]  /*1f080*/  STL [R1+0x784], R14 ;  /* 0x0007840e01007387 */ /* 0x000fe20000100800 */
[----:B------:R0:W-:Y:S01]  /*1f090*/  STL.64 [R1+0x27a8], R6 ;  /* 0x0027a80601007387 */ /* 0x0001e20000100a00 */
[----:B------:R-:W-:Y:S01]  /*1f0a0*/  STL [R1+0x770], R9 ;  /* 0x0007700901007387 */ /* 0x000fe20000100800 */
[----:B------:R-:W-:Y:S02]  /*1f0b0*/  ISETP.GT.U32.AND P5, PT, R2, R7, PT ;  /* 0x000000070200720c */ /* 0x000fe40003fa4070 */
[----:B--2---:R-:W-:-:S02]  /*1f0c0*/  MOV R26, R18 ;  /* 0x00000012001a7202 */ /* 0x004fc40000000f00 */
[----:B------:R-:W1:Y:S04]  /*1f0d0*/  LDSM.16.M88.4 R16, [R15+0xf080] ;  /* 0x00f080000f10783b */ /* 0x000e680000000200 */
[----:B---3--:R2:W-:Y:S01]  /*1f0e0*/  STL.64 [R1+0x27a0], R4 ;  /* 0x0027a00401007387 */ /* 0x0085e20000100a00 */
[----:B0-----:R-:W3:Y:S03]  /*1f0f0*/  LDL.64 R6, [R1+0x18] ;  /* 0x0000180001067983 */ /* 0x001ee60000100a00 */
[----:B--2---:R-:W4:Y:S01]  /*1f100*/  LDL.64 R4, [R1+0x10] ;  /* 0x0000100001047983 */ /* 0x004f220000100a00 */
[----:B------:R-:W-:Y:S03]  /*1f110*/  STL [R1+0x26c0], R15 ;  /* 0x0026c00f01007387 */ /* 0x000fe60000100800 */
[----:B-1----:R-:W-:Y:S01]  /*1f120*/  STL [R1+0x26bc], R18 ;  /* 0x0026bc1201007387 */ /* 0x002fe20000100800 */
[----:B------:R0:W-:Y:S02]  /*1f130*/  STL [R1+0x26b8], R19 ;  /* 0x0026b81301007387 */ /* 0x0001e40000100800 */
[----:B------:R-:W-:Y:S01]  /*1f140*/  STL.64 [R1+0x27b0], R16 ;  /* 0x0027b01001007387 */ /* 0x000fe20000100a00 */
[----:B0-----:R-:W4:Y:S01]  /*1f150*/  LDL.LU.64 R18, [R1+0x78] ;  /* 0x0000780001127983 */ /* 0x001f220000300a00 */
[----:B------:R-:W-:Y:S01]  /*1f160*/  ISETP.GT.U32.AND.EX P3, PT, R29, RZ, PT, P3 ;  /* 0x000000ff1d00720c */ /* 0x000fe20003f64130 */
[----:B------:R-:W-:Y:S01]  /*1f170*/  FMUL R9, R21, c[0x0][0x188] ;  /* 0x0000620015097a20 */ /* 0x000fe20000400000 */
[----:B------:R-:W-:-:S02]  /*1f180*/  ISETP.GT.U32.AND.EX P0, PT, R29, RZ, PT, P0 ;  /* 0x000000ff1d00720c */ /* 0x000fc40003f04100 */
[----:B------:R-:W-:Y:S02]  /*1f190*/  FSEL R14, R28, -INF , !P3 ;  /* 0xff8000001c0e7808 */ /* 0x000fe40005800000 */
[----:B------:R-:W-:Y:S01]  /*1f1a0*/  FSEL R9, R9, -INF , !P0 ;  /* 0xff80000009097808 */ /* 0x000fe20004000000 */
[----:B------:R-:W-:Y:S02]  /*1f1b0*/  FMUL R21, R20, c[0x0][0x188] ;  /* 0x0000620014157a20 */ /* 0x000fe40000400000 */
[----:B------:R0:W-:Y:S02]  /*1f1c0*/  STL [R1+0x774], R14 ;  /* 0x0007740e01007387 */ /* 0x0001e40000100800 */
[----:B------:R1:W-:Y:S02]  /*1f1d0*/  STL [R1+0x77c], R9 ;  /* 0x00077c0901007387 */ /* 0x0003e40000100800 */
[----:B0-----:R-:W2:Y:S01]  /*1f1e0*/  LDL.LU R14, [R1+0x80] ;  /* 0x00008000010e7983 */ /* 0x001ea20000300800 */
[----:B------:R-:W5:Y:S01]  /*1f1f0*/  LDL.LU.64 R16, [R1+0x27b0] ;  /* 0x0027b00001107983 */ /* 0x000f620000300a00 */
[----:B---3--:R-:W-:Y:S01]  /*1f200*/  MOV R15, R7 ;  /* 0x00000007000f7202 */ /* 0x008fe20000000f00 */
[----:B----4-:R-:W-:Y:S01]  /*1f210*/  HMMA.16816.F32 R24, R4, R18, R24 ;  /* 0x000000120418723c */ /* 0x010fe20000001818 */
[----:B------:R-:W-:-:S06]  /*1f220*/  MOV R20, R18 ;  /* 0x0000001200147202 */ /* 0x000fcc0000000f00 */
[----:B------:R-:W-:Y:S01]  /*1f230*/  IMAD.MOV.U32 R18, RZ, RZ, R19 ;  /* 0x000000ffff127224 */ /* 0x000fe200078e0013 */
[----:B------:R-:W-:Y:S02]  /*1f240*/  MOV R19, R6 ;  /* 0x0000000600137202 */ /* 0x000fe40000000f00 */
[----:B------:R-:W3:Y:S01]  /*1f250*/  LDL.LU.64 R6, [R1+0x27a8] ;  /* 0x0027a80001067983 */ /* 0x000ee20000300a00 */
[----:B------:R-:W-:Y:S01]  /*1f260*/  ISETP.GT.U32.AND.EX P4, PT, R29, RZ, PT, P4 ;  /* 0x000000ff1d00720c */ /* 0x000fe20003f84140 */
[----:B------:R-:W4:Y:S02]  /*1f270*/  LDL.LU.64 R4, [R1+0x27a0] ;  /* 0x0027a00001047983 */ /* 0x000f240000300a00 */
[----:B------:R-:W-:Y:S01]  /*1f280*/  FMUL R29, R8, c[0x0][0x188] ;  /* 0x00006200081d7a20 */ /* 0x000fe20000400000 */
[----:B------:R-:W-:Y:S02]  /*1f290*/  IADD3 R3, P6, R0, 0x51, RZ ;  /* 0x0000005100037810 */ /* 0x000fe40007fde0ff */
[----:B------:R-:W-:-:S06]  /*1f2a0*/  FSEL R21, R21, -INF , !P4 ;  /* 0xff80000015157808 */ /* 0x000fcc0006000000 */
[----:B------:R-:W-:Y:S01]  /*1f2b0*/  STL [R1+0x94], R25 ;  /* 0x0000941901007387 */ /* 0x000fe20000100800 */
[----:B------:R0:W-:Y:S01]  /*1f2c0*/  STL [R1+0x9c], R27 ;  /* 0x00009c1b01007387 */ /* 0x0001e20000100800 */
[----:B------:R-:W-:Y:S01]  /*1f2d0*/  MOV R8, R26 ;  /* 0x0000001a00087202 */ /* 0x000fe20000000f00 */
[----:B-1----:R-:W-:Y:S01]  /*1f2e0*/  IMAD.MOV.U32 R9, RZ, RZ, R24 ;  /* 0x000000ffff097224 */ /* 0x002fe200078e0018 */
[----:B0-----:R-:W4:Y:S01]  /*1f2f0*/  LDL.LU.64 R26, [R1+0x2798] ;  /* 0x00279800011a7983 */ /* 0x001f220000300a00 */
[----:B------:R-:W4:Y:S03]  /*1f300*/  LDL.LU.64 R24, [R1+0x2790] ;  /* 0x0027900001187983 */ /* 0x000f260000300a00 */
[----:B---3--:R0:W-:Y:S01]  /*1f310*/  STL [R1+0x2788], R7 ;  /* 0x0027880701007387 */ /* 0x0081e20000100800 */
[----:B------:R-:W-:Y:S01]  /*1f320*/  ISETP.GT.U32.AND P4, PT, R3, R7, PT ;  /* 0x000000070300720c */ /* 0x000fe20003f84070 */
[----:B------:R1:W-:Y:S02]  /*1f330*/  STL [R1+0x780], R21 ;  /* 0x0007801501007387 */ /* 0x0003e40000100800 */
[----:B0-----:R-:W4:Y:S01]  /*1f340*/  LDL.LU R7, [R1+0xdc] ;  /* 0x0000dc0001077983 */ /* 0x001f220000300800 */
[----:B------:R-:W-:-:S02]  /*1f350*/  ISETP.GT.U32.AND P1, PT, R2, R11, PT ;  /* 0x0000000b0200720c */ /* 0x000fc40003f24070 */
[----:B------:R-:W-:-:S04]  /*1f360*/  IADD3.X R28, RZ, R13, RZ, P2, !PT ;  /* 0x0000000dff1c7210 */ /* 0x000fc800017fe4ff */
[----:B------:R-:W-:-:S04]  /*1f370*/  ISETP.GT.U32.AND.EX P1, PT, R28, RZ, PT, P1 ;  /* 0x000000ff1c00720c */ /* 0x000fc80003f24110 */
[----:B-1----:R-:W-:Y:S02]  /*1f380*/  FSEL R21, R29, -INF , !P1 ;  /* 0xff8000001d157808 */ /* 0x002fe40004800000 */
[----:B------:R-:W3:Y:S03]  /*1f390*/  LDL.LU R29, [R1+0xa4] ;  /* 0x0000a400011d7983 */ /* 0x000ee60000300800 */
[----:B------:R-:W-:Y:S02]  /*1f3a0*/  STL [R1+0x7a4], R21 ;  /* 0x0007a41501007387 */ /* 0x000fe40000100800 */
[----:B--2---:R0:W-:Y:S01]  /*1f3b0*/  STL.64 [R1+0x2780], R14 ;  /* 0x0027800e01007387 */ /* 0x0041e20000100a00 */
[CC--:B------:R-:W-:Y:S02]  /*1f3c0*/  ISETP.GT.U32.AND P3, PT, R2.reuse, R12.reuse, PT ;  /* 0x0000000c0200720c */ /* 0x0c0fe40003f64070 */
[----:B------:R-:W-:Y:S01]  /*1f3d0*/  ISETP.GT.U32.AND P1, PT, R3, R12, PT ;  /* 0x0000000c0300720c */ /* 0x000fe20003f24070 */
[----:B------:R4:W-:Y:S01]  /*1f3e0*/  STL.64 [R1+0x2778], R12 ;  /* 0x0027780c01007387 */ /* 0x0009e20000100a00 */
[----:B0-----:R-:W-:Y:S01]  /*1f3f0*/  MOV R14, R20 ;  /* 0x00000014000e7202 */ /* 0x001fe20000000f00 */
[----:B------:R-:W-:Y:S01]  /*1f400*/  IMAD.MOV.U32 R15, RZ, RZ, R18 ;  /* 0x000000ffff0f7224 */ /* 0x000fe200078e0012 */
[----:B------:R-:W-:Y:S01]  /*1f410*/  ISETP.GT.U32.AND P2, PT, R2, R10, PT ;  /* 0x0000000a0200720c */ /* 0x000fe20003f44070 */
[----:B------:R-:W-:Y:S01]  /*1f420*/  FMUL R2, R22, c[0x0][0x188] ;  /* 0x0000620016027a20 */ /* 0x000fe20000400000 */
[----:B------:R-:W-:Y:S01]  /*1f430*/  ISETP.GT.U32.AND.EX P5, PT, R28, RZ, PT, P5 ;  /* 0x000000ff1c00720c */ /* 0x000fe20003fa4150 */
[----:B------:R-:W5:Y:S03]  /*1f440*/  LDL R20, [R1+0x20] ;  /* 0x0000200001147983 */ /* 0x000f660000100800 */
[----:B------:R-:W-:-:S02]  /*1f450*/  FSEL R2, R2, -INF , !P5 ;  /* 0xff80000002027808 */ /* 0x000fc40006800000 */
[C---:B------:R-:W-:Y:S02]  /*1f460*/  ISETP.GT.U32.AND.EX P3, PT, R28.reuse, RZ, PT, P3 ;  /* 0x000000ff1c00720c */ /* 0x040fe40003f64130 */
[----:B------:R-:W-:Y:S01]  /*1f470*/  ISETP.GT.U32.AND.EX P2, PT, R28, RZ, PT, P2 ;  /* 0x000000ff1c00720c */ /* 0x000fe20003f44120 */
[----:B------:R-:W-:Y:S01]  /*1f480*/  STL [R1+0x79c], R2 ;  /* 0x00079c0201007387 */ /* 0x000fe20000100800 */
[----:B------:R-:W5:Y:S02]  /*1f490*/  LDL R21, [R1+0x24] ;  /* 0x0000240001157983 */ /* 0x000f640000100800 */
[----:B------:R-:W5:Y:S02]  /*1f4a0*/  LDL R22, [R1+0x28] ;  /* 0x0000280001167983 */ /* 0x000f640000100800 */
[----:B------:R-:W5:Y:S01]  /*1f4b0*/  LDL R23, [R1+0x2c] ;  /* 0x00002c0001177983 */ /* 0x000f620000100800 */
[----:B------:R-:W2:Y:S01]  /*1f4c0*/  LDL.LU R18, [R1+0x84] ;  /* 0x0000840001127983 */ /* 0x000ea20000300800 */
[----:B------:R-:W2:Y:S01]  /*1f4d0*/  LDL.LU R28, [R1+0x88] ;  /* 0x00008800011c7983 */ /* 0x000ea20000300800 */
[----:B----4-:R-:W-:Y:S02]  /*1f4e0*/  HMMA.16816.F32 R12, R24, R14, R4 ;  /* 0x0000000e180c723c */ /* 0x010fe40000001804 */
[----:B------:R-:W4:Y:S11]  /*1f4f0*/  LDL.LU R7, [R1+0x2788] ;  /* 0x0027880001077983 */ /* 0x000f360000300800 */
[----:B------:R-:W-:Y:S10]  /*1f500*/  @!UPT UIADD3 URZ, URZ, URZ, URZ ;  /* 0x0000003f3f3ff290 */ /* 0x000ff4000fffe03f */
[----:B------:R0:W-:Y:S01]  /*1f510*/  STL [R1+0x78], R14 ;  /* 0x0000780e01007387 */ /* 0x0001e20000100800 */
[----:B------:R-:W-:Y:S01]  /*1f520*/  IMAD.MOV.U32 R4, RZ, RZ, R15 ;  /* 0x000000ffff047224 */ /* 0x000fe200078e000f */
[----:B------:R-:W-:Y:S02]  /*1f530*/  MOV R6, R12 ;  /* 0x0000000c00067202 */ /* 0x000fe40000000f00 */
[----:B------:R-:W-:Y:S01]  /*1f540*/  MOV R5, R13 ;  /* 0x0000000d00057202 */ /* 0x000fe20000000f00 */
[----:B0-----:R-:W2:Y:S01]  /*1f550*/  LDL.LU.64 R14, [R1+0x2780] ;  /* 0x00278000010e7983 */ /* 0x001ea20000300a00 */
[----:B------:R-:W2:Y:S02]  /*1f560*/  LDL.LU.64 R12, [R1+0x2778] ;  /* 0x00277800010c7983 */ /* 0x000ea40000300a00 */
[----:B------:R0:W-:Y:S02]  /*1f570*/  STL.64 [R1+0x2730], R26 ;  /* 0x0027301a01007387 */ /* 0x0001e40000100a00 */
[----:B0-----:R-:W2:Y:S01]  /*1f580*/  LDL.LU R27, [R1+0xac] ;  /* 0x0000ac00011b7983 */ /* 0x001ea20000300800 */
[----:B------:R2:W-:Y:S02]  /*1f590*/  STL.64 [R1+0x2728], R24 ;  /* 0x0027281801007387 */ /* 0x0005e40000100a00 */
[----:B--2---:R-:W-:-:S05]  /*1f5a0*/  FMUL R24, R27, c[0x0][0x188] ;  /* 0x000062001b187a20 */ /* 0x004fca0000400000 */
[----:B------:R0:W-:Y:S04]  /*1f5b0*/  STL [R1+0x2770], R24 ;  /* 0x0027701801007387 */ /* 0x0001e80000100800 */
[----:B0-----:R-:W5:Y:S01]  /*1f5c0*/  LDL.LU R24, [R1+0x300] ;  /* 0x0003000001187983 */ /* 0x001f620000300800 */
[----:B------:R-:W5:Y:S02]  /*1f5d0*/  LDL.LU R25, [R1+0x304] ;  /* 0x0003040001197983 */ /* 0x000f640000300800 */
[----:B------:R-:W5:Y:S02]  /*1f5e0*/  LDL.LU R26, [R1+0x308] ;  /* 0x00030800011a7983 */ /* 0x000f640000300800 */
[----:B------:R-:W5:Y:S02]  /*1f5f0*/  LDL.LU R27, [R1+0x30c] ;  /* 0x00030c00011b7983 */ /* 0x000f640000300800 */
[----:B------:R-:W-:-:S02]  /*1f600*/  FMUL R14, R14, c[0x0][0x188] ;  /* 0x000062000e0e7a20 */ /* 0x000fc40000400000 */
[----:B------:R-:W-:Y:S01]  /*1f610*/  FMUL R28, R28, c[0x0][0x188] ;  /* 0x000062001c1c7a20 */ /* 0x000fe20000400000 */
[C---:B------:R-:W-:Y:S02]  /*1f620*/  ISETP.GT.U32.AND P0, PT, R3.reuse, R11, PT ;  /* 0x0000000b0300720c */ /* 0x040fe40003f04070 */
[----:B------:R-:W-:Y:S01]  /*1f630*/  ISETP.GT.U32.AND P5, PT, R3, R10, PT ;  /* 0x0000000a0300720c */ /* 0x000fe20003fa4070 */
[----:B------:R-:W-:Y:S01]  /*1f640*/  IADD3.X R3, RZ, R13, RZ, P6, !PT ;  /* 0x0000000dff037210 */ /* 0x000fe200037fe4ff */
[----:B------:R-:W-:Y:S02]  /*1f650*/  FSEL R14, R14, -INF , !P3 ;  /* 0xff8000000e0e7808 */ /* 0x000fe40005800000 */
[----:B------:R-:W-:Y:S01]  /*1f660*/  FSEL R28, R28, -INF , !P2 ;  /* 0xff8000001c1c7808 */ /* 0x000fe20005000000 */
[----:B---3--:R-:W-:Y:S01]  /*1f670*/  FMUL R29, R29, c[0x0][0x188] ;  /* 0x000062001d1d7a20 */ /* 0x008fe20000400000 */
[----:B------:R-:W-:Y:S01]  /*1f680*/  ISETP.GT.U32.AND.EX P0, PT, R3, RZ, PT, P0 ;  /* 0x000000ff0300720c */ /* 0x000fe20003f04100 */
[----:B------:R0:W-:Y:S01]  /*1f690*/  STL [R1+0x7b8], R14 ;  /* 0x0007b80e01007387 */ /* 0x0001e20000100800 */
[----:B------:R-:W-:-:S03]  /*1f6a0*/  IADD3 R2, P6, R0, 0x58, RZ ;  /* 0x0000005800027810 */ /* 0x000fc60007fde0ff */
[----:B0-----:R-:W2:Y:S01]  /*1f6b0*/  LDL.LU R14, [R1+0x2774] ;  /* 0x00277400010e7983 */ /* 0x001ea20000300800 */
[----:B----4-:R-:W-:Y:S02]  /*1f6c0*/  STL.64 [R1+0x2750], R6 ;  /* 0x0027500601007387 */ /* 0x010fe40000100a00 */
[----:B------:R0:W-:Y:S02]  /*1f6d0*/  STL [R1+0x7c4], R28 ;  /* 0x0007c41c01007387 */ /* 0x0001e40000100800 */
[----:B------:R1:W-:Y:S01]  /*1f6e0*/  STL.64 [R1+0x2748], R4 ;  /* 0x0027480401007387 */ /* 0x0003e20000100a00 */
[----:B------:R-:W-:Y:S02]  /*1f6f0*/  ISETP.GT.U32.AND P2, PT, R2, R7, PT ;  /* 0x000000070200720c */ /* 0x000fe40003f44070 */
[----:B0-----:R-:W-:Y:S01]  /*1f700*/  FSEL R28, R29, -INF , !P0 ;  /* 0xff8000001d1c7808 */ /* 0x001fe20004000000 */
[----:B-1----:R-:W3:Y:S01]  /*1f710*/  LDL.LU R4, [R1+0x270] ;  /* 0x0002700001047983 */ /* 0x002ee20000300800 */
[----:B------:R-:W3:Y:S02]  /*1f720*/  LDL.LU R5, [R1+0x274] ;  /* 0x0002740001057983 */ /* 0x000ee40000300800 */
[----:B------:R-:W3:Y:S02]  /*1f730*/  LDL.LU R6, [R1+0x278] ;  /* 0x0002780001067983 */ /* 0x000ee40000300800 */
[----:B------:R-:W3:Y:S01]  /*1f740*/  LDL.LU R7, [R1+0x27c] ;  /* 0x00027c0001077983 */ /* 0x000ee20000300800 */
[----:B------:R0:W-:Y:S02]  /*1f750*/  STL [R1+0x7a0], R28 ;  /* 0x0007a01c01007387 */ /* 0x0001e40000100800 */
[----:B0-----:R-:W-:Y:S01]  /*1f760*/  FMUL R28, R18, c[0x0][0x188] ;  /* 0x00006200121c7a20 */ /* 0x001fe20000400000 */
[----:B-----5:R-:W-:Y:S01]  /*1f770*/  HMMA.16816.F32 R20, R20, R16, R24 ;  /* 0x000000101414723c */ /* 0x020fe20000001818 */
[----:B------:R-:W4:Y:S11]  /*1f780*/  LDL.LU R24, [R1+0x2770] ;  /* 0x0027700001187983 */ /* 0x000f360000300800 */
[----:B------:R-:W-:Y:S11]  /*1f790*/  @!UPT UIADD3 URZ, URZ, URZ, URZ ;  /* 0x0000003f3f3ff290 */ /* 0x000ff6000fffe03f */
[----:B------:R-:W-:Y:S01]  /*1f7a0*/  STL.64 [R1+0xc0], R20 ;  /* 0x0000c01401007387 */ /* 0x000fe20000100a00 */
[----:B------:R0:W-:Y:S01]  /*1f7b0*/  STL [R1+0xc8], R22 ;  /* 0x0000c81601007387 */ /* 0x0001e20000100800 */
[----:B------:R-:W-:Y:S02]  /*1f7c0*/  MOV R18, R23 ;  /* 0x0000001700127202 */ /* 0x000fe40000000f00 */
[----:B0-----:R-:W3:Y:S01]  /*1f7d0*/  LDL.LU.64 R22, [R1+0x2768] ;  /* 0x0027680001167983 */ /* 0x001ee20000300a00 */
[----:B------:R-:W3:Y:S01]  /*1f7e0*/  LDL.LU.64 R20, [R1+0x2760] ;  /* 0x0027600001147983 */ /* 0x000ee20000300a00 */
[C---:B------:R-:W-:Y:S02]  /*1f7f0*/  ISETP.GT.U32.AND.EX P4, PT, R3.reuse, RZ, PT, P4 ;  /* 0x000000ff0300720c */ /* 0x040fe40003f84140 */
[----:B------:R-:W-:Y:S01]  /*1f800*/  ISETP.GT.U32.AND.EX P1, PT, R3, RZ, PT, P1 ;  /* 0x000000ff0300720c */ /* 0x000fe20003f24110 */
[----:B------:R4:W-:Y:S01]  /*1f810*/  STL [R1+0x26c4], R18 ;  /* 0x0026c41201007387 */ /* 0x0009e20000100800 */
[----:B------:R-:W-:-:S02]  /*1f820*/  ISETP.GT.U32.AND P3, PT, R2, R11, PT ;  /* 0x0000000b0200720c */ /* 0x000fc40003f64070 */
[----:B------:R-:W-:Y:S01]  /*1f830*/  ISETP.GT.U32.AND P0, PT, R2, R12, PT ;  /* 0x0000000c0200720c */ /* 0x000fe20003f04070 */
[----:B--2---:R-:W-:Y:S01]  /*1f840*/  FMUL R29, R14, c[0x0][0x188] ;  /* 0x000062000e1d7a20 */ /* 0x004fe20000400000 */
[----:B------:R-:W-:Y:S01]  /*1f850*/  MOV R27, R15 ;  /* 0x0000000f001b7202 */ /* 0x000fe20000000f00 */
[----:B------:R-:W-:Y:S01]  /*1f860*/  IMAD.MOV.U32 R26, RZ, RZ, R19 ;  /* 0x000000ffff1a7224 */ /* 0x000fe200078e0013 */
[----:B----4-:R-:W-:Y:S01]  /*1f870*/  FSEL R18, R24, -INF , !P4 ;  /* 0xff80000018127808 */ /* 0x010fe20006000000 */
[----:B------:R-:W-:Y:S01]  /*1f880*/  ISETP.GT.U32.AND P4, PT, R2, R10, PT ;  /* 0x0000000a0200720c */ /* 0x000fe20003f84070 */
[----:B------:R-:W-:-:S03]  /*1f890*/  FSEL R2, R28, -INF , !P1 ;  /* 0xff8000001c027808 */ /* 0x000fc60004800000 */
[----:B------:R0:W-:Y:S01]  /*1f8a0*/  STL [R1+0x78c], R18 ;  /* 0x00078c1201007387 */ /* 0x0001e20000100800 */
[----:B------:R-:W2:Y:S02]  /*1f8b0*/  LDL R24, [R1+0x10] ;  /* 0x0000100001187983 */ /* 0x000ea40000100800 */
[----:B------:R-:W-:Y:S02]  /*1f8c0*/  STL [R1+0x7b4], R2 ;  /* 0x0007b40201007387 */ /* 0x000fe40000100800 */
[----:B------:R-:W2:Y:S01]  /*1f8d0*/  LDL R25, [R1+0x14] ;  /* 0x0000140001197983 */ /* 0x000ea20000100800 */
[----:B------:R-:W4:Y:S01]  /*1f8e0*/  LDL.LU R14, [R1+0x2758] ;  /* 0x00275800010e7983 */ /* 0x000f220000300800 */
[----:B---3--:R-:W-:Y:S11]  /*1f8f0*/  HMMA.16816.F32 R4, R20, R16, R4 ;  /* 0x000000101404723c */ /* 0x008ff60000001804 */
[----:B------:R-:W-:Y:S11]  /*1f900*/  @!UPT UIADD3 URZ, URZ, URZ, URZ ;  /* 0x0000003f3f3ff290 */ /* 0x000ff6000fffe03f */
[----:B------:R-:W-:Y:S02]  /*1f910*/  @!UPT UIADD3 URZ, URZ, URZ, URZ ;  /* 0x0000003f3f3ff290 */ /* 0x000fe4000fffe03f */
[----:B0-----:R-:W-:Y:S01]  /*1f920*/  IMAD.MOV.U32 R18, RZ, RZ, R6 ;  /* 0x000000ffff127224 */ /* 0x001fe200078e0006 */
[----:B------:R0:W-:Y:S01]  /*1f930*/  STL.64 [R1+0xb0], R4 ;  /* 0x0000b00401007387 */ /* 0x0001e20000100a00 */
[----:B------:R-:W-:Y:S02]  /*1f940*/  MOV R15, R7 ;  /* 0x00000007000f7202 */ /* 0x000fe40000000f00 */
[----:B------:R-:W3:Y:S01]  /*1f950*/  LDL.LU.64 R6, [R1+0x2750] ;  /* 0x0027500001067983 */ /* 0x000ee20000300a00 */
[----:B0-----:R-:W5:Y:S01]  /*1f960*/  LDL.LU.64 R4, [R1+0x2748] ;  /* 0x0027480001047983 */ /* 0x001f620000300a00 */
[----:B------:R0:W-:Y:S03]  /*1f970*/  STL [R1+0x2738], R18 ;  /* 0x0027381201007387 */ /* 0x0001e60000100800 */
[----:B0-----:R-:W2:Y:S01]  /*1f980*/  LDL.LU.64 R18, [R1+0x68] ;  /* 0x0000680001127983 */ /* 0x001ea20000300a00 */
[----:B------:R-:W-:Y:S02]  /*1f990*/  STL [R1+0x26c8], R15 ;  /* 0x0026c80f01007387 */ /* 0x000fe40000100800 */
[----:B------:R0:W-:Y:S02]  /*1f9a0*/  STL [R1+0x25fc], R23 ;  /* 0x0025fc1701007387 */ /* 0x0001e40000100800 */
[----:B0-----:R-:W2:Y:S01]  /*1f9b0*/  LDL.LU R23, [R1+0x9c] ;  /* 0x00009c0001177983 */ /* 0x001ea20000300800 */
[----:B------:R0:W-:Y:S03]  /*1f9c0*/  STL [R1+0x2648], R22 ;  /* 0x0026481601007387 */ /* 0x0001e60000100800 */
[----:B0-----:R-:W2:Y:S01]  /*1f9d0*/  LDL.LU R22, [R1+0x94] ;  /* 0x0000940001167983 */ /* 0x001ea20000300800 */
[----:B------:R0:W-:Y:S03]  /*1f9e0*/  STL.64 [R1+0x2640], R20 ;  /* 0x0026401401007387 */ /* 0x0001e60000100a00 */
[----:B0-----:R-:W3:Y:S01]  /*1f9f0*/  LDL.LU R21, [R1+0x78] ;  /* 0x0000780001157983 */ /* 0x001ee20000300800 */
[----:B------:R-:W-:Y:S01]  /*1fa00*/  ISETP.GT.U32.AND.EX P5, PT, R3, RZ, PT, P5 ;  /* 0x000000ff0300720c */ /* 0x000fe20003fa4150 */
[----:B------:R-:W-:-:S02]  /*1fa10*/  IADD3.X R3, RZ, R13, RZ, P6, !PT ;  /* 0x0000000dff037210 */ /* 0x000fc400037fe4ff */
[----:B--2---:R-:W-:Y:S04]  /*1fa20*/  STL.64 [R1+0x2740], R22 ;  /* 0x0027401601007387 */ /* 0x004fe80000100a00 */
[----:B---3--:R0:W-:Y:S01]  /*1fa30*/  STL [R1+0x273c], R21 ;  /* 0x00273c1501007387 */ /* 0x0081e20000100800 */
[----:B------:R-:W2:Y:S03]  /*1fa40*/  LDL.LU R20, [R1+0x140] ;  /* 0x0001400001147983 */ /* 0x000ea60000300800 */
[----:B0-----:R-:W2:Y:S01]  /*1fa50*/  LDL.LU R21, [R1+0x144] ;  /* 0x0001440001157983 */ /* 0x001ea20000300800 */
[----:B------:R-:W2:Y:S02]  /*1fa60*/  LDL.LU R22, [R1+0x148] ;  /* 0x0001480001167983 */ /* 0x000ea40000300800 */
[----:B------:R-:W-:Y:S01]  /*1fa70*/  FMUL R28, R9, c[0x0][0x188] ;  /* 0x00006200091c7a20 */ /* 0x000fe20000400000 */
[----:B------:R-:W-:-:S02]  /*1fa80*/  ISETP.GT.U32.AND.EX P3, PT, R3, RZ, PT, P3 ;  /* 0x000000ff0300720c */ /* 0x000fc40003f64130 */
[----:B------:R-:W-:Y:S01]  /*1fa90*/  FSEL R9, R29, -INF , !P5 ;  /* 0xff8000001d097808 */ /* 0x000fe20006800000 */
[----:B------:R-:W-:Y:S01]  /*1faa0*/  FMUL R29, R8, c[0x0][0x188] ;  /* 0x00006200081d7a20 */ /* 0x000fe20000400000 */
[C---:B------:R-:W-:Y:S02]  /*1fab0*/  ISETP.GT.U32.AND.EX P2, PT, R3.reuse, RZ, PT, P2 ;  /* 0x000000ff0300720c */ /* 0x040fe40003f44120 */
[----:B------:R-:W-:Y:S01]  /*1fac0*/  FSEL R8, R28, -INF , !P3 ;  /* 0xff8000001c087808 */ /* 0x000fe20005800000 */
[----:B------:R-:W-:Y:S01]  /*1fad0*/  FMUL R28, R6, c[0x0][0x188] ;  /* 0x00006200061c7a20 */ /* 0x000fe20000400000 */
[----:B------:R-:W-:Y:S02]  /*1fae0*/  ISETP.GT.U32.AND.EX P0, PT, R3, RZ, PT, P0 ;  /* 0x000000ff0300720c */ /* 0x000fe40003f04100 */
[----:B----4-:R-:W-:Y:S02]  /*1faf0*/  MOV R23, R14 ;  /* 0x0000000e00177202 */ /* 0x010fe40000000f00 */
[----:B------:R-:W-:-:S02]  /*1fb00*/  FSEL R6, R29, -INF , !P2 ;  /* 0xff8000001d067808 */ /* 0x000fc40005000000 */
[----:B------:R-:W-:Y:S01]  /*1fb10*/  ISETP.GT.U32.AND.EX P4, PT, R3, RZ, PT, P4 ;  /* 0x000000ff0300720c */ /* 0x000fe20003f84140 */
[----:B------:R-:W-:Y:S01]  /*1fb20*/  FSEL R3, R28, -INF , !P0 ;  /* 0xff8000001c037808 */ /* 0x000fe20004000000 */
[----:B------:R0:W-:Y:S01]  /*1fb30*/  STL [R1+0x7c0], R9 ;  /* 0x0007c00901007387 */ /* 0x0001e20000100800 */
[----:B------:R1:W-:Y:S02]  /*1fb40*/  STL [R1+0x798], R8 ;  /* 0x0007980801007387 */ /* 0x0003e40000100800 */
[----:B------:R3:W-:Y:S01]  /*1fb50*/  STL [R1+0x788], R6 ;  /* 0x0007880601007387 */ /* 0x0007e20000100800 */
[----:B------:R-:W-:Y:S01]  /*1fb60*/  STL [R1+0x7ac], R3 ;  /* 0x0007ac0301007387 */ /* 0x000fe20000100800 */
[----:B------:R-:W-:Y:S01]  /*1fb70*/  MOV R15, R18 ;  /* 0x00000012000f7202 */ /* 0x000fe20000000f00 */
[----:B--2---:R-:W-:Y:S02]  /*1fb80*/  HMMA.16816.F32 R24, R24, R18, R20 ;  /* 0x000000121818723c */ /* 0x004fe40000001814 */
[----:B------:R-:W2:Y:S01]  /*1fb90*/  LDL.LU.64 R22, [R1+0x2740] ;  /* 0x0027400001167983 */ /* 0x000ea20000300a00 */
[----:B------:R-:W4:Y:S02]  /*1fba0*/  LDL.LU R21, [R1+0x273c] ;  /* 0x00273c0001157983 */ /* 0x000f240000300800 */
[----:B------:R-:W2:Y:S01]  /*1fbb0*/  LDL.LU R18, [R1+0x2738] ;  /* 0x0027380001127983 */ /* 0x000ea20000300800 */
[----:B------:R-:W-:Y:S11]  /*1fbc0*/  MOV R14, R19 ;  /* 0x00000013000e7202 */ /* 0x000ff60000000f00 */
[----:B------:R-:W-:Y:S07]  /*1fbd0*/  @!UPT UIADD3 URZ, URZ, URZ, URZ ;  /* 0x0000003f3f3ff290 */ /* 0x000fee000fffe03f */
[----:B------:R-:W-:Y:S01]  /*1fbe0*/  IMAD.MOV.U32 R17, RZ, RZ, R27 ;  /* 0x000000ffff117224 */ /* 0x000fe200078e001b */
[----:B0-----:R-:W-:Y:S01]  /*1fbf0*/  MOV R9, R26 ;  /* 0x0000001a00097202 */ /* 0x001fe20000000f00 */
[----:B-1----:R-:W-:Y:S01]  /*1fc00*/  IMAD.MOV.U32 R8, RZ, RZ, R24 ;  /* 0x000000ffff087224 */ /* 0x002fe200078e0018 */
[----:B---3--:R-:W-:Y:S01]  /*1fc10*/  MOV R6, R25 ;  /* 0x0000001900067202 */ /* 0x008fe20000000f00 */
[----:B------:R-:W3:Y:S01]  /*1fc20*/  LDL.LU.64 R26, [R1+0x2730] ;  /* 0x00273000011a7983 */ /* 0x000ee20000300a00 */
[----:B------:R-:W3:Y:S02]  /*1fc30*/  LDL.LU.64 R24, [R1+0x2728] ;  /* 0x0027280001187983 */ /* 0x000ee40000300a00 */
[----:B----4-:R-:W-:Y:S01]  /*1fc40*/  FMUL R20, R21, c[0x0][0x188] ;  /* 0x0000620015147a20 */ /* 0x010fe20000400000 */
[----:B--2---:R-:W-:Y:S01]  /*1fc50*/  STL [R1+0x2724], R18 ;  /* 0x0027241201007387 */ /* 0x004fe20000100800 */
[----:B------:R0:W-:Y:S02]  /*1fc60*/  STL [R1+0x2720], R17 ;  /* 0x0027201101007387 */ /* 0x0001e40000100800 */
[----:B------:R-:W3:Y:S01]  /*1fc70*/  LDL.LU R16, [R1+0x150] ;  /* 0x0001500001107983 */ /* 0x000ee20000300800 */
[----:B------:R-:W-:Y:S01]  /*1fc80*/  FSEL R21, R20, -INF , !P4 ;  /* 0xff80000014157808 */ /* 0x000fe20006000000 */
[----:B------:R-:W-:Y:S01]  /*1fc90*/  FMUL R29, R22, c[0x0][0x188] ;  /* 0x00006200161d7a20 */ /* 0x000fe20000400000 */
[----:B0-----:R-:W3:Y:S01]  /*1fca0*/  LDL.LU R17, [R1+0x154] ;  /* 0x0001540001117983 */ /* 0x001ee20000300800 */
[----:B------:R-:W3:Y:S02]  /*1fcb0*/  LDL.LU R18, [R1+0x158] ;  /* 0x0001580001127983 */ /* 0x000ee40000300800 */
[----:B------:R-:W3:Y:S02]  /*1fcc0*/  LDL.LU R19, [R1+0x15c] ;  /* 0x00015c0001137983 */ /* 0x000ee40000300800 */
[----:B------:R-:W2:Y:S01]  /*1fcd0*/  LDL.LU R20, [R1+0x130] ;  /* 0x0001300001147983 */ /* 0x000ea20000300800 */
[----:B------:R0:W-:Y:S01]  /*1fce0*/  STL [R1+0x7bc], R21 ;  /* 0x0007bc1501007387 */ /* 0x0001e20000100800 */
[----:B------:R-:W-:-:S03]  /*1fcf0*/  FMUL R3, R23, c[0x0][0x188] ;  /* 0x0000620017037a20 */ /* 0x000fc60000400000 */
[----:B0-----:R-:W2:Y:S01]  /*1fd00*/  LDL.LU R21, [R1+0x134] ;  /* 0x0001340001157983 */ /* 0x001ea20000300800 */
[----:B------:R-:W4:Y:S02]  /*1fd10*/  LDL.LU R22, [R1+0x138] ;  /* 0x0001380001167983 */ /* 0x000f240000300800 */
[----:B------:R-:W4:Y:S01]  /*1fd20*/  LDL.LU R23, [R1+0x13c] ;  /* 0x00013c0001177983 */ /* 0x000f220000300800 */
[----:B------:R-:W-:-:S04]  /*1fd30*/  IADD3 R2, P1, R0, 0x59, RZ ;  /* 0x0000005900027810 */ /* 0x000fc80007f3e0ff */
[C---:B------:R-:W-:Y:S01]  /*1fd40*/  ISETP.GT.U32.AND P6, PT, R2.reuse, R11, PT ;  /* 0x0000000b0200720c */ /* 0x040fe20003fc4070 */
[----:B------:R-:W-:Y:S01]  /*1fd50*/  IMAD.X R28, RZ, RZ, R13, P1 ;  /* 0x000000ffff1c7224 */ /* 0x000fe200008e060d */
[----:B------:R-:W-:-:S04]  /*1fd60*/  ISETP.GT.U32.AND P5, PT, R2, R7, PT ;  /* 0x000000070200720c */ /* 0x000fc80003fa4070 */
[C---:B------:R-:W-:Y:S02]  /*1fd70*/  ISETP.GT.U32.AND.EX P6, PT, R28.reuse, RZ, PT, P6 ;  /* 0x000000ff1c00720c */ /* 0x040fe40003fc4160 */
[----:B------:R-:W-:-:S04]  /*1fd80*/  ISETP.GT.U32.AND.EX P5, PT, R28, RZ, PT, P5 ;  /* 0x000000ff1c00720c */ /* 0x000fc80003fa4150 */
[----:B------:R-:W-:Y:S01]  /*1fd90*/  FSEL R3, R3, -INF , !P5 ;  /* 0xff80000003037808 */ /* 0x000fe20006800000 */
[----:B----4-:R0:W-:Y:S01]  /*1fda0*/  STL.64 [R1+0x2718], R22 ;  /* 0x0027181601007387 */ /* 0x0101e20000100a00 */
[----:B--2---:R3:W-:Y:S01]  /*1fdb0*/  STL.64 [R1+0x2710], R20 ;  /* 0x0027101401007387 */ /* 0x0047e20000100a00 */
[----:B0-----:R-:W-:Y:S02]  /*1fdc0*/  MOV R22, R15 ;  /* 0x0000000f00167202 */ /* 0x001fe40000000f00 */
[----:B------:R-:W-:Y:S01]  /*1fdd0*/  MOV R23, R14 ;  /* 0x0000000e00177202 */ /* 0x000fe20000000f00 */
[----:B------:R-:W-:-:S05]  /*1fde0*/  FSEL R14, R29, -INF , !P6 ;  /* 0xff8000001d0e7808 */ /* 0x000fca0007000000 */
[----:B------:R0:W-:Y:S01]  /*1fdf0*/  STL [R1+0x790], R14 ;  /* 0x0007900e01007387 */ /* 0x0001e20000100800 */
[----:B---3--:R-:W-:Y:S01]  /*1fe00*/  HMMA.16816.F32 R20, R24, R22, R16 ;  /* 0x000000161814723c */ /* 0x008fe20000001810 */
[----:B------:R-:W-:Y:S02]  /*1fe10*/  STL [R1+0x794], R3 ;  /* 0x0007940301007387 */ /* 0x000fe40000100800 */
[----:B------:R-:W2:Y:S01]  /*1fe20*/  LDL.LU R18, [R1+0x2724] ;  /* 0x0027240001127983 */ /* 0x000ea20000300800 */
[----:B------:R-:W3:Y:S01]  /*1fe30*/  LDL.LU R17, [R1+0x2720] ;  /* 0x0027200001117983 */ /* 0x000ee20000300800 */
[----:B------:R-:W-:Y:S01]  /*1fe40*/  ISETP.GT.U32.AND P3, PT, R2, R12, PT ;  /* 0x0000000c0200720c */ /* 0x000fe20003f64070 */
[----:B-----5:R-:W-:-:S03]  /*1fe50*/  FMUL R29, R5, c[0x0][0x188] ;  /* 0x00006200051d7a20 */ /* 0x020fc60000400000 */
[----:B------:R-:W-:Y:S02]  /*1fe60*/  ISETP.GT.U32.AND.EX P3, PT, R28, RZ, PT, P3 ;  /* 0x000000ff1c00720c */ /* 0x000fe40003f64130 */
[----:B------:R-:W-:Y:S01]  /*1fe70*/  ISETP.GT.U32.AND P2, PT, R2, R10, PT ;  /* 0x0000000a0200720c */ /* 0x000fe20003f44070 */
[----:B------:R-:W-:Y:S01]  /*1fe80*/  FMUL R4, R4, c[0x0][0x188] ;  /* 0x0000620004047a20 */ /* 0x000fe20000400000 */
[----:B------:R-:W-:Y:S02]  /*1fe90*/  FSEL R15, R29, -INF , !P3 ;  /* 0xff8000001d0f7808 */ /* 0x000fe40005800000 */
[----:B------:R-:W-:-:S09]  /*1fea0*/  IADD3 R2, P0, R0, 0x60, RZ ;  /* 0x0000006000027810 */ /* 0x000fd20007f1e0ff */
[----:B------:R-:W-:Y:S01]  /*1feb0*/  IMAD.MOV.U32 R19, RZ, RZ, R20 ;  /* 0x000000ffff137224 */ /* 0x000fe200078e0014 */
[----:B------:R-:W-:Y:S01]  /*1fec0*/  MOV R5, R22 ;  /* 0x0000001600057202 */ /* 0x000fe20000000f00 */
[----:B------:R-:W-:Y:S01]  /*1fed0*/  IMAD.MOV.U32 R16, RZ, RZ, R23 ;  /* 0x000000ffff107224 */ /* 0x000fe200078e0017 */
[----:B0-----:R-:W-:Y:S01]  /*1fee0*/  MOV R14, R21 ;  /* 0x00000015000e7202 */ /* 0x001fe20000000f00 */
[----:B------:R-:W4:Y:S01]  /*1fef0*/  LDL.LU.64 R22, [R1+0x2718] ;  /* 0x0027180001167983 */ /* 0x000f220000300a00 */
[----:B------:R-:W4:Y:S02]  /*1ff00*/  LDL.LU.64 R20, [R1+0x2710] ;  /* 0x0027100001147983 */ /* 0x000f240000300a00 */
[----:B------:R-:W-:Y:S02]  /*1ff10*/  STL.64 [R1+0x26f8], R26 ;  /* 0x0026f81a01007387 */ /* 0x000fe40000100a00 */
[----:B------:R-:W-:Y:S01]  /*1ff20*/  STL.64 [R1+0x26f0], R24 ;  /* 0x0026f01801007387 */ /* 0x000fe20000100a00 */
[----:B------:R-:W-:Y:S01]  /*1ff30*/  ISETP.GT.U32.AND P4, PT, R2, R7, PT ;  /* 0x000000070200720c */ /* 0x000fe20003f84070 */
[----:B--2---:R0:W-:Y:S01]  /*1ff40*/  STL.64 [R1+0x26d8], R18 ;  /* 0x0026d81201007387 */ /* 0x0041e20000100a00 */
[----:B---3--:R-:W-:Y:S03]  /*1ff50*/  STL.64 [R1+0x26d0], R16 ;  /* 0x0026d01001007387 */ /* 0x008fe60000100a00 */
[----:B0-----:R-:W4:Y:S01]  /*1ff60*/  LDL.LU R18, [R1+0x58] ;  /* 0x0000580001127983 */ /* 0x001f220000300800 */
[----:B------:R-:W4:Y:S02]  /*1ff70*/  LDL.LU R19, [R1+0x5c] ;  /* 0x00005c0001137983 */ /* 0x000f240000300800 */
[----:B------:R-:W-:Y:S02]  /*1ff80*/  STL [R1+0x7a8], R15 ;  /* 0x0007a80f01007387 */ /* 0x000fe40000100800 */
[----:B------:R0:W-:Y:S01]  /*1ff90*/  STL.64 [R1+0x2708], R6 ;  /* 0x0027080601007387 */ /* 0x0001e20000100a00 */
[----:B------:R1:W-:Y:S04]  /*1ffa0*/  STL.64 [R1+0x2700], R4 ;  /* 0x0027000401007387 */ /* 0x0003e80000100a00 */
[----:B0-----:R-:W4:Y:S04]  /*1ffb0*/  LDL.64 R6, [R1+0x18] ;  /* 0x0000180001067983 */ /* 0x001f280000100a00 */
[----:B-1----:R-:W4:Y:S01]  /*1ffc0*/  LDL.64 R4, [R1+0x10] ;  /* 0x0000100001047983 */ /* 0x002f220000100a00 */
[----:B------:R-:W-:Y:S01]  /*1ffd0*/  FMUL R29, R8, c[0x0][0x188] ;  /* 0x00006200081d7a20 */ /* 0x000fe20000400000 */
[----:B----4-:R-:W-:Y:S01]  /*1ffe0*/  HMMA.16816.F32 R24, R4, R18, R20 ;  /* 0x000000120418723c */ /* 0x010fe20000001814 */
[----:B------:R-:W-:-:S06]  /*1fff0*/  MOV R15, R4 ;  /* 0x00000004000f7202 */ /* 0x000fcc0000000f00 */
[----:B------:R-:W-:Y:S02]  /*20000*/  MOV R22, R6 ;  /* 0x0000000600167202 */ /* 0x000fe40000000f00 */
[----:B------:R-:W-:Y:S01]  /*20010*/  MOV R21, R7 ;  /* 0x0000000700157202 */ /* 0x000fe20000000f00 */
[----:B------:R-:W-:Y:S01]  /*20020*/  IMAD.MOV.U32 R23, RZ, RZ, R5 ;  /* 0x000000ffff177224 */ /* 0x000fe200078e0005 */
[----:B------:R-:W2:Y:S01]  /*20030*/  LDL.LU.64 R6, [R1+0x2708] ;  /* 0x0027080001067983 */ /* 0x000ea20000300a00 */
[----:B------:R-:W3:Y:S11]  /*20040*/  LDL.LU.64 R4, [R1+0x2700] ;  /* 0x0027000001047983 */ /* 0x000ef60000300a00 */
[----:B------:R-:W-:Y:S01]  /*20050*/  STL [R1+0x74], R25 ;  /* 0x0000741901007387 */ /* 0x000fe20000100800 */
[----:B------:R-:W-:-:S02]  /*20060*/  IMAD.MOV.U32 R20, RZ, RZ, R24 ;  /* 0x000000ffff147224 */ /* 0x000fc400078e0018 */
[----:B------:R0:W-:Y:S01]  /*20070*/  STL [R1+0x7c], R27 ;  /* 0x00007c1b01007387 */ /* 0x0001e20000100800 */
[----:B------:R-:W-:Y:S02]  /*20080*/  MOV R8, R26 ;  /* 0x0000001a00087202 */ /* 0x000fe40000000f00 */
[----:B0-----:R-:W4:Y:S01]  /*20090*/  LDL.LU.64 R26, [R1+0x26f8] ;  /* 0x0026f800011a7983 */ /* 0x001f220000300a00 */
[----:B------:R-:W4:Y:S02]  /*200a0*/  LDL.LU.64 R24, [R1+0x26f0] ;  /* 0x0026f00001187983 */ /* 0x000f240000300a00 */
[----:B------:R0:W-:Y:S02]  /*200b0*/  STL [R1+0x267c], R20 ;  /* 0x00267c1401007387 */ /* 0x0001e40000100800 */
[----:B------:R-:W-:Y:S01]  /*200c0*/  STL.64 [R1+0x26e8], R22 ;  /* 0x0026e81601007387 */ /* 0x000fe20000100a00 */
[----:B------:R1:W-:Y:S04]  /*200d0*/  STL [R1+0x26e0], R21 ;  /* 0x0026e01501007387 */ /* 0x0003e80000100800 */
[----:B0-----:R-:W4:Y:S01]  /*200e0*/  LDL.LU R20, [R1+0xe0] ;  /* 0x0000e00001147983 */ /* 0x001f220000300800 */
[----:B-1----:R-:W4:Y:S02]  /*200f0*/  LDL.LU R21, [R1+0xe4] ;  /* 0x0000e40001157983 */ /* 0x002f240000300800 */
[----:B------:R-:W4:Y:S01]  /*20100*/  LDL.LU R22, [R1+0xe8] ;  /* 0x0000e80001167983 */ /* 0x000f220000300800 */
[----:B------:R-:W4:Y:S01]  /*20110*/  LDL.LU R23, [R1+0xec] ;  /* 0x0000ec0001177983 */ /* 0x000f220000300800 */
[----:B------:R-:W-:-:S02]  /*20120*/  ISETP.GT.U32.AND.EX P2, PT, R28, RZ, PT, P2 ;  /* 0x000000ff1c00720c */ /* 0x000fc40003f44120 */
[----:B------:R-:W-:Y:S02]  /*20130*/  ISETP.GT.U32.AND P1, PT, R2, R11, PT ;  /* 0x0000000b0200720c */ /* 0x000fe40003f24070 */
[----:B------:R-:W-:Y:S01]  /*20140*/  IADD3.X R3, RZ, R13, RZ, P0, !PT ;  /* 0x0000000dff037210 */ /* 0x000fe200007fe4ff */
[----:B------:R-:W-:-:S03]  /*20150*/  FMUL R28, R9, c[0x0][0x188] ;  /* 0x00006200091c7a20 */ /* 0x000fc60000400000 */
[C---:B------:R-:W-:Y:S02]  /*20160*/  ISETP.GT.U32.AND.EX P1, PT, R3.reuse, RZ, PT, P1 ;  /* 0x000000ff0300720c */ /* 0x040fe40003f24110 */
[----:B------:R-:W-:Y:S02]  /*20170*/  ISETP.GT.U32.AND.EX P4, PT, R3, RZ, PT, P4 ;  /* 0x000000ff0300720c */ /* 0x000fe40003f84140 */
[----:B------:R-:W-:Y:S02]  /*20180*/  FSEL R9, R29, -INF , !P1 ;  /* 0xff8000001d097808 */ /* 0x000fe40004800000 */
[----:B---3--:R-:W-:-:S05]  /*20190*/  FSEL R4, R4, -INF , !P2 ;  /* 0xff80000004047808 */ /* 0x008fca0005000000 */
[----:B------:R0:W-:Y:S01]  /*201a0*/  STL [R1+0x7b0], R4 ;  /* 0x0007b00401007387 */ /* 0x0001e20000100800 */
[----:B------:R-:W-:Y:S01]  /*201b0*/  STL [R1+0x7e4], R9 ;  /* 0x0007e40901007387 */ /* 0x000fe20000100800 */
[----:B0-----:R-:W-:-:S05]  /*201c0*/  FSEL R4, R28, -INF , !P4 ;  /* 0xff8000001c047808 */ /* 0x001fca0006000000 */
[----:B------:R0:W-:Y:S01]  /*201d0*/  STL [R1+0x7d8], R4 ;  /* 0x0007d80401007387 */ /* 0x0001e20000100800 */
[----:B----4-:R-:W-:Y:S03]  /*201e0*/  HMMA.16816.F32 R16, R24, R18, R20 ;  /* 0x000000121810723c */ /* 0x010fe60000001814 */
[----:B------:R-:W3:Y:S01]  /*201f0*/  LDL.LU.64 R22, [R1+0x26e8] ;  /* 0x0026e80001167983 */ /* 0x000ee20000300a00 */
[----:B------:R-:W4:Y:S11]  /*20200*/  LDL.LU R21, [R1+0x26e0] ;  /* 0x0026e00001157983 */ /* 0x000f360000300800 */
[----:B------:R-:W-:Y:S08]  /*20210*/  @!UPT UIADD3 URZ, URZ, URZ, URZ ;  /* 0x0000003f3f3ff290 */ /* 0x000ff0000fffe03f */
[----:B------:R1:W-:Y:S01]  /*20220*/  STL.64 [R1+0x68], R18 ;  /* 0x0000681201007387 */ /* 0x0003e20000100a00 */
[----:B0-----:R-:W-:Y:S01]  /*20230*/  MOV R4, R16 ;  /* 0x0000001000047202 */ /* 0x001fe20000000f00 */
[----:B------:R-:W-:Y:S02]  /*20240*/  IMAD.MOV.U32 R9, RZ, RZ, R17 ;  /* 0x000000ffff097224 */ /* 0x000fe400078e0011 */
[----:B-1----:R-:W5:Y:S01]  /*20250*/  LDL.LU.64 R18, [R1+0x26d8] ;  /* 0x0026d80001127983 */ /* 0x002f620000300a00 */
[----:B------:R-:W2:Y:S02]  /*20260*/  LDL.LU.64 R16, [R1+0x26d0] ;  /* 0x0026d00001107983 */ /* 0x000ea40000300a00 */
[----:B------:R-:W-:Y:S02]  /*20270*/  STL.64 [R1+0x2688], R26 ;  /* 0x0026881a01007387 */ /* 0x000fe40000100a00 */
[----:B------:R0:W-:Y:S02]  /*20280*/  STL.64 [R1+0x2680], R24 ;  /* 0x0026801801007387 */ /* 0x0001e40000100a00 */
[----:B0-----:R-:W-:-:S02]  /*20290*/  MOV R24, R15 ;  /* 0x0000000f00187202 */ /* 0x001fc40000000f00 */
[----:B------:R-:W2:Y:S01]  /*202a0*/  LDL.LU R15, [R1+0x26c8] ;  /* 0x0026c800010f7983 */ /* 0x000ea20000300800 */
[----:B---3--:R-:W-:Y:S01]  /*202b0*/  IMAD.MOV.U32 R26, RZ, RZ, R22 ;  /* 0x000000ffff1a7224 */ /* 0x008fe200078e0016 */
[----:B----4-:R-:W-:Y:S02]  /*202c0*/  MOV R27, R21 ;  /* 0x00000015001b7202 */ /* 0x010fe40000000f00 */
[----:B------:R-:W-:-:S03]  /*202d0*/  MOV R25, R23 ;  /* 0x0000001700197202 */ /* 0x000fc60000000f00 */
[----:B------:R-:W-:Y:S02]  /*202e0*/  STL.64 [R1+0x26a8], R26 ;  /* 0x0026a81a01007387 */ /* 0x000fe40000100a00 */
[----:B------:R-:W-:Y:S02]  /*202f0*/  STL.64 [R1+0x26a0], R24 ;  /* 0x0026a01801007387 */ /* 0x000fe40000100a00 */
[----:B------:R-:W3:Y:S02]  /*20300*/  LDL.LU R20, [R1+0xb0] ;  /* 0x0000b00001147983 */ /* 0x000ee40000300800 */
[----:B------:R-:W3:Y:S01]  /*20310*/  LDL.LU R21, [R1+0xb4] ;  /* 0x0000b40001157983 */ /* 0x000ee20000300800 */
[----:B-----5:R-:W-:Y:S02]  /*20320*/  MOV R22, R18 ;  /* 0x0000001200167202 */ /* 0x020fe40000000f00 */
[----:B------:R-:W4:Y:S01]  /*20330*/  LDL.LU R18, [R1+0x26c4] ;  /* 0x0026c40001127983 */ /* 0x000f220000300800 */
[----:B--2---:R-:W-:-:S03]  /*20340*/  IMAD.MOV.U32 R23, RZ, RZ, R15 ;  /* 0x000000ffff177224 */ /* 0x004fc600078e000f */
[----:B------:R-:W2:Y:S02]  /*20350*/  LDL.LU R15, [R1+0x26c0] ;  /* 0x0026c000010f7983 */ /* 0x000ea40000300800 */
[----:B------:R-:W-:Y:S01]  /*20360*/  STL.64 [R1+0x2698], R22 ;  /* 0x0026981601007387 */ /* 0x000fe20000100a00 */
[C---:B------:R-:W-:Y:S02]  /*20370*/  ISETP.GT.U32.AND P6, PT, R2.reuse, R12, PT ;  /* 0x0000000c0200720c */ /* 0x040fe40003fc4070 */
[----:B------:R-:W-:Y:S01]  /*20380*/  ISETP.GT.U32.AND P5, PT, R2, R10, PT ;  /* 0x0000000a0200720c */ /* 0x000fe20003fa4070 */
[----:B------:R-:W-:Y:S01]  /*20390*/  IADD3 R2, P3, R0, 0x61, RZ ;  /* 0x0000006100027810 */ /* 0x000fe20007f7e0ff */
[C---:B------:R-:W-:Y:S02]  /*203a0*/  ISETP.GT.U32.AND.EX P6, PT, R3.reuse, RZ, PT, P6 ;  /* 0x000000ff0300720c */ /* 0x040fe40003fc4160 */
[----:B------:R-:W-:Y:S02]  /*203b0*/  ISETP.GT.U32.AND.EX P5, PT, R3, RZ, PT, P5 ;  /* 0x000000ff0300720c */ /* 0x000fe40003fa4150 */
[----:B------:R-:W-:Y:S01]  /*203c0*/  ISETP.GT.U32.AND P0, PT, R2, R11, PT ;  /* 0x0000000b0200720c */ /* 0x000fe20003f04070 */
[----:B------:R-:W-:-:S02]  /*203d0*/  IADD3.X R3, RZ, R13, RZ, P3, !PT ;  /* 0x0000000dff037210 */ /* 0x000fc40001ffe4ff */
[----:B------:R-:W-:Y:S02]  /*203e0*/  FMUL R28, R5, c[0x0][0x188] ;  /* 0x00006200051c7a20 */ /* 0x000fe40000400000 */
[----:B------:R-:W-:Y:S01]  /*203f0*/  FMUL R29, R6, c[0x0][0x188] ;  /* 0x00006200061d7a20 */ /* 0x000fe20000400000 */
[----:B------:R-:W-:Y:S01]  /*20400*/  ISETP.GT.U32.AND.EX P0, PT, R3, RZ, PT, P0 ;  /* 0x000000ff0300720c */ /* 0x000fe20003f04100 */
[----:B---3--:R0:W-:Y:S04]  /*20410*/  STL.64 [R1+0x2690], R20 ;  /* 0x0026901401007387 */ /* 0x0081e80000100a00 */
[----:B0-----:R-:W3:Y:S01]  /*20420*/  LDL.LU R20, [R1+0xc0] ;  /* 0x0000c00001147983 */ /* 0x001ee20000300800 */
[----:B------:R-:W3:Y:S02]  /*20430*/  LDL.LU R21, [R1+0xc4] ;  /* 0x0000c40001157983 */ /* 0x000ee40000300800 */
[----:B------:R-:W3:Y:S01]  /*20440*/  LDL.LU R22, [R1+0xc8] ;  /* 0x0000c80001167983 */ /* 0x000ee20000300800 */
[----:B--2---:R-:W0:Y:S01]  /*20450*/  LDSM.16.M88.4 R24, [R15+0xf880] ;  /* 0x00f880000f18783b */ /* 0x004e220000000200 */
[----:B----4-:R-:W-:-:S02]  /*20460*/  MOV R23, R18 ;  /* 0x0000001200177202 */ /* 0x010fc40000000f00 */
[----:B------:R-:W3:Y:S01]  /*20470*/  LDL.LU R18, [R1+0x26bc] ;  /* 0x0026bc0001127983 */ /* 0x000ee20000300800 */
[----:B0-----:R0:W-:Y:S01]  /*20480*/  STL.64 [R1+0xd0], R24 ;  /* 0x0000d01801007387 */ /* 0x0011e20000100a00 */
[----:B------:R-:W-:Y:S02]  /*20490*/  STL.64 [R1+0xd8], R26 ;  /* 0x0000d81a01007387 */ /* 0x000fe40000100a00 */
[----:B0-----:R-:W-:Y:S02]  /*204a0*/  FMUL R24, R19, c[0x0][0x188] ;  /* 0x0000620013187a20 */ /* 0x001fe40000400000 */
[----:B------:R-:W3:Y:S01]  /*204b0*/  LDL.LU R19, [R1+0x26b8] ;  /* 0x0026b80001137983 */ /* 0x000ee20000300800 */
[----:B------:R-:W2:Y:S02]  /*204c0*/  LDL.LU R6, [R1+0x26b4] ;  /* 0x0026b40001067983 */ /* 0x000ea40000300800 */
[----:B------:R-:W4:Y:S01]  /*204d0*/  LDL.LU R5, [R1+0x26b0] ;  /* 0x0026b00001057983 */ /* 0x000f220000300800 */
[----:B------:R-:W-:-:S02]  /*204e0*/  FSEL R24, R24, -INF , !P6 ;  /* 0xff80000018187808 */ /* 0x000fc40007000000 */
[----:B------:R-:W-:-:S03]  /*204f0*/  FSEL R25, R28, -INF , !P5 ;  /* 0xff8000001c197808 */ /* 0x000fc60006800000 */
[----:B------:R0:W-:Y:S02]  /*20500*/  STL [R1+0x7f4], R24 ;  /* 0x0007f41801007387 */ /* 0x0001e40000100800 */
[----:B------:R-:W-:Y:S01]  /*20510*/  STL [R1+0x804], R25 ;  /* 0x0008041901007387 */ /* 0x000fe20000100800 */
[----:B0-----:R-:W-:-:S05]  /*20520*/  FSEL R24, R29, -INF , !P0 ;  /* 0xff8000001d187808 */ /* 0x001fca0004000000 */
[----:B------:R-:W-:Y:S02]  /*20530*/  STL [R1+0x7e0], R24 ;  /* 0x0007e01801007387 */ /* 0x000fe40000100800 */
[----:B------:R-:W0:Y:S02]  /*20540*/  LDSM.16.M88.4 R24, [R15+0x8080] ;  /* 0x008080000f18783b */ /* 0x000e240000000200 */
[----:B0-----:R-:W-:Y:S02]  /*20550*/  STL.64 [R1+0x50], R24 ;  /* 0x0000501801007387 */ /* 0x001fe40000100a00 */
[----:B------:R0:W-:Y:S02]  /*20560*/  STL.64 [R1+0x58], R26 ;  /* 0x0000581a01007387 */ /* 0x0001e40000100a00 */
[----:B0-----:R-:W3:Y:S01]  /*20570*/  LDL.LU.64 R26, [R1+0x26a8] ;  /* 0x0026a800011a7983 */ /* 0x001ee20000300a00 */
[----:B------:R-:W3:Y:S02]  /*20580*/  LDL.LU.64 R24, [R1+0x26a0] ;  /* 0x0026a00001187983 */ /* 0x000ee40000300a00 */
[----:B------:R-:W-:Y:S01]  /*20590*/  FMUL R28, R14, c[0x0][0x188] ;  /* 0x000062000e1c7a20 */ /* 0x000fe20000400000 */
[----:B---3--:R-:W-:Y:S01]  /*205a0*/  HMMA.16816.F32 R24, R24, R18, R20 ;  /* 0x000000121818723c */ /* 0x008fe20000001814 */
[----:B------:R-:W3:Y:S01]  /*205b0*/  LDL.LU.64 R22, [R1+0x2698] ;  /* 0x0026980001167983 */ /* 0x000ee20000300a00 */
[----:B------:R-:W3:Y:S11]  /*205c0*/  LDL.LU.64 R20, [R1+0x2690] ;  /* 0x0026900001147983 */ /* 0x000ef60000300a00 */
[----:B------:R-:W-:Y:S10]  /*205d0*/  @!UPT UIADD3 URZ, URZ, URZ, URZ ;  /* 0x0000003f3f3ff290 */ /* 0x000ff4000fffe03f */
[----:B------:R-:W-:Y:S01]  /*205e0*/  STL [R1+0x94], R25 ;  /* 0x0000941901007387 */ /* 0x000fe20000100800 */
[----:B------:R0:W-:Y:S01]  /*205f0*/  STL [R1+0x9c], R27 ;  /* 0x00009c1b01007387 */ /* 0x0001e20000100800 */
[----:B------:R-:W-:Y:S01]  /*20600*/  MOV R14, R26 ;  /* 0x0000001a000e7202 */ /* 0x000fe20000000f00 */
[----:B------:R-:W-:Y:S01]  /*20610*/  IMAD.MOV.U32 R15, RZ, RZ, R24 ;  /* 0x000000ffff0f7224 */ /* 0x000fe200078e0018 */
[----:B0-----:R-:W3:Y:S01]  /*20620*/  LDL.LU.64 R26, [R1+0x2688] ;  /* 0x00268800011a7983 */ /* 0x001ee20000300a00 */
[----:B------:R-:W3:Y:S01]  /*20630*/  LDL.LU.64 R24, [R1+0x2680] ;  /* 0x0026800001187983 */ /* 0x000ee20000300a00 */
[----:B------:R-:W-:Y:S01]  /*20640*/  ISETP.GT.U32.AND P2, PT, R2, R7, PT ;  /* 0x000000070200720c */ /* 0x000fe20003f44070 */
[----:B------:R-:W-:-:S03]  /*20650*/  FMUL R17, R17, c[0x0][0x188] ;  /* 0x0000620011117a20 */ /* 0x000fc60000400000 */
[----:B------:R-:W-:Y:S01]  /*20660*/  ISETP.GT.U32.AND.EX P2, PT, R3, RZ, PT, P2 ;  /* 0x000000ff0300720c */ /* 0x000fe20003f44120 */
[----:B------:R0:W-:Y:S01]  /*20670*/  STL [R1+0x262c], R14 ;  /* 0x00262c0e01007387 */ /* 0x0001e20000100800 */
[----:B------:R-:W-:Y:S02]  /*20680*/  FMUL R29, R16, c[0x0][0x188] ;  /* 0x00006200101d7a20 */ /* 0x000fe40000400000 */
[----:B0-----:R-:W-:Y:S02]  /*20690*/  FSEL R14, R17, -INF , !P2 ;  /* 0xff800000110e7808 */ /* 0x001fe40005000000 */
[C---:B------:R-:W-:Y:S01]  /*206a0*/  ISETP.GT.U32.AND P1, PT, R2.reuse, R12, PT ;  /* 0x0000000c0200720c */ /* 0x040fe20003f24070 */
[----:B------:R-:W-:Y:S03]  /*206b0*/  STL [R1+0x2628], R15 ;  /* 0x0026280f01007387 */ /* 0x000fe60000100800 */
[----:B------:R-:W-:Y:S01]  /*206c0*/  ISETP.GT.U32.AND.EX P1, PT, R3, RZ, PT, P1 ;  /* 0x000000ff0300720c */ /* 0x000fe20003f24110 */
[----:B------:R0:W-:Y:S01]  /*206d0*/  STL [R1+0x7cc], R14 ;  /* 0x0007cc0e01007387 */ /* 0x0001e20000100800 */
[----:B------:R-:W-:-:S02]  /*206e0*/  ISETP.GT.U32.AND P4, PT, R2, R10, PT ;  /* 0x0000000a0200720c */ /* 0x000fc40003f84070 */
[----:B0-----:R-:W-:Y:S02]  /*206f0*/  FSEL R14, R28, -INF , !P1 ;  /* 0xff8000001c0e7808 */ /* 0x001fe40004800000 */
[----:B------:R-:W-:-:S03]  /*20700*/  ISETP.GT.U32.AND.EX P4, PT, R3, RZ, PT, P4 ;  /* 0x000000ff0300720c */ /* 0x000fc60003f84140 */
[----:B------:R0:W-:Y:S02]  /*20710*/  STL [R1+0x7f0], R14 ;  /* 0x0007f00e01007387 */ /* 0x0001e40000100800 */
[----:B0-----:R-:W-:Y:S01]  /*20720*/  FSEL R14, R29, -INF , !P4 ;  /* 0xff8000001d0e7808 */ /* 0x001fe20006000000 */
[----:B---3--:R-:W-:Y:S01]  /*20730*/  HMMA.16816.F32 R16, R24, R18, R20 ;  /* 0x000000121810723c */ /* 0x008fe20000001814 */
[----:B------:R-:W3:Y:S11]  /*20740*/  LDL.LU R20, [R1+0x267c] ;  /* 0x00267c0001147983 */ /* 0x000ef60000300800 */
[----:B------:R-:W-:Y:S11]  /*20750*/  @!UPT UIADD3 URZ, URZ, URZ, URZ ;  /* 0x0000003f3f3ff290 */ /* 0x000ff6000fffe03f */
[----:B------:R0:W-:Y:S01]  /*20760*/  STL.64 [R1+0x80], R16 ;  /* 0x0000801001007387 */ /* 0x0001e20000100a00 */
[----:B------:R4:W-:Y:S03]  /*20770*/  STL.64 [R1+0x88], R18 ;  /* 0x0000881201007387 */ /* 0x0009e60000100a00 */
[----:B0-----:R-:W5:Y:S01]  /*20780*/  LDL.LU R16, [R1+0x370] ;  /* 0x0003700001107983 */ /* 0x001f620000300800 */
[----:B------:R-:W5:Y:S02]  /*20790*/  LDL.LU R17, [R1+0x374] ;  /* 0x0003740001117983 */ /* 0x000f640000300800 */
[----:B----4-:R-:W-:Y:S01]  /*207a0*/  IMAD.MOV.U32 R18, RZ, RZ, R5 ;  /* 0x000000ffff127224 */ /* 0x010fe200078e0005 */
[----:B--2---:R-:W-:Y:S01]  /*207b0*/  MOV R19, R6 ;  /* 0x0000000600137202 */ /* 0x004fe20000000f00 */
[----:B------:R-:W2:Y:S01]  /*207c0*/  LDL.LU R5, [R1+0x2678] ;  /* 0x0026780001057983 */ /* 0x000ea20000300800 */
[----:B------:R-:W4:Y:S02]  /*207d0*/  LDL.LU R6, [R1+0x2674] ;  /* 0x0026740001067983 */ /* 0x000f240000300800 */
[----:B------:R-:W-:Y:S02]  /*207e0*/  STL [R1+0x25bc], R26 ;  /* 0x0025bc1a01007387 */ /* 0x000fe40000100800 */
[----:B------:R0:W-:Y:S01]  /*207f0*/  STL [R1+0x25b4], R27 ;  /* 0x0025b41b01007387 */ /* 0x0001e20000100800 */
[----:B------:R1:W-:Y:S04]  /*20800*/  STL.64 [R1+0x2638], R24 ;  /* 0x0026381801007387 */ /* 0x0003e80000100a00 */
[----:B0-----:R-:W2:Y:S01]  /*20810*/  LDL.LU R27, [R1+0x68] ;  /* 0x00006800011b7983 */ /* 0x001ea20000300800 */
[----:B------:R-:W-:Y:S02]  /*20820*/  STL [R1+0x800], R14 ;  /* 0x0008000e01007387 */ /* 0x000fe40000100800 */
[----:B-1----:R-:W4:Y:S01]  /*20830*/  LDL.LU.64 R24, [R1+0x50] ;  /* 0x0000500001187983 */ /* 0x002f220000300a00 */
[----:B------:R-:W-:-:S04]  /*20840*/  IADD3 R2, P3, R0, 0x68, RZ ;  /* 0x0000006800027810 */ /* 0x000fc80007f7e0ff */
[C---:B------:R-:W-:Y:S02]  /*20850*/  ISETP.GT.U32.AND P6, PT, R2.reuse, R11, PT ;  /* 0x0000000b0200720c */ /* 0x040fe40003fc4070 */
[----:B------:R-:W-:Y:S02]  /*20860*/  IADD3.X R3, RZ, R13, RZ, P3, !PT ;  /* 0x0000000dff037210 */ /* 0x000fe40001ffe4ff */
[----:B------:R-:W-:Y:S02]  /*20870*/  ISETP.GT.U32.AND P5, PT, R2, R7, PT ;  /* 0x000000070200720c */ /* 0x000fe40003fa4070 */
[C---:B------:R-:W-:Y:S01]  /*20880*/  ISETP.GT.U32.AND.EX P6, PT, R3.reuse, RZ, PT, P6 ;  /* 0x000000ff0300720c */ /* 0x040fe20003fc4160 */
[----:B------:R-:W-:Y:S01]  /*20890*/  FMUL R29, R8, c[0x0][0x188] ;  /* 0x00006200081d7a20 */ /* 0x000fe20000400000 */
[----:B------:R-:W-:Y:S02]  /*208a0*/  ISETP.GT.U32.AND P0, PT, R2, R12, PT ;  /* 0x0000000c0200720c */ /* 0x000fe40003f04070 */
[----:B------:R-:W-:-:S02]  /*208b0*/  ISETP.GT.U32.AND.EX P5, PT, R3, RZ, PT, P5 ;  /* 0x000000ff0300720c */ /* 0x000fc40003fa4150 */
[----:B------:R-:W-:Y:S01]  /*208c0*/  ISETP.GT.U32.AND P2, PT, R2, R10, PT ;  /* 0x0000000a0200720c */ /* 0x000fe20003f44070 */
[----:B------:R-:W-:Y:S01]  /*208d0*/  IADD3 R2, P1, R0, 0x69, RZ ;  /* 0x0000006900027810 */ /* 0x000fe20007f3e0ff */
[----:B------:R-:W-:-:S03]  /*208e0*/  ISETP.GT.U32.AND.EX P0, PT, R3, RZ, PT, P0 ;  /* 0x000000ff0300720c */ /* 0x000fc60003f04100 */
[C---:B------:R-:W-:Y:S02]  /*208f0*/  ISETP.GT.U32.AND P3, PT, R2.reuse, R11, PT ;  /* 0x0000000b0200720c */ /* 0x040fe40003f64070 */
[----:B------:R-:W-:Y:S01]  /*20900*/  ISETP.GT.U32.AND P4, PT, R2, R7, PT ;  /* 0x000000070200720c */ /* 0x000fe20003f84070 */
[----:B---3--:R-:W-:-:S05]  /*20910*/  FMUL R28, R20, c[0x0][0x188] ;  /* 0x00006200141c7a20 */ /* 0x008fca0000400000 */
[----:B------:R-:W-:Y:S01]  /*20920*/  FSEL R8, R28, -INF , !P6 ;  /* 0xff8000001c087808 */ /* 0x000fe20007000000 */
[----:B------:R-:W-:Y:S01]  /*20930*/  FMUL R28, R4, c[0x0][0x188] ;  /* 0x00006200041c7a20 */ /* 0x000fe20000400000 */
[----:B------:R-:W-:Y:S02]  /*20940*/  FSEL R4, R29, -INF , !P5 ;  /* 0xff8000001d047808 */ /* 0x000fe40006800000 */
[C---:B------:R-:W-:Y:S01]  /*20950*/  ISETP.GT.U32.AND P6, PT, R2.reuse, R12, PT ;  /* 0x0000000c0200720c */ /* 0x040fe20003fc4070 */
[----:B------:R-:W-:Y:S01]  /*20960*/  ISETP.GT.U32.AND P5, PT, R2, R10, PT ;  /* 0x0000000a0200720c */ /* 0x000fe20003fa4070 */
[----:B------:R-:W-:Y:S01]  /*20970*/  FSEL R2, R28, -INF , !P0 ;  /* 0xff8000001c027808 */ /* 0x000fe20004000000 */
[----:B--2---:R-:W-:Y:S01]  /*20980*/  STL [R1+0x2670], R27 ;  /* 0x0026701b01007387 */ /* 0x004fe20000100800 */
[----:B------:R-:W-:Y:S02]  /*20990*/  STL [R1+0x7d4], R8 ;  /* 0x0007d40801007387 */ /* 0x000fe40000100800 */
[----:B----4-:R0:W-:Y:S02]  /*209a0*/  STL.64 [R1+0x2668], R24 ;  /* 0x0026681801007387 */ /* 0x0101e40000100a00 */
[----:B0-----:R-:W2:Y:S01]  /*209b0*/  LDL.LU.64 R24, [R1+0x20] ;  /* 0x0000200001187983 */ /* 0x001ea20000300a00 */
[----:B------:R-:W3:Y:S02]  /*209c0*/  LDL.LU.64 R26, [R1+0x28] ;  /* 0x00002800011a7983 */ /* 0x000ee40000300a00 */
[----:B------:R-:W4:Y:S02]  /*209d0*/  LDL.LU R29, [R1+0x74] ;  /* 0x00007400011d7983 */ /* 0x000f240000300800 */
[----:B------:R-:W-:Y:S01]  /*209e0*/  STL [R1+0x7c8], R4 ;  /* 0x0007c80401007387 */ /* 0x000fe20000100800 */
[----:B------:R-:W2:Y:S01]  /*209f0*/  LDL.LU R28, [R1+0x7c] ;  /* 0x00007c00011c7983 */ /* 0x000ea20000300800 */
[----:B------:R-:W2:Y:S02]  /*20a00*/  LDL.LU R20, [R1+0x390] ;  /* 0x0003900001147983 */ /* 0x000ea40000300800 */
[----:B------:R-:W-:Y:S02]  /*20a10*/  STL [R1+0x7e8], R2 ;  /* 0x0007e80201007387 */ /* 0x000fe40000100800 */
[----:B------:R-:W2:Y:S01]  /*20a20*/  LDL.LU R21, [R1+0x394] ;  /* 0x0003940001157983 */ /* 0x000ea20000300800 */
[----:B------:R-:W-:Y:S01]  /*20a30*/  MOV R22, R6 ;  /* 0x0000000600167202 */ /* 0x000fe20000000f00 */
[----:B------:R-:W-:-:S05]  /*20a40*/  IMAD.MOV.U32 R23, RZ, RZ, R5 ;  /* 0x000000ffff177224 */ /* 0x000fca00078e0005 */
[----:B------:R-:W-:Y:S04]  /*20a50*/  STL.64 [R1+0x2658], R22 ;  /* 0x0026581601007387 */ /* 0x000fe80000100a00 */
[----:B--2---:R0:W-:Y:S04]  /*20a60*/  STL.64 [R1+0x2650], R20 ;  /* 0x0026501401007387 */ /* 0x0041e80000100a00 */
[----:B0-----:R-:W5:Y:S01]  /*20a70*/  LDL.LU.64 R20, [R1+0xd0] ;  /* 0x0000d00001147983 */ /* 0x001f620000300a00 */
[----:B---3--:R-:W-:Y:S02]  /*20a80*/  MOV R6, R26 ;  /* 0x0000001a00067202 */ /* 0x008fe40000000f00 */
[----:B------:R-:W-:Y:S01]  /*20a90*/  MOV R4, R24 ;  /* 0x0000001800047202 */ /* 0x000fe20000000f00 */
[----:B------:R-:W-:Y:S01]  /*20aa0*/  IMAD.MOV.U32 R5, RZ, RZ, R25 ;  /* 0x000000ffff057224 */ /* 0x000fe200078e0019 */
[----:B-----5:R-:W-:Y:S07]  /*20ab0*/  HMMA.16816.F32 R16, R24, R20, R16 ;  /* 0x000000141810723c */ /* 0x020fee0000001810 */
[----:B------:R-:W-:-:S02]  /*20ac0*/  MOV R26, R27 ;  /* 0x0000001b001a7202 */ /* 0x000fc40000000f00 */
[----:B------:R-:W2:Y:S01]  /*20ad0*/  LDL.LU R27, [R1+0x2670] ;  /* 0x00267000011b7983 */ /* 0x000ea20000300800 */
[----:B------:R-:W3:Y:S11]  /*20ae0*/  LDL.LU.64 R24, [R1+0x2668] ;  /* 0x0026680001187983 */ /* 0x000ef60000300a00 */
[----:B------:R-:W-:Y:S02]  /*20af0*/  @!UPT UIADD3 URZ, URZ, URZ, URZ ;  /* 0x0000003f3f3ff290 */ /* 0x000fe4000fffe03f */
[----:B------:R0:W-:Y:S01]  /*20b00*/  STL [R1+0x40], R16 ;  /* 0x0000401001007387 */ /* 0x0001e20000100800 */
[----:B------:R-:W-:Y:S01]  /*20b10*/  IMAD.MOV.U32 R14, RZ, RZ, R17 ;  /* 0x000000ffff0e7224 */ /* 0x000fe200078e0011 */
[----:B------:R-:W-:Y:S02]  /*20b20*/  MOV R15, R18 ;  /* 0x00000012000f7202 */ /* 0x000fe40000000f00 */
[----:B0-----:R-:W5:Y:S01]  /*20b30*/  LDL.LU.64 R16, [R1+0x2660] ;  /* 0x0026600001107983 */ /* 0x001f620000300a00 */
[----:B------:R-:W-:Y:S01]  /*20b40*/  MOV R8, R19 ;  /* 0x0000001300087202 */ /* 0x000fe20000000f00 */
[----:B------:R-:W-:Y:S01]  /*20b50*/  IMAD.MOV.U32 R18, RZ, RZ, R20 ;  /* 0x000000ffff127224 */ /* 0x000fe200078e0014 */
[----:B------:R-:W-:Y:S01]  /*20b60*/  MOV R19, R21 ;  /* 0x0000001500137202 */ /* 0x000fe20000000f00 */
[----:B------:R-:W3:Y:S01]  /*20b70*/  LDL.LU.64 R22, [R1+0x2658] ;  /* 0x0026580001167983 */ /* 0x000ee20000300a00 */
[----:B------:R-:W3:Y:S01]  /*20b80*/  LDL.LU.64 R20, [R1+0x2650] ;  /* 0x0026500001147983 */ /* 0x000ee20000300a00 */
[----:B------:R-:W-:-:S02]  /*20b90*/  ISETP.GT.U32.AND.EX P2, PT, R3, RZ, PT, P2 ;  /* 0x000000ff0300720c */ /* 0x000fc40003f44120 */
[----:B------:R-:W-:Y:S01]  /*20ba0*/  IADD3 R2, P0, R0, 0x70, RZ ;  /* 0x0000007000027810 */ /* 0x000fe20007f1e0ff */
[----:B------:R-:W-:Y:S01]  /*20bb0*/  STL.64 [R1+0x2518], R18 ;  /* 0x0025181201007387 */ /* 0x000fe20000100a00 */
[----:B------:R-:W-:Y:S01]  /*20bc0*/  IADD3.X R3, RZ, R13, RZ, P1, !PT ;  /* 0x0000000dff037210 */ /* 0x000fe20000ffe4ff */
[----:B----4-:R-:W-:Y:S02]  /*20bd0*/  FMUL R29, R29, c[0x0][0x188] ;  /* 0x000062001d1d7a20 */ /* 0x010fe40000400000 */
[----:B------:R-:W-:Y:S01]  /*20be0*/  FMUL R28, R28, c[0x0][0x188] ;  /* 0x000062001c1c7a20 */ /* 0x000fe20000400000 */
[C---:B------:R-:W-:Y:S02]  /*20bf0*/  ISETP.GT.U32.AND.EX P3, PT, R3.reuse, RZ, PT, P3 ;  /* 0x000000ff0300720c */ /* 0x040fe40003f64130 */
[----:B------:R-:W-:Y:S01]  /*20c00*/  ISETP.GT.U32.AND.EX P4, PT, R3, RZ, PT, P4 ;  /* 0x000000ff0300720c */ /* 0x000fe20003f84140 */
[----:B--2---:R-:W-:Y:S01]  /*20c10*/  FMUL R27, R27, c[0x0][0x188] ;  /* 0x000062001b1b7a20 */ /* 0x004fe20000400000 */
[----:B-----5:R0:W-:Y:S01]  /*20c20*/  STL.64 [R1+0x2510], R16 ;  /* 0x0025101001007387 */ /* 0x0201e20000100a00 */
[----:B------:R1:W-:Y:S03]  /*20c30*/  STL [R1+0x2630], R7 ;  /* 0x0026300701007387 */ /* 0x0003e60000100800 */
[----:B0-----:R-:W-:Y:S01]  /*20c40*/  FSEL R16, R27, -INF , !P2 ;  /* 0xff8000001b107808 */ /* 0x001fe20005000000 */
[----:B------:R-:W-:Y:S01]  /*20c50*/  ISETP.GT.U32.AND P2, PT, R2, R7, PT ;  /* 0x000000070200720c */ /* 0x000fe20003f44070 */
[----:B-1----:R-:W-:-:S07]  /*20c60*/  MOV R7, R26 ;  /* 0x0000001a00077202 */ /* 0x002fce0000000f00 */
[----:B---3--:R-:W-:Y:S01]  /*20c70*/  HMMA.16816.F32 R4, R4, R24, R20 ;  /* 0x000000180404723c */ /* 0x008fe20000001814 */
[----:B------:R0:W-:Y:S01]  /*20c80*/  STL [R1+0x7fc], R16 ;  /* 0x0007fc1001007387 */ /* 0x0001e20000100800 */
[----:B------:R-:W-:Y:S02]  /*20c90*/  MOV R17, R25 ;  /* 0x0000001900117202 */ /* 0x000fe40000000f00 */
[----:B0-----:R-:W-:Y:S01]  /*20ca0*/  FSEL R16, R29, -INF , !P3 ;  /* 0xff8000001d107808 */ /* 0x001fe20005800000 */
[----:B------:R-:W-:Y:S01]  /*20cb0*/  FMUL R29, R9, c[0x0][0x188] ;  /* 0x00006200091d7a20 */ /* 0x000fe20000400000 */
[----:B------:R-:W-:-:S03]  /*20cc0*/  FSEL R9, R28, -INF , !P4 ;  /* 0xff8000001c097808 */ /* 0x000fc60006000000 */
[----:B------:R-:W-:Y:S01]  /*20cd0*/  STL [R1+0x7d0], R16 ;  /* 0x0007d01001007387 */ /* 0x000fe20000100800 */
[----:B------:R-:W2:Y:S02]  /*20ce0*/  LDL.LU R19, [R1+0x6c] ;  /* 0x00006c0001137983 */ /* 0x000ea40000300800 */
[----:B------:R-:W-:Y:S02]  /*20cf0*/  STL [R1+0x7dc], R9 ;  /* 0x0007dc0901007387 */ /* 0x000fe40000100800 */
[----:B------:R-:W3:Y:S01]  /*20d00*/  LDL.LU R22, [R1+0x2648] ;  /* 0x0026480001167983 */ /* 0x000ee20000300800 */
[----:B------:R-:W4:Y:S01]  /*20d10*/  LDL.LU.64 R20, [R1+0x2640] ;  /* 0x0026400001147983 */ /* 0x000f220000300a00 */
[----:B------:R-:W-:Y:S02]  /*20d20*/  IMAD.MOV.U32 R23, RZ, RZ, R24 ;  /* 0x000000ffff177224 */ /* 0x000fe400078e0018 */
[----:B------:R-:W5:Y:S05]  /*20d30*/  LDL.LU.64 R24, [R1+0x2638] ;  /* 0x0026380001187983 */ /* 0x000f6a0000300a00 */
[----:B------:R0:W-:Y:S02]  /*20d40*/  STL [R1+0x20], R4 ;  /* 0x0000200401007387 */ /* 0x0001e40000100800 */
[----:B0-----:R-:W-:-:S02]  /*20d50*/  MOV R4, R7 ;  /* 0x0000000700047202 */ /* 0x001fc40000000f00 */
[----:B------:R-:W2:Y:S01]  /*20d60*/  LDL.LU R7, [R1+0x2630] ;  /* 0x0026300001077983 */ /* 0x000ea20000300800 */
[----:B------:R-:W-:Y:S01]  /*20d70*/  MOV R26, R5 ;  /* 0x00000005001a7202 */ /* 0x000fe20000000f00 */
[----:B------:R-:W-:Y:S02]  /*20d80*/  IMAD.MOV.U32 R9, RZ, RZ, R6 ;  /* 0x000000ffff097224 */ /* 0x000fe400078e0006 */
[----:B--2---:R-:W-:Y:S01]  /*20d90*/  STL [R1+0x2614], R7 ;  /* 0x0026140701007387 */ /* 0x004fe20000100800 */
[----:B------:R0:W-:Y:S03]  /*20da0*/  STL [R1+0x2610], R4 ;  /* 0x0026100401007387 */ /* 0x0001e60000100800 */
[----:B0-----:R-:W2:Y:S01]  /*20db0*/  LDL.64 R4, [R1+0x10] ;  /* 0x0000100001047983 */ /* 0x001ea20000100a00 */
[----:B------:R-:W2:Y:S02]  /*20dc0*/  LDL.LU.64 R6, [R1+0x18] ;  /* 0x0000180001067983 */ /* 0x000ea40000300a00 */
[----:B---3--:R0:W-:Y:S02]  /*20dd0*/  STL.64 [R1+0x2608], R22 ;  /* 0x0026081601007387 */ /* 0x0081e40000100a00 */
[----:B----4-:R-:W-:Y:S01]  /*20de0*/  STL.64 [R1+0x2600], R20 ;  /* 0x0026001401007387 */ /* 0x010fe20000100a00 */
[----:B0-----:R-:W3:Y:S04]  /*20df0*/  LDL R22, [R1+0xd8] ;  /* 0x0000d80001167983 */ /* 0x001ee80000100800 */
[----:B------:R-:W3:Y:S01]  /*20e00*/  LDL R23, [R1+0xdc] ;  /* 0x0000dc0001177983 */ /* 0x000ee20000100800 */
[----:B------:R-:W-:Y:S02]  /*20e10*/  STL [R1+0x25f8], R26 ;  /* 0x0025f81a01007387 */ /* 0x000fe40000100800 */
[----:B-----5:R0:W-:Y:S02]  /*20e20*/  STL.64 [R1+0x25f0], R24 ;  /* 0x0025f01801007387 */ /* 0x0201e40000100a00 */
[----:B0-----:R-:W4:Y:S01]  /*20e30*/  LDL.LU R24, [R1+0x380] ;  /* 0x0003800001187983 */ /* 0x001f220000300800 */
[----:B------:R-:W4:Y:S02]  /*20e40*/  LDL.LU R25, [R1+0x384] ;  /* 0x0003840001197983 */ /* 0x000f240000300800 */
[----:B------:R-:W5:Y:S02]  /*20e50*/  LDL.LU R26, [R1+0x388] ;  /* 0x00038800011a7983 */ /* 0x000f640000300800 */
[----:B------:R-:W5:Y:S02]  /*20e60*/  LDL.LU R27, [R1+0x38c] ;  /* 0x00038c00011b7983 */ /* 0x000f640000300800 */
[----:B-----5:R-:W-:Y:S01]  /*20e70*/  STL.64 [R1+0x2620], R26 ;  /* 0x0026201a01007387 */ /* 0x020fe20000100a00 */
[----:B----4-:R0:W-:Y:S03]  /*20e80*/  STL.64 [R1+0x2618], R24 ;  /* 0x0026181801007387 */ /* 0x0101e60000100a00 */
[----:B0-----:R-:W3:Y:S01]  /*20e90*/  LDL.LU R24, [R1+0x40] ;  /* 0x0000400001187983 */ /* 0x001ee20000300800 */
[----:B------:R-:W-:-:S02]  /*20ea0*/  MOV R25, R14 ;  /* 0x0000000e00197202 */ /* 0x000fc40000000f00 */
[----:B------:R-:W4:Y:S02]  /*20eb0*/  LDL.LU R14, [R1+0x262c] ;  /* 0x00262c00010e7983 */ /* 0x000f240000300800 */
[----:B------:R-:W-:Y:S02]  /*20ec0*/  IMAD.MOV.U32 R26, RZ, RZ, R15 ;  /* 0x000000ffff1a7224 */ /* 0x000fe400078e000f */
[----:B------:R-:W5:Y:S01]  /*20ed0*/  LDL.LU R15, [R1+0x2628] ;  /* 0x00262800010f7983 */ /* 0x000f620000300800 */
[----:B------:R-:W-:Y:S02]  /*20ee0*/  MOV R27, R8 ;  /* 0x00000008001b7202 */ /* 0x000fe40000000f00 */
[----:B------:R-:W-:-:S04]  /*20ef0*/  ISETP.GT.U32.AND.EX P6, PT, R3, RZ, PT, P6 ;  /* 0x000000ff0300720c */ /* 0x000fc80003fc4160 */
[----:B------:R-:W-:-:S05]  /*20f00*/  FSEL R16, R29, -INF , !P6 ;  /* 0xff8000001d107808 */ /* 0x000fca0007000000 */
[----:B------:R0:W-:Y:S01]  /*20f10*/  STL [R1+0x7ec], R16 ;  /* 0x0007ec1001007387 */ /* 0x0001e20000100800 */
[----:B------:R-:W-:Y:S02]  /*20f20*/  FMUL R29, R19, c[0x0][0x188] ;  /* 0x00006200131d7a20 */ /* 0x000fe40000400000 */
[----:B--2---:R-:W-:Y:S01]  /*20f30*/  IMAD.MOV.U32 R19, RZ, RZ, R5 ;  /* 0x000000ffff137224 */ /* 0x004fe200078e0005 */
[----:B0-----:R-:W2:Y:S01]  /*20f40*/  LDL.LU R16, [R1+0x9c] ;  /* 0x00009c0001107983 */ /* 0x001ea20000300800 */
[----:B---3--:R-:W-:Y:S03]  /*20f50*/  HMMA.16816.F32 R20, R4, R22, R24 ;  /* 0x000000160414723c */ /* 0x008fe60000001818 */
[----:B------:R-:W3:Y:S01]  /*20f60*/  LDL.LU.64 R26, [R1+0x2620] ;  /* 0x00262000011a7983 */ /* 0x000ee20000300a00 */
[----:B------:R-:W3:Y:S02]  /*20f70*/  LDL.LU.64 R24, [R1+0x2618] ;  /* 0x0026180001187983 */ /* 0x000ee40000300a00 */
[----:B-----5:R-:W-:Y:S01]  /*20f80*/  FMUL R28, R15, c[0x0][0x188] ;  /* 0x000062000f1c7a20 */ /* 0x020fe20000400000 */
[----:B------:R-:W-:-:S02]  /*20f90*/  MOV R15, R7 ;  /* 0x00000007000f7202 */ /* 0x000fc40000000f00 */
[----:B------:R-:W5:Y:S01]  /*20fa0*/  LDL.LU R7, [R1+0x2614] ;  /* 0x0026140001077983 */ /* 0x000f620000300800 */
[----:B------:R-:W3:Y:S11]  /*20fb0*/  LDL.LU R4, [R1+0x2610] ;  /* 0x0026100001047983 */ /* 0x000ef60000300800 */
[----:B------:R-:W-:Y:S02]  /*20fc0*/  @!UPT UIADD3 URZ, URZ, URZ, URZ ;  /* 0x0000003f3f3ff290 */ /* 0x000fe4000fffe03f */
[----:B------:R-:W-:Y:S01]  /*20fd0*/  STL [R1+0x60], R20 ;  /* 0x0000601401007387 */ /* 0x000fe20000100800 */
[----:B------:R0:W-:Y:S01]  /*20fe0*/  STL [R1+0x68], R22 ;  /* 0x0000681601007387 */ /* 0x0001e20000100800 */
[----:B------:R-:W-:Y:S02]  /*20ff0*/  MOV R5, R23 ;  /* 0x0000001700057202 */ /* 0x000fe40000000f00 */
[----:B0-----:R-:W3:Y:S01]  /*21000*/  LDL.LU.64 R22, [R1+0x2608] ;  /* 0x0026080001167983 */ /* 0x001ee20000300a00 */
[----:B------:R-:W-:Y:S01]  /*21010*/  MOV R18, R6 ;  /* 0x0000000600127202 */ /* 0x000fe20000000f00 */
[----:B------:R-:W-:Y:S02]  /*21020*/  IMAD.MOV.U32 R6, RZ, RZ, R21 ;  /* 0x000000ffff067224 */ /* 0x000fe400078e0015 */
[----:B------:R-:W5:Y:S02]  /*21030*/  LDL.LU.64 R20, [R1+0x2600] ;  /* 0x0026000001147983 */ /* 0x000f640000300a00 */
[----:B------:R-:W-:Y:S02]  /*21040*/  STL.64 [R1+0x25e8], R18 ;  /* 0x0025e81201007387 */ /* 0x000fe40000100a00 */
[----:B--2---:R3:W-:Y:S01]  /*21050*/  STL [R1+0x25e4], R16 ;  /* 0x0025e41001007387 */ /* 0x0047e20000100800 */
[----:B------:R-:W-:-:S02]  /*21060*/  ISETP.GT.U32.AND.EX P5, PT, R3, RZ, PT, P5 ;  /* 0x000000ff0300720c */ /* 0x000fc40003fa4150 */
[----:B------:R-:W-:Y:S02]  /*21070*/  ISETP.GT.U32.AND P1, PT, R2, R11, PT ;  /* 0x0000000b0200720c */ /* 0x000fe40003f24070 */
[----:B------:R-:W-:Y:S01]  /*21080*/  IADD3.X R8, RZ, R13, RZ, P0, !PT ;  /* 0x0000000dff087210 */ /* 0x000fe200007fe4ff */
[----:B----4-:R-:W-:Y:S01]  /*21090*/  FMUL R3, R14, c[0x0][0x188] ;  /* 0x000062000e037a20 */ /* 0x010fe20000400000 */
[----:B------:R-:W-:Y:S02]  /*210a0*/  FSEL R14, R29, -INF , !P5 ;  /* 0xff8000001d0e7808 */ /* 0x000fe40006800000 */
[----:B---3--:R-:W-:Y:S02]  /*210b0*/  MOV R16, R23 ;  /* 0x0000001700107202 */ /* 0x008fe40000000f00 */
[----:B------:R-:W5:Y:S01]  /*210c0*/  LDL.LU R23, [R1+0x25fc] ;  /* 0x0025fc0001177983 */ /* 0x000f620000300800 */
[C---:B------:R-:W-:Y:S02]  /*210d0*/  ISETP.GT.U32.AND.EX P1, PT, R8.reuse, RZ, PT, P1 ;  /* 0x000000ff0800720c */ /* 0x040fe40003f24110 */
[----:B------:R-:W-:Y:S01]  /*210e0*/  ISETP.GT.U32.AND.EX P2, PT, R8, RZ, PT, P2 ;  /* 0x000000ff0800720c */ /* 0x000fe20003f44120 */
[----:B------:R-:W2:Y:S01]  /*210f0*/  LDL.LU R29, [R1+0x94] ;  /* 0x00009400011d7983 */ /* 0x000ea20000300800 */
[----:B------:R0:W-:Y:S02]  /*21100*/  STL [R1+0x7f8], R14 ;  /* 0x0007f80e01007387 */ /* 0x0001e40000100800 */
[----:B------:R-:W-:-:S02]  /*21110*/  FSEL R3, R3, -INF , !P2 ;  /* 0xff80000003037808 */ /* 0x000fc40005000000 */
[----:B0-----:R-:W-:Y:S02]  /*21120*/  FSEL R14, R28, -INF , !P1 ;  /* 0xff8000001c0e7808 */ /* 0x001fe40004800000 */
[----:B------:R-:W3:Y:S03]  /*21130*/  LDL.LU R28, [R1+0x80] ;  /* 0x00008000011c7983 */ /* 0x000ee60000300800 */
[----:B------:R-:W-:Y:S02]  /*21140*/  STL [R1+0x820], R14 ;  /* 0x0008200e01007387 */ /* 0x000fe40000100800 */
[----:B------:R-:W-:Y:S01]  /*21150*/  STL [R1+0x814], R3 ;  /* 0x0008140301007387 */ /* 0x000fe20000100800 */
[----:B-----5:R-:W-:Y:S01]  /*21160*/  HMMA.16816.F32 R16, R20, R16, R24 ;  /* 0x000000101410723c */ /* 0x020fe20000001818 */
[----:B------:R-:W4:Y:S01]  /*21170*/  LDL.LU R26, [R1+0x25f8] ;  /* 0x0025f800011a7983 */ /* 0x000f220000300800 */
[----:B------:R-:W5:Y:S01]  /*21180*/  LDL.LU.64 R24, [R1+0x25f0] ;  /* 0x0025f00001187983 */ /* 0x000f620000300a00 */
[----:B------:R-:W-:-:S02]  /*21190*/  ISETP.GT.U32.AND P3, PT, R2, R12, PT ;  /* 0x0000000c0200720c */ /* 0x000fc40003f64070 */
[----:B------:R-:W-:Y:S01]  /*211a0*/  ISETP.GT.U32.AND P4, PT, R2, R10, PT ;  /* 0x0000000a0200720c */ /* 0x000fe20003f84070 */
[----:B------:R-:W-:-:S04]  /*211b0*/  IADD3 R2, P6, R0, 0x71, RZ ;  /* 0x0000007100027810 */ /* 0x000fc80007fde0ff */
[C---:B------:R-:W-:Y:S02]  /*211c0*/  ISETP.GT.U32.AND P1, PT, R2.reuse, R12, PT ;  /* 0x0000000c0200720c */ /* 0x040fe40003f24070 */
[C---:B------:R-:W-:Y:S11]  /*211d0*/  ISETP.GT.U32.AND P2, PT, R2.reuse, R10, PT ;  /* 0x0000000a0200720c */ /* 0x040ff60003f44070 */
[----:B------:R-:W-:Y:S01]  /*211e0*/  @!UPT UIADD3 URZ, URZ, URZ, URZ ;  /* 0x0000003f3f3ff290 */ /* 0x000fe2000fffe03f */
[----:B------:R-:W-:Y:S01]  /*211f0*/  IMAD.MOV.U32 R27, RZ, RZ, R16 ;  /* 0x000000ffff1b7224 */ /* 0x000fe200078e0010 */
[----:B------:R-:W-:Y:S01]  /*21200*/  MOV R10, R18 ;  /* 0x00000012000a7202 */ /* 0x000fe20000000f00 */
[----:B------:R-:W-:Y:S02]  /*21210*/  IMAD.MOV.U32 R12, RZ, RZ, R19 ;  /* 0x000000ffff0c7224 */ /* 0x000fe400078e0013 */
[----:B------:R-:W4:Y:S01]  /*21220*/  LDL.LU.64 R18, [R1+0x25e8] ;  /* 0x0025e80001127983 */ /* 0x000f220000300a00 */
[----:B------:R-:W4:Y:S02]  /*21230*/  LDL.LU R16, [R1+0x25e4] ;  /* 0x0025e40001107983 */ /* 0x000f240000300800 */
[----:B------:R-:W-:Y:S01]  /*21240*/  STL [R1+0x25e0], R27 ;  /* 0x0025e01b01007387 */ /* 0x000fe20000100800 */
[----:B-----5:R-:W-:Y:S01]  /*21250*/  STL.64 [R1+0x25d8], R24 ;  /* 0x0025d81801007387 */ /* 0x020fe20000100a00 */
[----:B------:R0:W-:Y:S03]  /*21260*/  STL.64 [R1+0x24f8], R22 ;  /* 0x0024f81601007387 */ /* 0x0001e60000100a00 */
[----:B0-----:R-:W5:Y:S01]  /*21270*/  LDL.LU R23, [R1+0x60] ;  /* 0x0000600001177983 */ /* 0x001f620000300800 */
[----:B------:R-:W-:-:S02]  /*21280*/  ISETP.GT.U32.AND P0, PT, R2, R11, PT ;  /* 0x0000000b0200720c */ /* 0x000fc40003f04070 */
[----:B------:R-:W-:Y:S01]  /*21290*/  ISETP.GT.U32.AND P5, PT, R2, R7, PT ;  /* 0x000000070200720c */ /* 0x000fe20003fa4070 */
[----:B---3--:R-:W-:Y:S01]  /*212a0*/  FMUL R2, R28, c[0x0][0x188] ;  /* 0x000062001c027a20 */ /* 0x008fe20000400000 */
[----:B------:R-:W-:Y:S02]  /*212b0*/  ISETP.GT.U32.AND.EX P3, PT, R8, RZ, PT, P3 ;  /* 0x000000ff0800720c */ /* 0x000fe40003f64130 */
[----:B------:R-:W-:Y:S01]  /*212c0*/  MOV R14, R17 ;  /* 0x00000011000e7202 */ /* 0x000fe20000000f00 */
[----:B------:R-:W-:Y:S02]  /*212d0*/  IADD3.X R17, RZ, R13, RZ, P6, !PT ;  /* 0x0000000dff117210 */ /* 0x000fe400037fe4ff */
[----:B--2---:R-:W-:Y:S01]  /*212e0*/  FMUL R28, R29, c[0x0][0x188] ;  /* 0x000062001d1c7a20 */ /* 0x004fe20000400000 */
[----:B------:R-:W-:Y:S01]  /*212f0*/  FSEL R2, R2, -INF , !P3 ;  /* 0xff80000002027808 */ /* 0x000fe20005800000 */
[----:B------:R-:W2:Y:S01]  /*21300*/  LDL.LU R22, [R1+0x68] ;  /* 0x0000680001167983 */ /* 0x000ea20000300800 */
[----:B------:R-:W-:Y:S01]  /*21310*/  ISETP.GT.U32.AND.EX P0, PT, R17, RZ, PT, P0 ;  /* 0x000000ff1100720c */ /* 0x000fe20003f04100 */
[----:B------:R-:W-:Y:S02]  /*21320*/  STL.64 [R1+0x24f0], R20 ;  /* 0x0024f01401007387 */ /* 0x000fe40000100a00 */
[----:B------:R0:W-:Y:S01]  /*21330*/  STL [R1+0x830], R2 ;  /* 0x0008300201007387 */ /* 0x0001e20000100800 */
[----:B------:R-:W-:Y:S01]  /*21340*/  IADD3 R3, P6, R0, 0x78, RZ ;  /* 0x0000007800037810 */ /* 0x000fe20007fde0ff */
[----:B------:R-:W3:Y:S02]  /*21350*/  LDL.LU R24, [R1+0x20] ;  /* 0x0000200001187983 */ /* 0x000ee40000300800 */
[----:B----4-:R-:W-:-:S02]  /*21360*/  IMAD.MOV.U32 R25, RZ, RZ, R26 ;  /* 0x000000ffff197224 */ /* 0x010fc400078e001a */
[----:B------:R-:W-:Y:S01]  /*21370*/  FMUL R29, R16, c[0x0][0x188] ;  /* 0x00006200101d7a20 */ /* 0x000fe20000400000 */
[----:B------:R-:W-:Y:S02]  /*21380*/  MOV R26, R9 ;  /* 0x00000009001a7202 */ /* 0x000fe40000000f00 */
[----:B0-----:R-:W-:Y:S02]  /*21390*/  FSEL R2, R28, -INF , !P0 ;  /* 0xff8000001c027808 */ /* 0x001fe40004000000 */
[----:B------:R-:W-:Y:S02]  /*213a0*/  MOV R27, R4 ;  /* 0x00000004001b7202 */ /* 0x000fe40000000f00 */
[----:B------:R-:W-:Y:S01]  /*213b0*/  ISETP.GT.U32.AND.EX P5, PT, R17, RZ, PT, P5 ;  /* 0x000000ff1100720c */ /* 0x000fe20003fa4150 */
[----:B------:R-:W-:Y:S01]  /*213c0*/  STL [R1+0x81c], R2 ;  /* 0x00081c0201007387 */ /* 0x000fe20000100800 */
[----:B------:R-:W4:Y:S02]  /*213d0*/  LDL.LU R9, [R1+0x250] ;  /* 0x0002500001097983 */ /* 0x000f240000300800 */
[----:B------:R-:W3:Y:S01]  /*213e0*/  LDL.LU R4, [R1+0x230] ;  /* 0x0002300001047983 */ /* 0x000ee20000300800 */
[----:B------:R-:W-:-:S02]  /*213f0*/  ISETP.GT.U32.AND P3, PT, R3, R11, PT ;  /* 0x0000000b0300720c */ /* 0x000fc40003f64070 */
[----:B------:R-:W-:Y:S01]  /*21400*/  IADD3.X R16, RZ, R13, RZ, P6, !PT ;  /* 0x0000000dff107210 */ /* 0x000fe200037fe4ff */
[----:B------:R-:W-:Y:S01]  /*21410*/  STL.64 [R1+0x25d0], R6 ;  /* 0x0025d00601007387 */ /* 0x000fe20000100a00 */
[----:B------:R0:W-:Y:S01]  /*21420*/  STL [R1+0x25cc], R5 ;  /* 0x0025cc0501007387 */ /* 0x0001e20000100800 */
[----:B------:R-:W-:Y:S02]  /*21430*/  ISETP.GT.U32.AND P0, PT, R3, R7, PT ;  /* 0x000000070300720c */ /* 0x000fe40003f04070 */
[----:B------:R-:W-:Y:S02]  /*21440*/  ISETP.GT.U32.AND.EX P3, PT, R16, RZ, PT, P3 ;  /* 0x000000ff1000720c */ /* 0x000fe40003f64130 */
[----:B0-----:R-:W-:Y:S01]  /*21450*/  FSEL R5, R29, -INF , !P5 ;  /* 0xff8000001d057808 */ /* 0x001fe20006800000 */
[----:B------:R-:W3:Y:S04]  /*21460*/  LDL.LU.64 R6, [R1+0x58] ;  /* 0x0000580001067983 */ /* 0x000ee80000300a00 */
[----:B------:R0:W-:Y:S01]  /*21470*/  STL [R1+0x810], R5 ;  /* 0x0008100501007387 */ /* 0x0001e20000100800 */
[----:B-----5:R-:W-:-:S05]  /*21480*/  FMUL R28, R23, c[0x0][0x188] ;  /* 0x00006200171c7a20 */ /* 0x020fca0000400000 */
[----:B0-----:R-:W-:-:S05]  /*21490*/  FSEL R5, R28, -INF , !P3 ;  /* 0xff8000001c057808 */ /* 0x001fca0005800000 */
[----:B------:R-:W-:Y:S01]  /*214a0*/  STL [R1+0x824], R5 ;  /* 0x0008240501007387 */ /* 0x000fe20000100800 */
[----:B------:R-:W-:Y:S02]  /*214b0*/  STL [R1+0x25c8], R14 ;  /* 0x0025c80e01007387 */ /* 0x000fe40000100800 */
[----:B------:R0:W-:Y:S02]  /*214c0*/  STL.64 [R1+0x25c0], R12 ;  /* 0x0025c00c01007387 */ /* 0x0001e40000100a00 */
[----:B0-----:R-:W3:Y:S04]  /*214d0*/  LDL.LU R12, [R1+0x10] ;  /* 0x00001000010c7983 */ /* 0x001ee80000300800 */
[----:B------:R-:W0:Y:S01]  /*214e0*/  S2R R23, SR_TID.X ;  /* 0x0000000000177919 */ /* 0x000e220000002100 */
[----:B------:R-:W-:Y:S01]  /*214f0*/  IADD3 R2, P6, R0, 0x8, RZ ;  /* 0x0000000800027810 */ /* 0x000fe20007fde0ff */
[----:B--2---:R-:W-:Y:S01]  /*21500*/  FMUL R29, R22, c[0x0][0x188] ;  /* 0x00006200161d7a20 */ /* 0x004fe20000400000 */
[----:B------:R-:W-:-:S02]  /*21510*/  ISETP.GT.U32.AND.EX P0, PT, R16, RZ, PT, P0 ;  /* 0x000000ff1000720c */ /* 0x000fc40003f04100 */
[----:B------:R-:W-:Y:S01]  /*21520*/  MOV R14, R18 ;  /* 0x00000012000e7202 */ /* 0x000fe20000000f00 */
[----:B------:R-:W-:Y:S01]  /*21530*/  IMAD.X R28, RZ, RZ, R13, P6 ;  /* 0x000000ffff1c7224 */ /* 0x000fe200030e060d */
[----:B------:R-:W-:Y:S02]  /*21540*/  MOV R13, R19 ;  /* 0x00000013000d7202 */ /* 0x000fe40000000f00 */
[----:B------:R-:W-:-:S05]  /*21550*/  FSEL R5, R29, -INF , !P0 ;  /* 0xff8000001d057808 */ /* 0x000fca0004000000 */
[----:B------:R1:W-:Y:S01]  /*21560*/  STL [R1+0x818], R5 ;  /* 0x0008180501007387 */ /* 0x0003e20000100800 */
[C---:B0-----:R-:W-:Y:S02]  /*21570*/  LOP3.LUT R22, R23.reuse, 0x60, RZ, 0xc0, !PT ;  /* 0x0000006017167812 */ /* 0x041fe400078ec0ff */
[----:B------:R-:W-:Y:S02]  /*21580*/  LOP3.LUT R20, R23, 0x1c, RZ, 0xc0, !PT ;  /* 0x0000001c17147812 */ /* 0x000fe400078ec0ff */
[--C-:B------:R-:W-:Y:S01]  /*21590*/  SHF.R.U32.HI R23, RZ, 0x1, R22.reuse ;  /* 0x00000001ff177819 */ /* 0x100fe20000011616 */
[----:B------:R-:W-:-:S03]  /*215a0*/  SHF.R.U32.HI R22, RZ, 0x1, R22 ;  /* 0x00000001ff167819 */ /* 0x000fc60000011616 */
[C---:B------:R-:W-:Y:S02]  /*215b0*/  LEA.HI R23, R20.reuse, R23, RZ, 0x1e ;  /* 0x0000001714177211 */ /* 0x040fe400078ff0ff */
[----:B------:R-:W-:Y:S01]  /*215c0*/  LEA.HI R22, R20, R22, RZ, 0x1e ;  /* 0x0000001614167211 */ /* 0x000fe200078ff0ff */
[----:B----4-:R-:W-:Y:S02]  /*215d0*/  FMUL R20, R9, c[0x0][0x188] ;  /* 0x0000620009147a20 */ /* 0x010fe40000400000 */
[----:B------:R-:W2:Y:S04]  /*215e0*/  LDL.LU R9, [R1+0x1a8] ;  /* 0x0001a80001097983 */ /* 0x000ea80000300800 */
[----:B------:R-:W0:Y:S01]  /*215f0*/  S2R R21, SR_CTAID.X ;  /* 0x0000000000157919 */ /* 0x000e220000002500 */
[----:B---3--:R-:W-:Y:S03]  /*21600*/  HMMA.16816.F32 R12, R12, R6, R24 ;  /* 0x000000060c0c723c */ /* 0x008fe60000001818 */
[----:B------:R-:W3:Y:S01]  /*21610*/  LDL.LU R27, [R1+0x25e0] ;  /* 0x0025e000011b7983 */ /* 0x000ee20000300800 */
[----:B0-----:R-:W-:Y:S01]  /*21620*/  IMAD.SHL.U32 R21, R21, 0x80, RZ ;  /* 0x0000008015157824 */ /* 0x001fe200078e00ff */
[----:B------:R-:W-:Y:S01]  /*21630*/  ISETP.GT.U32.AND P5, PT, R2, R11, PT ;  /* 0x0000000b0200720c */ /* 0x000fe20003fa4070 */
[----:B------:R-:W-:Y:S01]  /*21640*/  FMUL R29, R4, c[0x0][0x188] ;  /* 0x00006200041d7a20 */ /* 0x000fe20000400000 */
[----:B------:R-:W4:Y:S01]  /*21650*/  LDL.LU.64 R24, [R1+0x25d8] ;  /* 0x0025d80001187983 */ /* 0x000f220000300a00 */
[----:B------:R-:W-:Y:S01]  /*21660*/  MOV R4, R7 ;  /* 0x0000000700047202 */ /* 0x000fe20000000f00 */
[----:B------:R-:W-:Y:S01]  /*21670*/  IMAD.MOV.U32 R26, RZ, RZ, R6 ;  /* 0x000000ffff1a7224 */ /* 0x000fe200078e0006 */
[C---:B------:R-:W-:Y:S01]  /*21680*/  IADD3 R22, R21.reuse, R22, RZ ;  /* 0x0000001615167210 */ /* 0x040fe20007ffe0ff */
[----:B------:R-:W5:Y:S01]  /*21690*/  LDL.LU.64 R6, [R1+0x25d0] ;  /* 0x0025d00001067983 */ /* 0x000f620000300a00 */
[----:B------:R-:W-:Y:S01]  /*216a0*/  IADD3 R23, R21, R23, RZ ;  /* 0x0000001715177210 */ /* 0x000fe20007ffe0ff */
[----:B-1----:R-:W4:Y:S01]  /*216b0*/  LDL.LU R5, [R1+0x25cc] ;  /* 0x0025cc0001057983 */ /* 0x002f220000300800 */
[----:B------:R-:W-:-:S10]  /*216c0*/  ISETP.GT.U32.AND.EX P5, PT, R28, RZ, PT, P5 ;  /* 0x000000ff1c00720c */ /* 0x000fd40003fa4150 */
[----:B------:R-:W-:Y:S01]  /*216d0*/  IMAD.MOV.U32 R19, RZ, RZ, R13 ;  /* 0x000000ffff137224 */ /* 0x000fe200078e000d */
[----:B------:R-:W-:Y:S02]  /*216e0*/  MOV R18, R14 ;  /* 0x0000000e00127202 */ /* 0x000fe40000000f00 */
[----:B------:R-:W-:Y:S01]  /*216f0*/  MOV R21, R12 ;  /* 0x0000000c00157202 */ /* 0x000fe20000000f00 */
[----:B------:R-:W4:Y:S01]  /*21700*/  LDL.LU R14, [R1+0x25c8] ;  /* 0x0025c800010e7983 */ /* 0x000f220000300800 */
[----:B------:R-:W5:Y:S02]  /*21710*/  LDL.LU.64 R12, [R1+0x25c0] ;  /* 0x0025c000010c7983 */ /* 0x000f640000300a00 */
[----:B------:R0:W-:Y:S02]  /*21720*/  STL.64 [R1+0x25a0], R18 ;  /* 0x0025a01201007387 */ /* 0x0001e40000100a00 */
[----:B------:R1:W-:Y:S01]  /*21730*/  STL.64 [R1+0x2598], R16 ;  /* 0x0025981001007387 */ /* 0x0003e20000100a00 */
[----:B0-----:R-:W-:-:S02]  /*21740*/  MOV R18, R26 ;  /* 0x0000001a00127202 */ /* 0x001fc40000000f00 */
[----:B-1----:R-:W-:Y:S01]  /*21750*/  FSEL R16, R20, -INF , !P5 ;  /* 0xff80000014107808 */ /* 0x002fe20006800000 */
[----:B------:R-:W5:Y:S01]  /*21760*/  LDL.LU R26, [R1+0x25bc] ;  /* 0x0025bc00011a7983 */ /* 0x000f620000300800 */
[----:B------:R-:W-:Y:S02]  /*21770*/  IMAD.MOV.U32 R19, RZ, RZ, R4 ;  /* 0x000000ffff137224 */ /* 0x000fe400078e0004 */
[----:B------:R-:W5:Y:S02]  /*21780*/  LDL.LU R4, [R1+0x25b8] ;  /* 0x0025b80001047983 */ /* 0x000f640000300800 */
[----:B------:R-:W-:Y:S01]  /*21790*/  STL [R1+0x25b0], R11 ;  /* 0x0025b00b01007387 */ /* 0x000fe20000100800 */
[----:B------:R-:W-:Y:S01]  /*217a0*/  STL [R1+0x180], R16 ;  /* 0x0001801001007387 */ /* 0x000fe20000100800 */
[----:B--2---:R3:W-:Y:S02]  /*217b0*/  STL.64 [R1+0x25a8], R8 ;  /* 0x0025a80801007387 */ /* 0x0047e40000100a00 */
[----:B---3--:R-:W-:-:S02]  /*217c0*/  MOV R8, R27 ;  /* 0x0000001b00087202 */ /* 0x008fc40000000f00 */
[----:B------:R-:W2:Y:S01]  /*217d0*/  LDL.LU R27, [R1+0x25b4] ;  /* 0x0025b400011b7983 */ /* 0x000ea20000300800 */
[----:B------:R-:W-:Y:S02]  /*217e0*/  IADD3 R22, R22, 0x40, RZ ;  /* 0x0000004016167810 */ /* 0x000fe40007ffe0ff */
[----:B------:R-:W-:Y:S02]  /*217f0*/  IADD3 R23, R23, 0x48, RZ ;  /* 0x0000004817177810 */ /* 0x000fe40007ffe0ff */
[C---:B------:R-:W-:Y:S02]  /*21800*/  ISETP.GT.U32.AND P3, PT, R2.reuse, R22, PT ;  /* 0x000000160200720c */ /* 0x040fe40003f64070 */
[----:B------:R-:W-:Y:S01]  /*21810*/  ISETP.GT.U32.AND P0, PT, R2, R23, PT ;  /* 0x000000170200720c */ /* 0x000fe20003f04070 */
[----:B------:R-:W-:Y:S01]  /*21820*/  IADD3 R2, P6, R0, 0x40, RZ ;  /* 0x0000004000027810 */ /* 0x000fe20007fde0ff */
[----:B------:R-:W-:-:S03]  /*21830*/  ISETP.GT.U32.AND.EX P3, PT, R28, RZ, PT, P3 ;  /* 0x000000ff1c00720c */ /* 0x000fc60003f64130 */
[----:B------:R-:W-:Y:S02]  /*21840*/  ISETP.GT.U32.AND P5, PT, R2, R11, PT ;  /* 0x0000000b0200720c */ /* 0x000fe40003fa4070 */
[----:B------:R-:W-:Y:S02]  /*21850*/  ISETP.GT.U32.AND.EX P0, PT, R28, RZ, PT, P0 ;  /* 0x000000ff1c00720c */ /* 0x000fe40003f04100 */
[----:B----4-:R-:W-:Y:S01]  /*21860*/  MOV R9, R14 ;  /* 0x0000000e00097202 */ /* 0x010fe20000000f00 */
[----:B-----5:R-:W-:Y:S01]  /*21870*/  IMAD.MOV.U32 R11, RZ, RZ, R12 ;  /* 0x000000ffff0b7224 */ /* 0x020fe200078e000c */
[----:B------:R-:W-:-:S05]  /*21880*/  FSEL R12, R29, -INF , !P3 ;  /* 0xff8000001d0c7808 */ /* 0x000fca0005800000 */
[----:B------:R0:W-:Y:S01]  /*21890*/  STL [R1+0x1c0], R12 ;  /* 0x0001c00c01007387 */ /* 0x0001e20000100800 */
[----:B------:R-:W3:Y:S02]  /*218a0*/  LDL.LU R20, [R1+0x258] ;  /* 0x0002580001147983 */ /* 0x000ee40000300800 */
[----:B------:R-:W4:Y:S01]  /*218b0*/  LDL.LU R28, [R1+0x1a0] ;  /* 0x0001a000011c7983 */ /* 0x000f220000300800 */
[----:B--2---:R-:W-:Y:S01]  /*218c0*/  HMMA.16816.F32 R16, R24, R18, R8 ;  /* 0x000000121810723c */ /* 0x004fe20000001808 */
[----:B------:R-:W2:Y:S01]  /*218d0*/  LDL.LU R11, [R1+0x25b0] ;  /* 0x0025b000010b7983 */ /* 0x000ea20000300800 */
[----:B------:R-:W5:Y:S01]  /*218e0*/  LDL.LU.64 R8, [R1+0x25a8] ;  /* 0x0025a80001087983 */ /* 0x000f620000300a00 */
[----:B------:R-:W-:Y:S02]  /*218f0*/  IADD3.X R29, RZ, R13, RZ, P6, !PT ;  /* 0x0000000dff1d7210 */ /* 0x000fe400037fe4ff */
[C---:B------:R-:W-:Y:S01]  /*21900*/  ISETP.GT.U32.AND P3, PT, R2.reuse, R7, PT ;  /* 0x000000070200720c */ /* 0x040fe20003f64070 */
[----:B------:R-:W-:-:S02]  /*21910*/  ISETP.GT.U32.AND P6, PT, R2, R23, PT ;  /* 0x000000170200720c */ /* 0x000fc40003fc4070 */
[----:B------:R-:W-:Y:S01]  /*21920*/  FMUL R2, R4, c[0x0][0x188] ;  /* 0x0000620004027a20 */ /* 0x000fe20000400000 */
[C---:B------:R-:W-:Y:S02]  /*21930*/  ISETP.GT.U32.AND.EX P5, PT, R29.reuse, RZ, PT, P5 ;  /* 0x000000ff1d00720c */ /* 0x040fe40003fa4150 */
[----:B------:R-:W-:Y:S02]  /*21940*/  ISETP.GT.U32.AND.EX P3, PT, R29, RZ, PT, P3 ;  /* 0x000000ff1d00720c */ /* 0x000fe40003f64130 */
[----:B------:R-:W-:-:S11]  /*21950*/  FSEL R2, R2, -INF , !P0 ;  /* 0xff80000002027808 */ /* 0x000fd60004000000 */
[----:B------:R-:W-:Y:S02]  /*21960*/  MOV R10, R18 ;  /* 0x00000012000a7202 */ /* 0x000fe40000000f00 */
[----:B------:R-:W-:Y:S02]  /*21970*/  MOV R4, R19 ;  /* 0x0000001300047202 */ /* 0x000fe40000000f00 */
[----:B------:R-:W-:Y:S01]  /*21980*/  MOV R14, R16 ;  /* 0x00000010000e7202 */ /* 0x000fe20000000f00 */
[----:B0-----:R-:W-:Y:S01]  /*21990*/  IMAD.MOV.U32 R12, RZ, RZ, R17 ;  /* 0x000000ffff0c7224 */ /* 0x001fe200078e0011 */
[----:B------:R-:W3:Y:S01]  /*219a0*/  LDL.LU.64 R18, [R1+0x25a0] ;  /* 0x0025a00001127983 */ /* 0x000ee20000300a00 */
[----:B------:R-:W3:Y:S02]  /*219b0*/  LDL.LU.64 R16, [R1+0x2598] ;  /* 0x0025980001107983 */ /* 0x000ee40000300a00 */
[----:B------:R0:W-:Y:S02]  /*219c0*/  STL.64 [R1+0x24e8], R26 ;  /* 0x0024e81a01007387 */ /* 0x0001e40000100a00 */
[----:B----4-:R-:W-:Y:S01]  /*219d0*/  FMUL R28, R28, c[0x0][0x188] ;  /* 0x000062001c1c7a20 */ /* 0x010fe20000400000 */
[----:B0-----:R-:W4:Y:S01]  /*219e0*/  LDL.LU R26, [R1+0x198] ;  /* 0x00019800011a7983 */ /* 0x001f220000300800 */
[----:B------:R-:W3:Y:S02]  /*219f0*/  LDL.LU R27, [R1+0xf0] ;  /* 0x0000f000011b7983 */ /* 0x000ee40000300800 */
[----:B------:R0:W-:Y:S01]  /*21a00*/  STL.64 [R1+0x24e0], R24 ;  /* 0x0024e01801007387 */ /* 0x0001e20000100a00 */
[----:B------:R-:W-:Y:S01]  /*21a10*/  FSEL R28, R28, -INF , !P5 ;  /* 0xff8000001c1c7808 */ /* 0x000fe20006800000 */
[----:B0-----:R-:W3:Y:S01]  /*21a20*/  LDL.LU R25, [R1+0x160] ;  /* 0x0001600001197983 */ /* 0x001ee20000300800 */
[----:B------:R-:W3:Y:S02]  /*21a30*/  LDL.LU R24, [R1+0x168] ;  /* 0x0001680001187983 */ /* 0x000ee40000300800 */
[----:B------:R0:W-:Y:S02]  /*21a40*/  STL [R1+0x1c4], R2 ;  /* 0x0001c40201007387 */ /* 0x0001e40000100800 */
[----:B------:R1:W-:Y:S01]  /*21a50*/  STL [R1+0x4b8], R28 ;  /* 0x0004b81c01007387 */ /* 0x0003e20000100800 */
[----:B0-----:R-:W-:-:S05]  /*21a60*/  IADD3 R2, P0, R0, 0x48, RZ ;  /* 0x0000004800027810 */ /* 0x001fca0007f1e0ff */
[----:B-1----:R-:W-:Y:S01]  /*21a70*/  IMAD.X R28, RZ, RZ, R13, P0 ;  /* 0x000000ffff1c7224 */ /* 0x002fe200000e060d */
[----:B------:R-:W-:Y:S01]  /*21a80*/  ISETP.GT.U32.AND P0, PT, R2, R22, PT ;  /* 0x000000160200720c */ /* 0x000fe20003f04070 */
[----:B-----5:R-:W-:-:S05]  /*21a90*/  FMUL R9, R9, c[0x0][0x188] ;  /* 0x0000620009097a20 */ /* 0x020fca0000400000 */
[----:B------:R-:W-:Y:S02]  /*21aa0*/  FSEL R9, R9, -INF , !P3 ;  /* 0xff80000009097808 */ /* 0x000fe40005800000 */
[C---:B--2---:R-:W-:Y:S01]  /*21ab0*/  ISETP.GT.U32.AND P5, PT, R2.reuse, R11, PT ;  /* 0x0000000b0200720c */ /* 0x044fe20003fa4070 */
[----:B------:R-:W-:Y:S02]  /*21ac0*/  ISETP.GT.U32.AND P3, PT, R2, R7, PT ;  /* 0x000000070200720c */ /* 0x000fe40003f64070 */
[----:B------:R0:W-:Y:S04]  /*21ad0*/  STL [R1+0x4a8], R9 ;  /* 0x0004a80901007387 */ /* 0x0001e80000100800 */
[----:B0-----:R-:W2:Y:S01]  /*21ae0*/  LDL.LU R9, [R1+0x2590] ;  /* 0x0025900001097983 */ /* 0x001ea20000300800 */
[----:B------:R-:W5:Y:S01]  /*21af0*/  LDL.LU R2, [R1+0x190] ;  /* 0x0001900001027983 */ /* 0x000f620000300800 */
[----:B------:R-:W-:-:S02]  /*21b00*/  ISETP.GT.U32.AND.EX P6, PT, R29, RZ, PT, P6 ;  /* 0x000000ff1d00720c */ /* 0x000fc40003fc4160 */
[C---:B------:R-:W-:Y:S02]  /*21b10*/  ISETP.GT.U32.AND.EX P5, PT, R28.reuse, RZ, PT, P5 ;  /* 0x000000ff1c00720c */ /* 0x040fe40003fa4150 */
[C---:B------:R-:W-:Y:S02]  /*21b20*/  ISETP.GT.U32.AND.EX P3, PT, R28.reuse, RZ, PT, P3 ;  /* 0x000000ff1c00720c */ /* 0x040fe40003f64130 */
[----:B------:R-:W-:Y:S01]  /*21b30*/  ISETP.GT.U32.AND.EX P0, PT, R28, RZ, PT, P0 ;  /* 0x000000ff1c00720c */ /* 0x000fe20003f04100 */
[----:B------:R-:W-:Y:S02]  /*21b40*/  FMUL R21, R21, c[0x0][0x188] ;  /* 0x0000620015157a20 */ /* 0x000fe40000400000 */
[----:B----4-:R-:W-:Y:S02]  /*21b50*/  FMUL R26, R26, c[0x0][0x188] ;  /* 0x000062001a1a7a20 */ /* 0x010fe40000400000 */
[----:B---3--:R-:W-:-:S03]  /*21b60*/  FMUL R28, R27, c[0x0][0x188] ;  /* 0x000062001b1c7a20 */ /* 0x008fc60000400000 */
[----:B------:R-:W-:Y:S01]  /*21b70*/  FSEL R26, R26, -INF , !P6 ;  /* 0xff8000001a1a7808 */ /* 0x000fe20007000000 */
[----:B------:R-:W-:Y:S02]  /*21b80*/  FMUL R25, R25, c[0x0][0x188] ;  /* 0x0000620019197a20 */ /* 0x000fe40000400000 */
[----:B------:R-:W-:-:S03]  /*21b90*/  FMUL R24, R24, c[0x0][0x188] ;  /* 0x0000620018187a20 */ /* 0x000fc60000400000 */
[----:B------:R-:W-:Y:S02]  /*21ba0*/  FSEL R25, R25, -INF , !P5 ;  /* 0xff80000019197808 */ /* 0x000fe40006800000 */
[----:B------:R-:W-:Y:S02]  /*21bb0*/  FSEL R24, R24, -INF , !P3 ;  /* 0xff80000018187808 */ /* 0x000fe40005800000 */
[----:B------:R-:W-:Y:S01]  /*21bc0*/  ISETP.GT.U32.AND P6, PT, R0, R11, PT ;  /* 0x0000000b0000720c */ /* 0x000fe20003fc4070 */
[----:B------:R-:W-:-:S03]  /*21bd0*/  FMUL R20, R20, c[0x0][0x188] ;  /* 0x0000620014147a20 */ /* 0x000fc60000400000 */
[----:B------:R-:W-:Y:S02]  /*21be0*/  ISETP.GT.U32.AND.EX P6, PT, R13, RZ, PT, P6 ;  /* 0x000000ff0d00720c */ /* 0x000fe40003fc4160 */
[C---:B------:R-:W-:Y:S01]  /*21bf0*/  ISETP.GE.U32.AND P5, PT, R0.reuse, R11, PT ;  /* 0x0000000b0000720c */ /* 0x040fe20003fa6070 */
[----:B------:R-:W-:Y:S01]  /*21c00*/  FMUL R19, R19, c[0x0][0x188] ;  /* 0x0000620013137a20 */ /* 0x000fe20000400000 */
[----:B------:R-:W-:Y:S02]  /*21c10*/  ISETP.GT.U32.AND P3, PT, R0, R7, PT ;  /* 0x000000070000720c */ /* 0x000fe40003f64070 */
[C---:B------:R-:W-:Y:S01]  /*21c20*/  ISETP.GE.U32.AND.EX P5, PT, R13.reuse, RZ, PT, P5 ;  /* 0x000000ff0d00720c */ /* 0x040fe20003fa6150 */
[----:B------:R-:W-:Y:S01]  /*21c30*/  FMUL R18, R18, c[0x0][0x188] ;  /* 0x0000620012127a20 */ /* 0x000fe20000400000 */
[----:B------:R-:W-:Y:S01]  /*21c40*/  ISETP.GT.U32.AND.EX P3, PT, R13, RZ, PT, P3 ;  /* 0x000000ff0d00720c */ /* 0x000fe20003f64130 */
[----:B------:R-:W-:Y:S02]  /*21c50*/  FMUL R15, R15, c[0x0][0x188] ;  /* 0x000062000f0f7a20 */ /* 0x000fe40000400000 */
[----:B------:R-:W-:-:S02]  /*21c60*/  FMUL R14, R14, c[0x0][0x188] ;  /* 0x000062000e0e7a20 */ /* 0x000fc40000400000 */
[----:B------:R-:W-:Y:S02]  /*21c70*/  FMUL R12, R12, c[0x0][0x188] ;  /* 0x000062000c0c7a20 */ /* 0x000fe40000400000 */
[----:B------:R-:W-:Y:S02]  /*21c80*/  FMUL R10, R10, c[0x0][0x188] ;  /* 0x000062000a0a7a20 */ /* 0x000fe40000400000 */
[----:B-----5:R-:W-:Y:S02]  /*21c90*/  FMUL R29, R2, c[0x0][0x188] ;  /* 0x00006200021d7a20 */ /* 0x020fe40000400000 */
[----:B--2---:R-:W-:Y:S02]  /*21ca0*/  FMUL R2, R9, c[0x0][0x188] ;  /* 0x0000620009027a20 */ /* 0x004fe40000400000 */
[----:B------:R-:W2:Y:S01]  /*21cb0*/  LDL.LU R9, [R1+0x258c] ;  /* 0x00258c0001097983 */ /* 0x000ea20000300800 */
[----:B------:R-:W-:Y:S02]  /*21cc0*/  STL [R1+0x4f8], R26 ;  /* 0x0004f81a01007387 */ /* 0x000fe40000100800 */
[----:B------:R-:W-:Y:S02]  /*21cd0*/  STL [R1+0x4ac], R25 ;  /* 0x0004ac1901007387 */ /* 0x000fe40000100800 */
[----:B------:R0:W-:Y:S01]  /*21ce0*/  STL [R1+0x4a4], R24 ;  /* 0x0004a41801007387 */ /* 0x0001e20000100800 */
[----:B------:R-:W-:-:S02]  /*21cf0*/  FSEL R2, R2, -INF , !P6 ;  /* 0xff80000002027808 */ /* 0x000fc40007000000 */
[----:B0-----:R-:W-:-:S05]  /*21d00*/  FSEL R24, R28, -INF , !P0 ;  /* 0xff8000001c187808 */ /* 0x001fca0004000000 */
[----:B------:R0:W-:Y:S02]  /*21d10*/  STL [R1+0x4e8], R24 ;  /* 0x0004e81801007387 */ /* 0x0001e40000100800 */
[----:B0-----:R-:W-:Y:S01]  /*21d20*/  FSEL R24, R21, -INF , !P6 ;  /* 0xff80000015187808 */ /* 0x001fe20007000000 */
[----:B------:R-:W-:Y:S01]  /*21d30*/  FSEL R21, R20, -INF , !P6 ;  /* 0xff80000014157808 */ /* 0x000fe20007000000 */
[----:B------:R-:W-:-:S03]  /*21d40*/  FSEL R20, R29, -INF , !P6 ;  /* 0xff8000001d147808 */ /* 0x000fc60007000000 */
[----:B------:R-:W-:Y:S01]  /*21d50*/  STL [R1+0x154], R24 ;  /* 0x0001541801007387 */ /* 0x000fe20000100800 */
[----:B------:R-:W-:Y:S02]  /*21d60*/  STL [R1+0x14c], R21 ;  /* 0x00014c1501007387 */ /* 0x000fe40000100800 */
[----:B------:R-:W-:Y:S02]  /*21d70*/  STL [R1+0x4d8], R20 ;  /* 0x0004d81401007387 */ /* 0x000fe40000100800 */
[----:B------:R0:W-:Y:S01]  /*21d80*/  STL [R1+0x54c], R2 ;  /* 0x00054c0201007387 */ /* 0x0001e20000100800 */
[C---:B------:R-:W-:Y:S02]  /*21d90*/  ISETP.GE.U32.AND P0, PT, R0.reuse, R7, PT ;  /* 0x000000070000720c */ /* 0x040fe40003f06070 */
[----:B------:R-:W-:Y:S02]  /*21da0*/  ISETP.GT.U32.AND P6, PT, R0, R22, PT ;  /* 0x000000160000720c */ /* 0x000fe40003fc4070 */
[----:B0-----:R-:W-:-:S02]  /*21db0*/  FSEL R2, R19, -INF , !P5 ;  /* 0xff80000013027808 */ /* 0x001fc40006800000 */
[C---:B------:R-:W-:Y:S01]  /*21dc0*/  ISETP.GE.U32.AND.EX P0, PT, R13.reuse, RZ, PT, P0 ;  /* 0x000000ff0d00720c */ /* 0x040fe20003f06100 */
[----:B------:R-:W-:Y:S02]  /*21dd0*/  ISETP.GE.U32.AND P5, PT, R0, R22, PT ;  /* 0x000000160000720c */ /* 0x000fe40003fa6070 */
[----:B------:R0:W-:Y:S01]  /*21de0*/  STL [R1+0x148], R2 ;  /* 0x0001480201007387 */ /* 0x0001e20000100800 */
[----:B------:R-:W-:Y:S02]  /*21df0*/  ISETP.GT.U32.AND.EX P6, PT, R13, RZ, PT, P6 ;  /* 0x000000ff0d00720c */ /* 0x000fe40003fc4160 */
[----:B------:R-:W-:Y:S02]  /*21e00*/  FSEL R15, R15, -INF , !P0 ;  /* 0xff8000000f0f7808 */ /* 0x000fe40004000000 */
[----:B------:R-:W-:Y:S02]  /*21e10*/  ISETP.GE.U32.AND.EX P5, PT, R13, RZ, PT, P5 ;  /* 0x000000ff0d00720c */ /* 0x000fe40003fa6150 */
[----:B0-----:R-:W-:Y:S01]  /*21e20*/  FSEL R2, R18, -INF , !P3 ;  /* 0xff80000012027808 */ /* 0x001fe20005800000 */
[----:B------:R-:W-:-:S04]  /*21e30*/  ISETP.GT.U32.AND P3, PT, R0, R23, PT ;  /* 0x000000170000720c */ /* 0x000fc80003f64070 */
[----:B------:R0:W-:Y:S01]  /*21e40*/  STL [R1+0x140], R2 ;  /* 0x0001400201007387 */ /* 0x0001e20000100800 */
[----:B------:R-:W-:Y:S01]  /*21e50*/  ISETP.GT.U32.AND.EX P3, PT, R13, RZ, PT, P3 ;  /* 0x000000ff0d00720c */ /* 0x000fe20003f64130 */
[----:B------:R-:W-:Y:S01]  /*21e60*/  STL [R1+0x144], R15 ;  /* 0x0001440f01007387 */ /* 0x000fe20000100800 */
[----:B------:R-:W-:Y:S02]  /*21e70*/  FSEL R12, R12, -INF , !P5 ;  /* 0xff8000000c0c7808 */ /* 0x000fe40006800000 */
[----:B0-----:R-:W-:Y:S02]  /*21e80*/  FSEL R2, R14, -INF , !P6 ;  /* 0xff8000000e027808 */ /* 0x001fe40007000000 */
[----:B------:R-:W-:-:S03]  /*21e90*/  ISETP.GE.U32.AND P0, PT, R0, R23, PT ;  /* 0x000000170000720c */ /* 0x000fc60003f06070 */
[----:B------:R0:W-:Y:S01]  /*21ea0*/  STL [R1+0x1b0], R2 ;  /* 0x0001b00201007387 */ /* 0x0001e20000100800 */
[----:B------:R-:W-:Y:S01]  /*21eb0*/  IADD3 R0, P6, R0, 0x79, RZ ;  /* 0x0000007900007810 */ /* 0x000fe20007fde0ff */
[----:B------:R1:W-:Y:S02]  /*21ec0*/  STL [R1+0x1b4], R12 ;  /* 0x0001b40c01007387 */ /* 0x0003e40000100800 */
[----:B------:R-:W3:Y:S01]  /*21ed0*/  LDL R26, [R1+0x2e0] ;  /* 0x0002e000011a7983 */ /* 0x000ee20000100800 */
[----:B0-----:R-:W-:Y:S02]  /*21ee0*/  FSEL R2, R10, -INF , !P3 ;  /* 0xff8000000a027808 */ /* 0x001fe40005800000 */
[----:B------:R-:W-:Y:S02]  /*21ef0*/  ISETP.GE.U32.AND.EX P0, PT, R13, RZ, PT, P0 ;  /* 0x000000ff0d00720c */ /* 0x000fe40003f06100 */
[----:B------:R-:W-:Y:S01]  /*21f00*/  IADD3.X R28, RZ, R13, RZ, P6, !PT ;  /* 0x0000000dff1c7210 */ /* 0x000fe200037fe4ff */
[----:B------:R0:W-:Y:S01]  /*21f10*/  STL [R1+0x1b8], R2 ;  /* 0x0001b80201007387 */ /* 0x0001e20000100800 */
[----:B------:R-:W3:Y:S02]  /*21f20*/  LDL.64 R18, [R1+0x508] ;  /* 0x0005080001127983 */ /* 0x000ee40000100a00 */
[----:B-1----:R-:W4:Y:S02]  /*21f30*/  LDL.LU R12, [R1+0x530] ;  /* 0x00053000010c7983 */ /* 0x002f240000300800 */
[----:B------:R-:W4:Y:S01]  /*21f40*/  LDL.LU R13, [R1+0x534] ;  /* 0x00053400010d7983 */ /* 0x000f220000300800 */
[----:B------:R-:W5:Y:S01]  /*21f50*/  LDL.LU R14, [R1+0x538] ;  /* 0x00053800010e7983 */ /* 0x000f620000300800 */
[----:B------:R-:W5:Y:S01]  /*21f60*/  LDL.LU R15, [R1+0x53c] ;  /* 0x00053c00010f7983 */ /* 0x000f620000300800 */
[----:B------:R-:W-:Y:S01]  /*21f70*/  ISETP.GT.U32.AND P5, PT, R0, R11, PT ;  /* 0x0000000b0000720c */ /* 0x000fe20003fa4070 */
[----:B------:R-:W-:Y:S01]  /*21f80*/  FMUL R4, R4, c[0x0][0x188] ;  /* 0x0000620004047a20 */ /* 0x000fe20000400000 */
[----:B------:R-:W-:Y:S01]  /*21f90*/  ISETP.GT.U32.AND P6, PT, R0, R7, PT ;  /* 0x000000070000720c */ /* 0x000fe20003fc4070 */
[----:B------:R-:W-:-:S02]  /*21fa0*/  FMUL R29, R6, c[0x0][0x188] ;  /* 0x00006200061d7a20 */ /* 0x000fc40000400000 */
[----:B0-----:R-:W-:Y:S01]  /*21fb0*/  FMUL R2, R5, c[0x0][0x188] ;  /* 0x0000620005027a20 */ /* 0x001fe20000400000 */
[C---:B------:R-:W-:Y:S02]  /*21fc0*/  ISETP.GT.U32.AND.EX P5, PT, R28.reuse, RZ, PT, P5 ;  /* 0x000000ff1c00720c */ /* 0x040fe40003fa4150 */
[----:B------:R-:W-:Y:S02]  /*21fd0*/  ISETP.GT.U32.AND.EX P6, PT, R28, RZ, PT, P6 ;  /* 0x000000ff1c00720c */ /* 0x000fe40003fc4160 */
[----:B------:R-:W-:Y:S02]  /*21fe0*/  FSEL R4, R4, -INF , !P0 ;  /* 0xff80000004047808 */ /* 0x000fe40004000000 */
[C---:B------:R-:W-:Y:S01]  /*21ff0*/  ISETP.GT.U32.AND P3, PT, R3.reuse, R22, PT ;  /* 0x000000160300720c */ /* 0x040fe20003f64070 */
[----:B------:R-:W-:Y:S01]  /*22000*/  ISETP.GT.U32.AND P0, PT, R3, R23, PT ;  /* 0x000000170300720c */ /* 0x000fe20003f04070 */
[----:B------:R-:W-:Y:S02]  /*22010*/  FSEL R3, R29, -INF , !P5 ;  /* 0xff8000001d037808 */ /* 0x000fe40006800000 */
[----:B------:R-:W-:-:S02]  /*22020*/  FSEL R2, R2, -INF , !P6 ;  /* 0xff80000002027808 */ /* 0x000fc40007000000 */
[----:B------:R-:W-:Y:S01]  /*22030*/  ISETP.GT.U32.AND.EX P4, PT, R8, RZ, PT, P4 ;  /* 0x000000ff0800720c */ /* 0x000fe20003f84140 */
[C---:B------:R-:W-:Y:S01]  /*22040*/  ISETP.GT.U32.AND P5, PT, R0.reuse, R22, PT ;  /* 0x000000160000720c */ /* 0x040fe20003fa4070 */
[----:B------:R-:W-:Y:S01]  /*22050*/  ISETP.GT.U32.AND P6, PT, R0, R23, PT ;  /* 0x000000170000720c */ /* 0x000fe20003fc4070 */
[----:B-----5:R0:W-:Y:S01]  /*22060*/  STL.64 [R1+0x2578], R14 ;  /* 0x0025780e01007387 */ /* 0x0201e20000100a00 */
[----:B------:R-:W5:Y:S03]  /*22070*/  LDL.64 R10, [R1+0xc40] ;  /* 0x000c4000010a7983 */ /* 0x000f660000100a00 */
[----:B0-----:R-:W2:Y:S01]  /*22080*/  LDL.64 R14, [R1+0xc48] ;  /* 0x000c4800010e7983 */ /* 0x001ea20000100a00 */
[----:B------:R0:W-:Y:S02]  /*22090*/  STL [R1+0x1bc], R4 ;  /* 0x0001bc0401007387 */ /* 0x0001e40000100800 */
[----:B------:R-:W4:Y:S01]  /*220a0*/  LDL.64 R6, [R1+0xc38] ;  /* 0x000c380001067983 */ /* 0x000f220000100a00 */
[----:B0-----:R-:W4:Y:S01]  /*220b0*/  LDL.64 R4, [R1+0xc30] ;  /* 0x000c300001047983 */ /* 0x001f220000100a00 */
[----:B------:R-:W-:Y:S02]  /*220c0*/  STL [R1+0x808], R3 ;  /* 0x0008080301007387 */ /* 0x000fe40000100800 */
[----:B------:R3:W-:Y:S02]  /*220d0*/  STL [R1+0x80c], R2 ;  /* 0x00080c0201007387 */ /* 0x0007e40000100800 */
[----:B------:R-:W4:Y:S01]  /*220e0*/  LDL.LU R8, [R1+0x2588] ;  /* 0x0025880001087983 */ /* 0x000f220000300800 */
[----:B------:R-:W4:Y:S01]  /*220f0*/  LDL.64 R22, [R1+0xc20] ;  /* 0x000c200001167983 */ /* 0x000f220000100a00 */
[----:B---3--:R-:W-:-:S05]  /*22100*/  IMAD.WIDE R2, R26, 0x2, R18 ;  /* 0x000000021a027825 */ /* 0x008fca00078e0212 */
[----:B------:R0:W3:Y:S04]  /*22110*/  LDG.E.U16 R0, [R2.64] ;  /* 0x0000000602007981 */ /* 0x0000e8000c1e1500 */
[----:B0-----:R-:W3:Y:S01]  /*22120*/  LDL.64 R2, [R1+0xc28] ;  /* 0x000c280001027983 */ /* 0x001ee20000100a00 */
[----:B--2---:R-:W-:-:S05]  /*22130*/  IMAD.WIDE R24, R26, 0x2, R14 ;  /* 0x000000021a187825 */ /* 0x004fca00078e020e */
[----:B------:R0:W2:Y:S04]  /*22140*/  LDG.E.U16 R27, [R24.64] ;  /* 0x00000006181b7981 */ /* 0x0000a8000c1e1500 */
[----:B----4-:R1:W-:Y:S01]  /*22150*/  STL.64 [R1+0x2580], R22 ;  /* 0x0025801601007387 */ /* 0x0103e20000100a00 */
[----:B------:R-:W4:Y:S02]  /*22160*/  LDL.LU R20, [R1+0x30] ;  /* 0x0000300001147983 */ /* 0x000f240000300800 */
[----:B------:R-:W4:Y:S01]  /*22170*/  LDL.LU R21, [R1+0x34] ;  /* 0x0000340001157983 */ /* 0x000f220000300800 */
[----:B-1----:R-:W4:Y:S01]  /*22180*/  LDL.LU R22, [R1+0x38] ;  /* 0x0000380001167983 */ /* 0x002f220000300800 */
[----:B------:R-:W4:Y:S02]  /*22190*/  LDL.LU R23, [R1+0x3c] ;  /* 0x00003c0001177983 */ /* 0x000f240000300800 */
[----:B-----5:R-:W-:Y:S01]  /*221a0*/  IMAD.WIDE R14, R26, 0x2, R10 ;  /* 0x000000021a0e7825 */ /* 0x020fe200078e020a */
[----:B------:R-:W-:-:S02]  /*221b0*/  ISETP.GT.U32.AND.EX P5, PT, R28, RZ, PT, P5 ;  /* 0x000000ff1c00720c */ /* 0x000fc40003fa4150 */
[----:B------:R-:W-:Y:S02]  /*221c0*/  ISETP.GT.U32.AND.EX P6, PT, R28, RZ, PT, P6 ;  /* 0x000000ff1c00720c */ /* 0x000fe40003fc4160 */
[C---:B------:R-:W-:Y:S02]  /*221d0*/  ISETP.GT.U32.AND.EX P1, PT, R17.reuse, RZ, PT, P1 ;  /* 0x000000ff1100720c */ /* 0x040fe40003f24110 */
[----:B------:R-:W-:Y:S02]  /*221e0*/  ISETP.GT.U32.AND.EX P2, PT, R17, RZ, PT, P2 ;  /* 0x000000ff1100720c */ /* 0x000fe40003f44120 */
[C---:B------:R-:W-:Y:S02]  /*221f0*/  ISETP.GT.U32.AND.EX P3, PT, R16.reuse, RZ, PT, P3 ;  /* 0x000000ff1000720c */ /* 0x040fe40003f64130 */
[----:B------:R-:W-:Y:S01]  /*22200*/  ISETP.GT.U32.AND.EX P0, PT, R16, RZ, PT, P0 ;  /* 0x000000ff1000720c */ /* 0x000fe20003f04100 */
[----:B------:R-:W-:-:S04]  /*22210*/  IMAD.WIDE R28, R26, 0x2, R4 ;  /* 0x000000021a1c7825 */ /* 0x000fc800078e0204 */
[C---:B------:R-:W-:Y:S01]  /*22220*/  IMAD.WIDE R6, R26.reuse, 0x2, R6 ;  /* 0x000000021a067825 */ /* 0x040fe200078e0206 */
[----:B------:R-:W5:Y:S04]  /*22230*/  LDL.64 R10, [R1+0xc18] ;  /* 0x000c1800010a7983 */ /* 0x000f680000100a00 */
[----:B------:R-:W5:Y:S04]  /*22240*/  LDL.64 R4, [R1+0xc10] ;  /* 0x000c100001047983 */ /* 0x000f680000100a00 */
[----:B------:R-:W5:Y:S04]  /*22250*/  LDL.64 R18, [R1+0xc08] ;  /* 0x000c080001127983 */ /* 0x000f680000100a00 */
[----:B------:R-:W5:Y:S01]  /*22260*/  LDL.64 R16, [R1+0xc00] ;  /* 0x000c000001107983 */ /* 0x000f620000100a00 */
[----:B---3--:R1:W-:Y:S03]  /*22270*/  STL [R1+0x190], R0 ;  /* 0x0001900001007387 */ /* 0x0083e60000100800 */
[----:B0-----:R0:W3:Y:S04]  /*22280*/  LDG.E.U16 R25, [R6.64] ;  /* 0x0000000606197981 */ /* 0x0010e8000c1e1500 */
[----:B------:R0:W3:Y:S04]  /*22290*/  LDG.E.U16 R24, [R28.64] ;  /* 0x000000061c187981 */ /* 0x0000e8000c1e1500 */
[----:B-1----:R4:W3:Y:S04]  /*222a0*/  LDG.E.U16 R0, [R14.64] ;  /* 0x000000060e007981 */ /* 0x0028e8000c1e1500 */
[----:B--2---:R1:W-:Y:S01]  /*222b0*/  STL [R1+0x18c], R27 ;  /* 0x00018c1b01007387 */ /* 0x0043e20000100800 */
[----:B----4-:R-:W-:Y:S03]  /*222c0*/  HMMA.16816.F32 R12, R20, R12, RZ ;  /* 0x0000000c140c723c */ /* 0x010fe600000018ff */
[----:B------:R-:W2:Y:S01]  /*222d0*/  LDL.LU.64 R22, [R1+0x2580] ;  /* 0x0025800001167983 */ /* 0x000ea20000300a00 */
[----:B------:R-:W-:-:S05]  /*222e0*/  IMAD.WIDE R2, R26, 0x2, R2 ;  /* 0x000000021a027825 */ /* 0x000fca00078e0202 */
[----:B-1----:R1:W4:Y:S01]  /*222f0*/  LDG.E.U16 R27, [R2.64] ;  /* 0x00000006021b7981 */ /* 0x002322000c1e1500 */
[----:B-----5:R-:W-:-:S04]  /*22300*/  IMAD.WIDE R10, R26, 0x2, R10 ;  /* 0x000000021a0a7825 */ /* 0x020fc800078e020a */
[----:B------:R-:W-:-:S04]  /*22310*/  IMAD.WIDE R4, R26, 0x2, R4 ;  /* 0x000000021a047825 */ /* 0x000fc800078e0204 */
[----:B0-----:R-:W-:-:S04]  /*22320*/  IMAD.WIDE R28, R26, 0x2, R18 ;  /* 0x000000021a1c7825 */ /* 0x001fc800078e0212 */
[----:B-1----:R-:W-:-:S05]  /*22330*/  IMAD.WIDE R2, R26, 0x2, R16 ;  /* 0x000000021a027825 */ /* 0x002fca00078e0210 */
[----:B------:R0:W5:Y:S04]  /*22340*/  LDG.E.U16 R21, [R2.64] ;  /* 0x0000000602157981 */ /* 0x000168000c1e1500 */
[----:B---3--:R1:W-:Y:S01]  /*22350*/  STL [R1+0x188], R0 ;  /* 0x0001880001007387 */ /* 0x0083e20000100800 */
[----:B------:R-:W-:Y:S02]  /*22360*/  MOV R6, R14 ;  /* 0x0000000e00067202 */ /* 0x000fe40000000f00 */
[----:B------:R-:W-:Y:S01]  /*22370*/  MOV R20, R12 ;  /* 0x0000000c00147202 */ /* 0x000fe20000000f00 */
[----:B------:R-:W-:Y:S01]  /*22380*/  IMAD.MOV.U32 R7, RZ, RZ, R13 ;  /* 0x000000ffff077224 */ /* 0x000fe200078e000d */
[----:B-1----:R-:W-:Y:S02]  /*22390*/  MOV R0, R15 ;  /* 0x0000000f00007202 */ /* 0x002fe40000000f00 */
[----:B------:R-:W3:Y:S01]  /*223a0*/  LDL.64 R14, [R1+0xbf8] ;  /* 0x000bf800010e7983 */ /* 0x000ee20000100a00 */
[----:B------:R-:W-:Y:S02]  /*223b0*/  STL [R1+0x1e4], R25 ;  /* 0x0001e41901007387 */ /* 0x000fe40000100800 */
[----:B------:R1:W-:Y:S02]  /*223c0*/  STL [R1+0x1e8], R24 ;  /* 0x0001e81801007387 */ /* 0x0003e40000100800 */
[----:B-1----:R1:W3:Y:S04]  /*223d0*/  LDG.E.U16 R24, [R10.64] ;  /* 0x000000060a187981 */ /* 0x0022e8000c1e1500 */
[----:B-1----:R-:W3:Y:S01]  /*223e0*/  LDL.64 R10, [R1+0xbe8] ;  /* 0x000be800010a7983 */ /* 0x002ee20000100a00 */
[----:B--2---:R-:W-:-:S03]  /*223f0*/  IMAD.WIDE R12, R26, 0x2, R22 ;  /* 0x000000021a0c7825 */ /* 0x004fc600078e0216 */
[----:B------:R1:W2:Y:S04]  /*22400*/  LDG.E.U16 R23, [R4.64] ;  /* 0x0000000604177981 */ /* 0x0002a8000c1e1500 */
[----:B------:R0:W2:Y:S04]  /*22410*/  LDG.E.U16 R22, [R28.64] ;  /* 0x000000061c167981 */ /* 0x0000a8000c1e1500 */
[----:B------:R3:W2:Y:S04]  /*22420*/  LDG.E.U16 R25, [R12.64] ;  /* 0x000000060c197981 */ /* 0x0006a8000c1e1500 */
[----:B-1----:R-:W2:Y:S01]  /*22430*/  LDL.64 R4, [R1+0xbf0] ;  /* 0x000bf00001047983 */ /* 0x002ea20000100a00 */
[----:B------:R-:W2:Y:S02]  /*22440*/  LDL.LU R16, [R1+0x520] ;  /* 0x0005200001107983 */ /* 0x000ea40000300800 */
[----:B------:R-:W2:Y:S02]  /*22450*/  LDL.LU R17, [R1+0x524] ;  /* 0x0005240001117983 */ /* 0x000ea40000300800 */
[----:B------:R-:W2:Y:S01]  /*22460*/  LDL.LU R18, [R1+0x528] ;  /* 0x0005280001127983 */ /* 0x000ea20000300800 */
[----:B------:R-:W2:Y:S01]  /*22470*/  LDL.LU R19, [R1+0x52c] ;  /* 0x00052c0001137983 */ /* 0x000ea20000300800 */
[----:B0-----:R-:W5:Y:S02]  /*22480*/  LDL.64 R28, [R1+0xbe0] ;  /* 0x000be000011c7983 */ /* 0x001f640000100a00 */
[----:B------:R-:W5:Y:S02]  /*22490*/  LDL.64 R2, [R1+0xbd8] ;  /* 0x000bd80001027983 */ /* 0x000f640000100a00 */
[----:B----4-:R-:W-:Y:S02]  /*224a0*/  STL [R1+0x1e0], R27 ;  /* 0x0001e01b01007387 */ /* 0x010fe40000100800 */
[C---:B---3--:R-:W-:Y:S01]  /*224b0*/  IMAD.WIDE R12, R26.reuse, 0x2, R10 ;  /* 0x000000021a0c7825 */ /* 0x048fe200078e020a */
[----:B--2---:R-:W-:Y:S03]  /*224c0*/  STL.64 [R1+0x2550], R18 ;  /* 0x0025501201007387 */ /* 0x004fe60000100a00 */
[----:B------:R0:W-:Y:S02]  /*224d0*/  STL.64 [R1+0x2548], R16 ;  /* 0x0025481001007387 */ /* 0x0001e40000100a00 */
[----:B0-----:R-:W2:Y:S01]  /*224e0*/  LDL.LU R16, [R1] ;  /* 0x0000000001107983 */ /* 0x001ea20000300800 */
[----:B------:R-:W2:Y:S02]  /*224f0*/  LDL.LU R17, [R1+0x4] ;  /* 0x0000040001117983 */ /* 0x000ea40000300800 */
[----:B------:R-:W2:Y:S02]  /*22500*/  LDL.LU R18, [R1+0x8] ;  /* 0x0000080001127983 */ /* 0x000ea40000300800 */
[----:B------:R-:W2:Y:S01]  /*22510*/  LDL.LU R19, [R1+0xc] ;  /* 0x00000c0001137983 */ /* 0x000ea20000300800 */
[----:B------:R-:W3:Y:S01]  /*22520*/  LDL.64 R10, [R1+0xbd0] ;  /* 0x000bd000010a7983 */ /* 0x000ee20000100a00 */
[----:B------:R-:W-:Y:S02]  /*22530*/  STL [R1+0x1d8], R25 ;  /* 0x0001d81901007387 */ /* 0x000fe40000100800 */
[C---:B------:R-:W-:Y:S01]  /*22540*/  IMAD.WIDE R14, R26.reuse, 0x2, R14 ;  /* 0x000000021a0e7825 */ /* 0x040fe200078e020e */
[----:B---3--:R-:W-:Y:S03]  /*22550*/  STL.64 [R1+0x2568], R10 ;  /* 0x0025680a01007387 */ /* 0x008fe60000100a00 */
[----:B------:R0:W-:Y:S02]  /*22560*/  STL [R1+0x1dc], R24 ;  /* 0x0001dc1801007387 */ /* 0x0001e40000100800 */
[----:B------:R1:W-:Y:S02]  /*22570*/  STL.64 [R1+0x2560], R8 ;  /* 0x0025600801007387 */ /* 0x0003e40000100a00 */
[----:B------:R-:W-:Y:S01]  /*22580*/  STL [R1+0x178], R23 ;  /* 0x0001781701007387 */ /* 0x000fe20000100800 */
[----:B------:R-:W-:Y:S01]  /*22590*/  STL [R1+0x16c], R22 ;  /* 0x00016c1601007387 */ /* 0x000fe20000100800 */
[----:B-----5:R3:W-:Y:S03]  /*225a0*/  STL [R1+0x168], R21 ;  /* 0x0001681501007387 */ /* 0x0207e60000100800 */
[----:B0-----:R-:W4:Y:S01]  /*225b0*/  LDL.64 R24, [R1+0xbb8] ;  /* 0x000bb80001187983 */ /* 0x001f220000100a00 */
[----:B------:R-:W-:Y:S01]  /*225c0*/  IMAD.MOV.U32 R11, RZ, RZ, R0 ;  /* 0x000000ffff0b7224 */ /* 0x000fe200078e0000 */
[----:B------:R-:W-:Y:S01]  /*225d0*/  MOV R10, R6 ;  /* 0x00000006000a7202 */ /* 0x000fe20000000f00 */
[----:B-1----:R-:W-:Y:S01]  /*225e0*/  IMAD.MOV.U32 R8, RZ, RZ, R20 ;  /* 0x000000ffff087224 */ /* 0x002fe200078e0014 */
[----:B------:R-:W-:Y:S01]  /*225f0*/  MOV R9, R7 ;  /* 0x0000000700097202 */ /* 0x000fe20000000f00 */
[----:B------:R0:W5:Y:S04]  /*22600*/  LDG.E.U16 R0, [R14.64] ;  /* 0x000000060e007981 */ /* 0x000168000c1e1500 */
[----:B------:R-:W2:Y:S04]  /*22610*/  LDL.64 R6, [R1+0xbc8] ;  /* 0x000bc80001067983 */ /* 0x000ea80000100a00 */
[----:B---3--:R-:W3:Y:S04]  /*22620*/  LDL.64 R20, [R1+0xbc0] ;  /* 0x000bc00001147983 */ /* 0x008ee80000100a00 */
[----:B------:R-:W2:Y:S04]  /*22630*/  LDL.64 R22, [R1+0xbb0] ;  /* 0x000bb00001167983 */ /* 0x000ea80000100a00 */
[----:B0-----:R-:W2:Y:S01]  /*22640*/  LDL.LU.64 R14, [R1+0x2578] ;  /* 0x00257800010e7983 */ /* 0x001ea20000300a00 */
[----:B------:R-:W-:-:S04]  /*22650*/  IMAD.WIDE R4, R26, 0x2, R4 ;  /* 0x000000021a047825 */ /* 0x000fc800078e0204 */
[----:B------:R-:W-:-:S04]  /*22660*/  IMAD.WIDE R28, R26, 0x2, R28 ;  /* 0x000000021a1c7825 */ /* 0x000fc800078e021c */
[C---:B------:R-:W-:Y:S01]  /*22670*/  IMAD.WIDE R2, R26.reuse, 0x2, R2 ;  /* 0x000000021a027825 */ /* 0x040fe200078e0202 */
[----:B------:R0:W3:Y:S04]  /*22680*/  LDG.E.U16 R27, [R4.64] ;  /* 0x00000006041b7981 */ /* 0x0000e8000c1e1500 */
[----:B------:R-:W3:Y:S04]  /*22690*/  LDG.E.U16 R29, [R28.64] ;  /* 0x000000061c1d7981 */ /* 0x000ee8000c1e1500 */
[----:B------:R-:W3:Y:S04]  /*226a0*/  LDG.E.U16 R3, [R2.64] ;  /* 0x0000000602037981 */ /* 0x000ee8000c1e1500 */
[----:B0-----:R-:W4:Y:S04]  /*226b0*/  LDL.LU.64 R4, [R1+0x2570] ;  /* 0x0025700001047983 */ /* 0x001f280000300a00 */
[----:B-----5:R0:W-:Y:S04]  /*226c0*/  STL [R1+0x1cc], R0 ;  /* 0x0001cc0001007387 */ /* 0x0201e80000100800 */
[----:B0-----:R0:W5:Y:S01]  /*226d0*/  LDG.E.U16 R0, [R12.64] ;  /* 0x000000060c007981 */ /* 0x001162000c1e1500 */
[----:B--2---:R-:W-:Y:S01]  /*226e0*/  HMMA.16816.F32 R16, R16, R14, R8 ;  /* 0x0000000e1010723c */ /* 0x004fe20000001808 */
[----:B------:R-:W2:Y:S02]  /*226f0*/  LDL.LU.64 R10, [R1+0x2568] ;  /* 0x00256800010a7983 */ /* 0x000ea40000300a00 */
[----:B------:R-:W4:Y:S01]  /*22700*/  LDL.LU.64 R8, [R1+0x2560] ;  /* 0x0025600001087983 */ /* 0x000f220000300a00 */
[----:B0-----:R-:W4:Y:S01]  /*22710*/  LDL.LU.64 R12, [R1+0x2558] ;  /* 0x00255800010c7983 */ /* 0x001f220000300a00 */
[----:B---3--:R0:W-:Y:S11]  /*22720*/  STL [R1+0x1d0], R27 ;  /* 0x0001d01b01007387 */ /* 0x0081f60000100800 */
[----:B------:R-:W-:Y:S08]  /*22730*/  @!UPT UIADD3 URZ, URZ, URZ, URZ ;  /* 0x0000003f3f3ff290 */ /* 0x000ff0000fffe03f */
[----:B------:R-:W-:Y:S01]  /*22740*/  IMAD.MOV.U32 R14, RZ, RZ, R18 ;  /* 0x000000ffff0e7224 */ /* 0x000fe200078e0012 */
[----:B0-----:R-:W-:Y:S02]  /*22750*/  MOV R27, R16 ;  /* 0x00000010001b7202 */ /* 0x001fe40000000f00 */
[----:B------:R-:W-:Y:S01]  /*22760*/  MOV R15, R17 ;  /* 0x00000011000f7202 */ /* 0x000fe20000000f00 */
[----:B-----5:R0:W-:Y:S01]  /*22770*/  STL [R1+0x1c8], R0 ;  /* 0x0001c80001007387 */ /* 0x0201e20000100800 */
[C---:B--2---:R-:W-:Y:S01]  /*22780*/  IMAD.WIDE R10, R26.reuse, 0x2, R10 ;  /* 0x000000021a0a7825 */ /* 0x044fe200078e020a */
[----:B0-----:R-:W-:Y:S02]  /*22790*/  MOV R0, R19 ;  /* 0x0000001300007202 */ /* 0x001fe40000000f00 */
[----:B------:R-:W2:Y:S01]  /*227a0*/  LDL.LU.64 R18, [R1+0x2550] ;  /* 0x0025500001127983 */ /* 0x000ea20000300a00 */
[----:B------:R-:W3:Y:S02]  /*227b0*/  LDL.LU.64 R16, [R1+0x2548] ;  /* 0x0025480001107983 */ /* 0x000ee40000300a00 */
[----:B------:R-:W-:Y:S02]  /*227c0*/  STL [R1+0x1ac], R29 ;  /* 0x0001ac1d01007387 */ /* 0x000fe40000100800 */
[----:B------:R0:W-:Y:S02]  /*227d0*/  STL [R1+0x1d4], R3 ;  /* 0x0001d40301007387 */ /* 0x0001e40000100800 */
[----:B0-----:R-:W-:-:S02]  /*227e0*/  IMAD.WIDE R2, R26, 0x2, R22 ;  /* 0x000000021a027825 */ /* 0x001fc400078e0216 */
[----:B------:R0:W5:Y:S02]  /*227f0*/  LDG.E.U16 R23, [R10.64] ;  /* 0x000000060a177981 */ /* 0x000164000c1e1500 */
[----:B------:R-:W-:-:S04]  /*22800*/  IMAD.WIDE R6, R26, 0x2, R6 ;  /* 0x000000021a067825 */ /* 0x000fc800078e0206 */
[----:B------:R-:W-:-:S04]  /*22810*/  IMAD.WIDE R20, R26, 0x2, R20 ;  /* 0x000000021a147825 */ /* 0x000fc800078e0214 */
[C---:B----4-:R-:W-:Y:S02]  /*22820*/  IMAD.WIDE R28, R26.reuse, 0x2, R24 ;  /* 0x000000021a1c7825 */ /* 0x050fe400078e0218 */
[----:B------:R-:W4:Y:S04]  /*22830*/  LDL.64 R24, [R1+0xba0] ;  /* 0x000ba00001187983 */ /* 0x000f280000100a00 */
[----:B------:R1:W2:Y:S04]  /*22840*/  LDG.E.U16 R22, [R6.64] ;  /* 0x0000000606167981 */ /* 0x0002a8000c1e1500 */
[----:B0-----:R-:W2:Y:S04]  /*22850*/  LDL.64 R10, [R1+0xb98] ;  /* 0x000b9800010a7983 */ /* 0x001ea80000100a00 */
[----:B-1----:R-:W2:Y:S04]  /*22860*/  LDL.64 R6, [R1+0xba8] ;  /* 0x000ba80001067983 */ /* 0x002ea80000100a00 */
[----:B-----5:R0:W-:Y:S04]  /*22870*/  STL [R1+0x13c], R23 ;  /* 0x00013c1701007387 */ /* 0x0201e80000100800 */
[----:B0-----:R0:W5:Y:S04]  /*22880*/  LDG.E.U16 R23, [R20.64] ;  /* 0x0000000614177981 */ /* 0x001168000c1e1500 */
[----:B0-----:R0:W3:Y:S04]  /*22890*/  LDG.E.U16 R21, [R2.64] ;  /* 0x0000000602157981 */ /* 0x0010e8000c1e1500 */
[----:B------:R1:W3:Y:S04]  /*228a0*/  LDG.E.U16 R20, [R28.64] ;  /* 0x000000061c147981 */ /* 0x0002e8000c1e1500 */
[----:B0-----:R-:W4:Y:S04]  /*228b0*/  LDL.64 R2, [R1+0xb88] ;  /* 0x000b880001027983 */ /* 0x001f280000100a00 */
[----:B-1----:R-:W4:Y:S04]  /*228c0*/  LDL.64 R28, [R1+0xb90] ;  /* 0x000b9000011c7983 */ /* 0x002f280000100a00 */
[----:B-----5:R-:W-:Y:S01]  /*228d0*/  STL [R1+0x128], R23 ;  /* 0x0001281701007387 */ /* 0x020fe20000100800 */
[----:B--2---:R0:W-:Y:S03]  /*228e0*/  STL [R1+0x138], R22 ;  /* 0x0001381601007387 */ /* 0x0041e60000100800 */
[----:B0-----:R-:W2:Y:S01]  /*228f0*/  LDL.64 R22, [R1+0xb80] ;  /* 0x000b800001167983 */ /* 0x001ea20000100a00 */
[----:B---3--:R-:W-:Y:S02]  /*22900*/  STL [R1+0x1a4], R21 ;  /* 0x0001a41501007387 */ /* 0x008fe40000100800 */
[----:B------:R0:W-:Y:S02]  /*22910*/  STL [R1+0x1a0], R20 ;  /* 0x0001a01401007387 */ /* 0x0001e40000100800 */
[----:B0-----:R-:W3:Y:S01]  /*22920*/  LDL.64 R20, [R1+0xb78] ;  /* 0x000b780001147983 */ /* 0x001ee20000100a00 */
[----:B------:R-:W-:-:S03]  /*22930*/  IMAD.WIDE R6, R26, 0x2, R6 ;  /* 0x000000021a067825 */ /* 0x000fc600078e0206 */
[----:B--2---:R0:W-:Y:S04]  /*22940*/  STL.64 [R1+0x2538], R22 ;  /* 0x0025381601007387 */ /* 0x0041e80000100a00 */
[----:B---3--:R1:W-:Y:S01]  /*22950*/  STL.64 [R1+0x2530], R20 ;  /* 0x0025301401007387 */ /* 0x0083e20000100a00 */
[----:B0-----:R-:W-:Y:S02]  /*22960*/  MOV R22, R14 ;  /* 0x0000000e00167202 */ /* 0x001fe40000000f00 */
[----:B-1----:R-:W-:Y:S01]  /*22970*/  MOV R20, R27 ;  /* 0x0000001b00147202 */ /* 0x002fe20000000f00 */
[----:B------:R-:W-:Y:S01]  /*22980*/  IMAD.MOV.U32 R21, RZ, RZ, R15 ;  /* 0x000000ffff157224 */ /* 0x000fe200078e000f */
[----:B------:R0:W2:Y:S04]  /*22990*/  LDG.E.U16 R27, [R6.64] ;  /* 0x00000006061b7981 */ /* 0x0000a8000c1e1500 */
[----:B------:R-:W3:Y:S04]  /*229a0*/  LDL.64 R14, [R1+0xb50] ;  /* 0x000b5000010e7983 */ /* 0x000ee80000100a00 */
[----:B0-----:R-:W5:Y:S01]  /*229b0*/  LDL.LU.64 R6, [R1+0x2540] ;  /* 0x0025400001067983 */ /* 0x001f620000300a00 */
[----:B----4-:R-:W-:-:S04]  /*229c0*/  IMAD.WIDE R24, R26, 0x2, R24 ;  /* 0x000000021a187825 */ /* 0x010fc800078e0218 */
[----:B------:R-:W-:-:S04]  /*229d0*/  IMAD.WIDE R10, R26, 0x2, R10 ;  /* 0x000000021a0a7825 */ /* 0x000fc800078e020a */
[----:B------:R-:W-:Y:S01]  /*229e0*/  IMAD.WIDE R28, R26, 0x2, R28 ;  /* 0x000000021a1c7825 */ /* 0x000fe200078e021c */
[----:B------:R-:W-:-:S03]  /*229f0*/  MOV R23, R0 ;  /* 0x0000000000177202 */ /* 0x000fc60000000f00 */
[C---:B------:R-:W-:Y:S01]  /*22a00*/  IMAD.WIDE R2, R26.reuse, 0x2, R2 ;  /* 0x000000021a027825 */ /* 0x040fe200078e0202 */
[----:B------:R0:W4:Y:S04]  /*22a10*/  LDG.E.U16 R24, [R24.64] ;  /* 0x0000000618187981 */ /* 0x000128000c1e1500 */
[----:B------:R1:W3:Y:S04]  /*22a20*/  LDG.E.U16 R0, [R28.64] ;  /* 0x000000061c007981 */ /* 0x0002e8000c1e1500 */
[----:B0-----:R0:W3:Y:S04]  /*22a30*/  LDG.E.U16 R25, [R10.64] ;  /* 0x000000060a197981 */ /* 0x0010e8000c1e1500 */
[----:B-1----:R-:W4:Y:S04]  /*22a40*/  LDL.64 R28, [R1+0xb10] ;  /* 0x000b1000011c7983 */ /* 0x002f280000100a00 */
[----:B0-----:R-:W4:Y:S04]  /*22a50*/  LDL.64 R10, [R1+0xb08] ;  /* 0x000b0800010a7983 */ /* 0x001f280000100a00 */
[----:B--2---:R0:W-:Y:S04]  /*22a60*/  STL [R1+0x19c], R27 ;  /* 0x00019c1b01007387 */ /* 0x0041e80000100800 */
[----:B0-----:R0:W2:Y:S01]  /*22a70*/  LDG.E.U16 R27, [R2.64] ;  /* 0x00000006021b7981 */ /* 0x0010a2000c1e1500 */
[----:B-----5:R-:W-:Y:S03]  /*22a80*/  HMMA.16816.F32 R4, R4, R16, R20 ;  /* 0x000000100404723c */ /* 0x020fe60000001814 */
[----:B0-----:R-:W5:Y:S01]  /*22a90*/  LDL.64 R2, [R1+0xb48] ;  /* 0x000b480001027983 */ /* 0x001f620000100a00 */
[----:B------:R-:W2:Y:S02]  /*22aa0*/  LDL.LU.64 R22, [R1+0x2538] ;  /* 0x0025380001167983 */ /* 0x000ea40000300a00 */
[----:B------:R-:W5:Y:S01]  /*22ab0*/  LDL.LU.64 R20, [R1+0x2530] ;  /* 0x0025300001147983 */ /* 0x000f620000300a00 */
[----:B---3--:R-:W-:Y:S01]  /*22ac0*/  STL [R1+0x1a8], R25 ;  /* 0x0001a81901007387 */ /* 0x008fe20000100800 */
[----:B----4-:R0:W-:Y:S03]  /*22ad0*/  STL [R1+0x198], R24 ;  /* 0x0001981801007387 */ /* 0x0101e60000100800 */
[----:B------:R-:W3:Y:S01]  /*22ae0*/  LDL.64 R16, [R1+0xac8] ;  /* 0x000ac80001107983 */ /* 0x000ee20000100a00 */
[----:B------:R-:W-:-:S03]  /*22af0*/  IMAD.WIDE R14, R26, 0x2, R14 ;  /* 0x000000021a0e7825 */ /* 0x000fc600078e020e */
[----:B0-----:R-:W4:Y:S01]  /*22b00*/  LDL.64 R24, [R1+0xad0] ;  /* 0x000ad00001187983 */ /* 0x001f220000100a00 */
[----:B------:R0:W-:Y:S02]  /*22b10*/  STL [R1+0x11c], R0 ;  /* 0x00011c0001007387 */ /* 0x0001e40000100800 */
[----:B--2---:R-:W-:-:S04]  /*22b20*/  IMAD.WIDE R22, R26, 0x2, R22 ;  /* 0x000000021a167825 */ /* 0x004fc800078e0216 */
[C---:B-----5:R-:W-:Y:S01]  /*22b30*/  IMAD.WIDE R20, R26.reuse, 0x2, R20 ;  /* 0x000000021a147825 */ /* 0x060fe200078e0214 */
[----:B0-----:R0:W2:Y:S03]  /*22b40*/  LDG.E.U16 R0, [R22.64] ;  /* 0x0000000616007981 */ /* 0x0010a6000c1e1500 */
[C---:B------:R-:W-:Y:S01]  /*22b50*/  IMAD.WIDE R2, R26.reuse, 0x2, R2 ;  /* 0x000000021a027825 */ /* 0x040fe200078e0202 */
[----:B------:R1:W-:Y:S04]  /*22b60*/  STL [R1+0x114], R27 ;  /* 0x0001141b01007387 */ /* 0x0003e80000100800 */
[----:B0-----:R0:W5:Y:S04]  /*22b70*/  LDG.E.U16 R22, [R20.64] ;  /* 0x0000000614167981 */ /* 0x001168000c1e1500 */
[----:B------:R0:W3:Y:S04]  /*22b80*/  LDG.E.U16 R23, [R14.64] ;  /* 0x000000060e177981 */ /* 0x0000e8000c1e1500 */
[----:B-1----:R1:W3:Y:S01]  /*22b90*/  LDG.E.U16 R27, [R2.64] ;  /* 0x00000006021b7981 */ /* 0x0022e2000c1e1500 */
[----:B------:R-:W-:-:S04]  /*22ba0*/  IMAD.WIDE R28, R26, 0x2, R28 ;  /* 0x000000021a1c7825 */ /* 0x000fc800078e021c */
[----:B------:R-:W-:Y:S01]  /*22bb0*/  IMAD.WIDE R10, R26, 0x2, R10 ;  /* 0x000000021a0a7825 */ /* 0x000fe200078e020a */
[----:B-1----:R-:W3:Y:S04]  /*22bc0*/  LDL.64 R2, [R1+0xa90] ;  /* 0x000a900001027983 */ /* 0x002ee80000100a00 */
[----:B--2---:R1:W-:Y:S01]  /*22bd0*/  STL [R1+0xfc], R0 ;  /* 0x0000fc0001007387 */ /* 0x0043e20000100800 */
[----:B0-----:R-:W2:Y:S03]  /*22be0*/  LDL.64 R14, [R1+0xa50] ;  /* 0x000a5000010e7983 */ /* 0x001ea60000100a00 */
[----:B-1----:R0:W2:Y:S04]  /*22bf0*/  LDG.E.U16 R0, [R28.64] ;  /* 0x000000061c007981 */ /* 0x0020a8000c1e1500 */
[----:B0-----:R-:W2:Y:S01]  /*22c00*/  LDL.64 R28, [R1+0xa88] ;  /* 0x000a8800011c7983 */ /* 0x001ea20000100a00 */
[----:B------:R-:W2:Y:S02]  /*22c10*/  LDL.LU R20, [R1+0x510] ;  /* 0x0005100001147983 */ /* 0x000ea40000300800 */
[----:B------:R-:W2:Y:S02]  /*22c20*/  LDL.LU R21, [R1+0x514] ;  /* 0x0005140001157983 */ /* 0x000ea40000300800 */
[----:B-----5:R0:W-:Y:S02]  /*22c30*/  STL [R1+0x194], R22 ;  /* 0x0001941601007387 */ /* 0x0201e40000100800 */
[----:B0-----:R-:W-:-:S02]  /*22c40*/  IMAD.MOV.U32 R22, RZ, RZ, R8 ;  /* 0x000000ffff167224 */ /* 0x001fc400078e0008 */
[----:B------:R-:W5:Y:S01]  /*22c50*/  LDL.LU R8, [R1+0x252c] ;  /* 0x00252c0001087983 */ /* 0x000f620000300800 */
[----:B---3--:R0:W-:Y:S02]  /*22c60*/  STL [R1+0xf8], R23 ;  /* 0x0000f81701007387 */ /* 0x0081e40000100800 */
[----:B0-----:R-:W-:Y:S02]  /*22c70*/  MOV R23, R9 ;  /* 0x0000000900177202 */ /* 0x001fe40000000f00 */
[----:B------:R-:W5:Y:S01]  /*22c80*/  LDL.LU R9, [R1+0x2528] ;  /* 0x0025280001097983 */ /* 0x000f620000300800 */
[----:B------:R0:W-:Y:S03]  /*22c90*/  STL [R1+0xf0], R27 ;  /* 0x0000f01b01007387 */ /* 0x0001e60000100800 */
[----:B0-----:R0:W3:Y:S01]  /*22ca0*/  LDG.E.U16 R27, [R10.64] ;  /* 0x000000060a1b7981 */ /* 0x0010e2000c1e1500 */
[----:B----4-:R-:W-:-:S04]  /*22cb0*/  IMAD.WIDE R24, R26, 0x2, R24 ;  /* 0x000000021a187825 */ /* 0x010fc800078e0218 */
[----:B------:R-:W-:-:S04]  /*22cc0*/  IMAD.WIDE R16, R26, 0x2, R16 ;  /* 0x000000021a107825 */ /* 0x000fc800078e0210 */
[C---:B------:R-:W-:Y:S02]  /*22cd0*/  IMAD.WIDE R2, R26.reuse, 0x2, R2 ;  /* 0x000000021a027825 */ /* 0x040fe400078e0202 */
[----:B------:R-:W4:Y:S04]  /*22ce0*/  LDG.E.U16 R17, [R16.64] ;  /* 0x0000000610117981 */ /* 0x000f28000c1e1500 */
[----:B0-----:R-:W5:Y:S04]  /*22cf0*/  LDL.LU.64 R10, [R1+0x2520] ;  /* 0x00252000010a7983 */ /* 0x001f680000300a00 */
[----:B--2---:R0:W-:Y:S04]  /*22d00*/  STL [R1+0xe8], R0 ;  /* 0x0000e80001007387 */ /* 0x0041e80000100800 */
[----:B0-----:R0:W2:Y:S04]  /*22d10*/  LDG.E.U16 R0, [R24.64] ;  /* 0x0000000618007981 */ /* 0x0010a8000c1e1500 */
[----:B---3--:R1:W-:Y:S01]  /*22d20*/  STL [R1+0xe4], R27 ;  /* 0x0000e41b01007387 */ /* 0x0083e20000100800 */
[----:B------:R-:W-:-:S04]  /*22d30*/  IMAD.WIDE R28, R26, 0x2, R28 ;  /* 0x000000021a1c7825 */ /* 0x000fc800078e021c */
[----:B0-----:R-:W3:Y:S01]  /*22d40*/  LDL.64 R24, [R1+0x990] ;  /* 0x0009900001187983 */ /* 0x001ee20000100a00 */
[----:B-1----:R0:W3:Y:S01]  /*22d50*/  LDG.E.U16 R27, [R2.64] ;  /* 0x00000006021b7981 */ /* 0x0020e2000c1e1500 */
[----:B-----5:R-:W-:Y:S01]  /*22d60*/  HMMA.16816.F32 R8, R8, R18, R4 ;  /* 0x000000120808723c */ /* 0x020fe20000001804 */
[C---:B------:R-:W-:Y:S02]  /*22d70*/  IMAD.WIDE R14, R26.reuse, 0x2, R14 ;  /* 0x000000021a0e7825 */ /* 0x040fe400078e020e */
[----:B0-----:R-:W5:Y:S04]  /*22d80*/  LDL.64 R2, [R1+0xa48] ;  /* 0x000a480001027983 */ /* 0x001f680000100a00 */
[----:B--2---:R0:W-:Y:S04]  /*22d90*/  STL [R1+0xe0], R0 ;  /* 0x0000e00001007387 */ /* 0x0041e80000100800 */
[----:B0-----:R0:W2:Y:S04]  /*22da0*/  LDG.E.U16 R0, [R28.64] ;  /* 0x000000061c007981 */ /* 0x0010a8000c1e1500 */
[----:B0-----:R-:W2:Y:S01]  /*22db0*/  LDL.64 R28, [R1+0x9d0] ;  /* 0x0009d000011c7983 */ /* 0x001ea20000100a00 */
[----:B------:R-:W2:Y:S02]  /*22dc0*/  LDL.LU.64 R18, [R1+0x2518] ;  /* 0x0025180001127983 */ /* 0x000ea40000300a00 */
[----:B----4-:R0:W-:Y:S02]  /*22dd0*/  STL [R1+0xcc], R17 ;  /* 0x0000cc1101007387 */ /* 0x0101e40000100800 */
[----:B0-----:R-:W4:Y:S01]  /*22de0*/  LDL.LU.64 R16, [R1+0x2510] ;  /* 0x0025100001107983 */ /* 0x001f220000300a00 */
[----:B------:R-:W4:Y:S02]  /*22df0*/  LDL.64 R4, [R1+0xa10] ;  /* 0x000a100001047983 */ /* 0x000f240000100a00 */
[----:B------:R-:W4:Y:S01]  /*22e00*/  LDL.64 R6, [R1+0xa08] ;  /* 0x000a080001067983 */ /* 0x000f220000100a00 */
[----:B---3--:R0:W-:Y:S04]  /*22e10*/  STL [R1+0xc8], R27 ;  /* 0x0000c81b01007387 */ /* 0x0081e80000100800 */
[----:B0-----:R0:W3:Y:S01]  /*22e20*/  LDG.E.U16 R27, [R14.64] ;  /* 0x000000060e1b7981 */ /* 0x0010e2000c1e1500 */
[----:B-----5:R-:W-:-:S03]  /*22e30*/  IMAD.WIDE R2, R26, 0x2, R2 ;  /* 0x000000021a027825 */ /* 0x020fc600078e0202 */
[----:B0-----:R-:W5:Y:S04]  /*22e40*/  LDL.LU.64 R14, [R1+0x2508] ;  /* 0x00250800010e7983 */ /* 0x001f680000300a00 */
[----:B--2---:R0:W-:Y:S04]  /*22e50*/  STL [R1+0xc4], R0 ;  /* 0x0000c40001007387 */ /* 0x0041e80000100800 */
[----:B0-----:R0:W2:Y:S04]  /*22e60*/  LDG.E.U16 R0, [R2.64] ;  /* 0x0000000602007981 */ /* 0x0010a8000c1e1500 */
[----:B0-----:R-:W5:Y:S01]  /*22e70*/  LDL.64 R2, [R1+0x950] ;  /* 0x0009500001027983 */ /* 0x001f620000100a00 */
[----:B----4-:R-:W-:-:S03]  /*22e80*/  IMAD.WIDE R4, R26, 0x2, R4 ;  /* 0x000000021a047825 */ /* 0x010fc600078e0204 */
[----:B---3--:R0:W-:Y:S04]  /*22e90*/  STL [R1+0xa8], R27 ;  /* 0x0000a81b01007387 */ /* 0x0081e80000100800 */
[----:B0-----:R0:W3:Y:S01]  /*22ea0*/  LDG.E.U16 R27, [R4.64] ;  /* 0x00000006041b7981 */ /* 0x0010e2000c1e1500 */
[----:B------:R-:W-:-:S04]  /*22eb0*/  IMAD.WIDE R6, R26, 0x2, R6 ;  /* 0x000000021a067825 */ /* 0x000fc800078e0206 */
[C---:B------:R-:W-:Y:S01]  /*22ec0*/  IMAD.WIDE R28, R26.reuse, 0x2, R28 ;  /* 0x000000021a1c7825 */ /* 0x040fe200078e021c */
[----:B0-----:R-:W4:Y:S04]  /*22ed0*/  LDL.64 R4, [R1+0x910] ;  /* 0x0009100001047983 */ /* 0x001f280000100a00 */
[----:B--2---:R0:W-:Y:S04]  /*22ee0*/  STL [R1+0xa4], R0 ;  /* 0x0000a40001007387 */ /* 0x0041e80000100800 */
[----:B0-----:R0:W2:Y:S04]  /*22ef0*/  LDG.E.U16 R0, [R6.64] ;  /* 0x0000000606007981 */ /* 0x0010a8000c1e1500 */
[----:B0-----:R-:W2:Y:S04]  /*22f00*/  LDL.64 R6, [R1+0x8d0] ;  /* 0x0008d00001067983 */ /* 0x001ea80000100a00 */
[----:B---3--:R0:W-:Y:S04]  /*22f10*/  STL [R1+0xa0], R27 ;  /* 0x0000a01b01007387 */ /* 0x0081e80000100800 */
[----:B0-----:R0:W3:Y:S01]  /*22f20*/  LDG.E.U16 R27, [R28.64] ;  /* 0x000000061c1b7981 */ /* 0x0010e2000c1e1500 */
[----:B------:R-:W-:-:S04]  /*22f30*/  IMAD.WIDE R24, R26, 0x2, R24 ;  /* 0x000000021a187825 */ /* 0x000fc800078e0218 */
[----:B-----5:R-:W-:-:S04]  /*22f40*/  IMAD.WIDE R2, R26, 0x2, R2 ;  /* 0x000000021a027825 */ /* 0x020fc800078e0202 */
[C---:B----4-:R-:W-:Y:S01]  /*22f50*/  IMAD.WIDE R4, R26.reuse, 0x2, R4 ;  /* 0x000000021a047825 */ /* 0x050fe200078e0204 */
[----:B------:R1:W4:Y:S04]  /*22f60*/  LDG.E.U16 R24, [R24.64] ;  /* 0x0000000618187981 */ /* 0x000328000c1e1500 */
[----:B0-----:R-:W5:Y:S04]  /*22f70*/  LDL.64 R28, [R1+0x890] ;  /* 0x00089000011c7983 */ /* 0x001f680000100a00 */
[----:B-1----:R0:W4:Y:S04]  /*22f80*/  LDG.E.U16 R25, [R2.64] ;  /* 0x0000000602197981 */ /* 0x002128000c1e1500 */
[----:B0-----:R-:W5:Y:S04]  /*22f90*/  LDL.64 R2, [R1+0x9c8] ;  /* 0x0009c80001027983 */ /* 0x001f680000100a00 */
[----:B--2---:R0:W-:Y:S01]  /*22fa0*/  STL [R1+0x98], R0 ;  /* 0x0000980001007387 */ /* 0x0041e20000100800 */
[----:B------:R-:W-:-:S03]  /*22fb0*/  IMAD.WIDE R6, R26, 0x2, R6 ;  /* 0x000000021a067825 */ /* 0x000fc600078e0206 */
[----:B0-----:R0:W2:Y:S04]  /*22fc0*/  LDG.E.U16 R0, [R4.64] ;  /* 0x0000000604007981 */ /* 0x0010a8000c1e1500 */
[----:B0-----:R-:W2:Y:S04]  /*22fd0*/  LDL.64 R4, [R1+0x988] ;  /* 0x0009880001047983 */ /* 0x001ea80000100a00 */
[----:B---3--:R0:W-:Y:S04]  /*22fe0*/  STL [R1+0x7c], R27 ;  /* 0x00007c1b01007387 */ /* 0x0081e80000100800 */
[----:B0-----:R0:W3:Y:S04]  /*22ff0*/  LDG.E.U16 R27, [R6.64] ;  /* 0x00000006061b7981 */ /* 0x0010e8000c1e1500 */
[----:B0-----:R-:W3:Y:S01]  /*23000*/  LDL.64 R6, [R1+0x948] ;  /* 0x0009480001067983 */ /* 0x001ee20000100a00 */
[----:B----4-:R-:W-:Y:S02]  /*23010*/  STL [R1+0x6c], R25 ;  /* 0x00006c1901007387 */ /* 0x010fe40000100800 */
[----:B------:R0:W-:Y:S02]  /*23020*/  STL [R1+0x70], R24 ;  /* 0x0000701801007387 */ /* 0x0001e40000100800 */
[C---:B-----5:R-:W-:Y:S01]  /*23030*/  IMAD.WIDE R28, R26.reuse, 0x2, R28 ;  /* 0x000000021a1c7825 */ /* 0x060fe200078e021c */
[----:B------:R-:W-:Y:S03]  /*23040*/  HMMA.16816.F32 R8, R12, R20, R8 ;  /* 0x000000140c08723c */ /* 0x000fe60000001808 */
[C---:B------:R-:W-:Y:S01]  /*23050*/  IMAD.WIDE R2, R26.reuse, 0x2, R2 ;  /* 0x000000021a027825 */ /* 0x040fe200078e0202 */
[----:B0-----:R-:W4:Y:S04]  /*23060*/  LDL.64 R24, [R1+0xb00] ;  /* 0x000b000001187983 */ /* 0x001f280000100a00 */
[----:B--2---:R0:W-:Y:S01]  /*23070*/  STL [R1+0x68], R0 ;  /* 0x0000680001007387 */ /* 0x0041e20000100800 */
[----:B------:R-:W2:Y:S02]  /*23080*/  LDL.64 R12, [R1+0x908] ;  /* 0x00090800010c7983 */ /* 0x000ea40000100a00 */
[----:B------:R-:W5:Y:S02]  /*23090*/  LDL.64 R14, [R1+0x8c8] ;  /* 0x0008c800010e7983 */ /* 0x000f640000100a00 */
[----:B------:R-:W4:Y:S01]  /*230a0*/  LDL.64 R20, [R1+0xb70] ;  /* 0x000b700001147983 */ /* 0x000f220000100a00 */
[----:B0-----:R0:W4:Y:S01]  /*230b0*/  LDG.E.U16 R0, [R28.64] ;  /* 0x000000061c007981 */ /* 0x001122000c1e1500 */
[----:B------:R-:W-:-:S06]  /*230c0*/  IMAD.WIDE R4, R26, 0x2, R4 ;  /* 0x000000021a047825 */ /* 0x000fcc00078e0204 */
[----:B------:R-:W4:Y:S04]  /*230d0*/  LDG.E.U16 R5, [R4.64] ;  /* 0x0000000604057981 */ /* 0x000f28000c1e1500 */
[----:B0-----:R-:W4:Y:S04]  /*230e0*/  LDL.64 R28, [R1+0xb40] ;  /* 0x000b4000011c7983 */ /* 0x001f280000100a00 */
[----:B---3--:R0:W-:Y:S01]  /*230f0*/  STL [R1+0x60], R27 ;  /* 0x0000601b01007387 */ /* 0x0081e20000100800 */
[----:B------:R-:W-:-:S03]  /*23100*/  IMAD.WIDE R6, R26, 0x2, R6 ;  /* 0x000000021a067825 */ /* 0x000fc600078e0206 */
[----:B0-----:R0:W3:Y:S04]  /*23110*/  LDG.E.U16 R27, [R2.64] ;  /* 0x00000006021b7981 */ /* 0x0010e8000c1e1500 */
[----:B------:R-:W3:Y:S04]  /*23120*/  LDG.E.U16 R7, [R6.64] ;  /* 0x0000000606077981 */ /* 0x000ee8000c1e1500 */
[----:B0-----:R-:W3:Y:S01]  /*23130*/  LDL.64 R2, [R1+0x888] ;  /* 0x0008880001027983 */ /* 0x001ee20000100a00 */
[----:B--2---:R-:W-:-:S04]  /*23140*/  IMAD.WIDE R12, R26, 0x2, R12 ;  /* 0x000000021a0c7825 */ /* 0x004fc800078e020c */
[C---:B-----5:R-:W-:Y:S01]  /*23150*/  IMAD.WIDE R14, R26.reuse, 0x2, R14 ;  /* 0x000000021a0e7825 */ /* 0x060fe200078e020e */
[----:B----4-:R0:W-:Y:S04]  /*23160*/  STL [R1+0x54], R0 ;  /* 0x0000540001007387 */ /* 0x0101e80000100800 */
[----:B0-----:R0:W2:Y:S04]  /*23170*/  LDG.E.U16 R0, [R12.64] ;  /* 0x000000060c007981 */ /* 0x0010a8000c1e1500 */
[----:B---3--:R1:W-:Y:S01]  /*23180*/  STL [R1+0x40], R27 ;  /* 0x0000401b01007387 */ /* 0x0083e20000100800 */
[----:B------:R-:W-:Y:S03]  /*23190*/  STL [R1+0x3c], R5 ;  /* 0x00003c0501007387 */ /* 0x000fe60000100800 */
[----:B------:R3:W-:Y:S04]  /*231a0*/  STL [R1+0x34], R7 ;  /* 0x0000340701007387 */ /* 0x0007e80000100800 */
[----:B-1----:R1:W4:Y:S01]  /*231b0*/  LDG.E.U16 R27, [R14.64] ;  /* 0x000000060e1b7981 */ /* 0x002322000c1e1500 */
[----:B---3--:R-:W-:-:S05]  /*231c0*/  IMAD.WIDE R6, R26, 0x2, R28 ;  /* 0x000000021a067825 */ /* 0x008fca00078e021c */
[----:B------:R3:W5:Y:S01]  /*231d0*/  LDG.E.U16 R29, [R6.64] ;  /* 0x00000006061d7981 */ /* 0x000762000c1e1500 */
[----:B------:R-:W-:-:S04]  /*231e0*/  IMAD.WIDE R2, R26, 0x2, R2 ;  /* 0x000000021a027825 */ /* 0x000fc800078e0202 */
[C---:B0-----:R-:W-:Y:S01]  /*231f0*/  IMAD.WIDE R12, R26.reuse, 0x2, R24 ;  /* 0x000000021a0c7825 */ /* 0x041fe200078e0218 */
[----:B-1----:R-:W5:Y:S01]  /*23200*/  LDL.64 R14, [R1+0xb30] ;  /* 0x000b3000010e7983 */ /* 0x002f620000100a00 */
[----:B------:R-:W-:Y:S02]  /*23210*/  MOV R24, R18 ;  /* 0x0000001200187202 */ /* 0x000fe40000000f00 */
[----:B------:R-:W5:Y:S02]  /*23220*/  LDL.LU R18, [R1+0x2504] ;  /* 0x0025040001127983 */ /* 0x000f640000300800 */
[----:B------:R-:W-:Y:S02]  /*23230*/  IMAD.MOV.U32 R25, RZ, RZ, R19 ;  /* 0x000000ffff197224 */ /* 0x000fe400078e0013 */
[C---:B------:R-:W-:Y:S01]  /*23240*/  IMAD.WIDE R4, R26.reuse, 0x2, R20 ;  /* 0x000000021a047825 */ /* 0x040fe200078e0214 */
[----:B------:R-:W5:Y:S04]  /*23250*/  LDL.LU R19, [R1+0x2500] ;  /* 0x0025000001137983 */ /* 0x000f680000300800 */
[----:B------:R0:W5:Y:S04]  /*23260*/  LDG.E.U16 R28, [R12.64] ;  /* 0x000000060c1c7981 */ /* 0x000168000c1e1500 */
[----:B--2---:R1:W-:Y:S04]  /*23270*/  STL [R1+0x28], R0 ;  /* 0x0000280001007387 */ /* 0x0043e80000100800 */
[----:B-1----:R1:W2:Y:S04]  /*23280*/  LDG.E.U16 R0, [R2.64] ;  /* 0x0000000602007981 */ /* 0x0022a8000c1e1500 */
[----:B-1----:R-:W2:Y:S04]  /*23290*/  LDL.64 R2, [R1+0xb68] ;  /* 0x000b680001027983 */ /* 0x002ea80000100a00 */
[----:B----4-:R1:W-:Y:S01]  /*232a0*/  STL [R1+0x1c], R27 ;  /* 0x00001c1b01007387 */ /* 0x0103e20000100800 */
[----:B---3--:R-:W3:Y:S03]  /*232b0*/  LDL.64 R6, [R1+0xb58] ;  /* 0x000b580001067983 */ /* 0x008ee60000100a00 */
[----:B-1----:R1:W4:Y:S04]  /*232c0*/  LDG.E.U16 R27, [R4.64] ;  /* 0x00000006041b7981 */ /* 0x002328000c1e1500 */
[----:B-1----:R-:W4:Y:S01]  /*232d0*/  LDL.64 R4, [R1+0xb60] ;  /* 0x000b600001047983 */ /* 0x002f220000100a00 */
[----:B-----5:R-:W-:Y:S02]  /*232e0*/  STL [R1+0x24d0], R29 ;  /* 0x0024d01d01007387 */ /* 0x020fe40000100800 */
[----:B0-----:R-:W5:Y:S02]  /*232f0*/  LDL.64 R12, [R1+0xb38] ;  /* 0x000b3800010c7983 */ /* 0x001f640000100a00 */
[----:B------:R0:W-:Y:S01]  /*23300*/  STL [R1+0x24d4], R28 ;  /* 0x0024d41c01007387 */ /* 0x0001e20000100800 */
[----:B------:R-:W-:Y:S01]  /*23310*/  HMMA.16816.F32 R8, R16, R22, R8 ;  /* 0x000000161008723c */ /* 0x000fe20000001808 */
[----:B------:R-:W5:Y:S01]  /*23320*/  LDL.LU.64 R22, [R1+0x24f8] ;  /* 0x0024f80001167983 */ /* 0x000f620000300a00 */
[----:B------:R-:W5:Y:S02]  /*23330*/  LDL.LU.64 R20, [R1+0x24f0] ;  /* 0x0024f00001147983 */ /* 0x000f640000300a00 */
[----:B------:R-:W5:Y:S02]  /*23340*/  LDL.64 R18, [R1+0xb20] ;  /* 0x000b200001127983 */ /* 0x000f640000100a00 */
[----:B------:R-:W5:Y:S01]  /*23350*/  LDL.64 R16, [R1+0xb18] ;  /* 0x000b180001107983 */ /* 0x000f620000100a00 */
[----:B--2---:R1:W-:Y:S01]  /*23360*/  STL [R1], R0 ;  /* 0x0000000001007387 */ /* 0x0043e20000100800 */
[----:B0-----:R-:W2:Y:S02]  /*23370*/  LDL.64 R28, [R1+0xae0] ;  /* 0x000ae000011c7983 */ /* 0x001ea40000100a00 */
[----:B------:R-:W-:-:S05]  /*23380*/  IMAD.WIDE R2, R26, 0x2, R2 ;  /* 0x000000021a027825 */ /* 0x000fca00078e0202 */
[----:B-1----:R0:W2:Y:S04]  /*23390*/  LDG.E.U16 R0, [R2.64] ;  /* 0x0000000602007981 */ /* 0x0020a8000c1e1500 */
[----:B0-----:R-:W2:Y:S01]  /*233a0*/  LDL.64 R2, [R1+0xb28] ;  /* 0x000b280001027983 */ /* 0x001ea20000100a00 */
[----:B---3--:R-:W-:-:S06]  /*233b0*/  IMAD.WIDE R6, R26, 0x2, R6 ;  /* 0x000000021a067825 */ /* 0x008fcc00078e0206 */
[----:B------:R-:W3:Y:S04]  /*233c0*/  LDG.E.U16 R7, [R6.64] ;  /* 0x0000000606077981 */ /* 0x000ee8000c1e1500 */
[----:B----4-:R0:W-:Y:S01]  /*233d0*/  STL [R1+0x184], R27 ;  /* 0x0001841b01007387 */ /* 0x0101e20000100800 */
[----:B------:R-:W-:-:S04]  /*233e0*/  IMAD.WIDE R4, R26, 0x2, R4 ;  /* 0x000000021a047825 */ /* 0x000fc800078e0204 */
[C---:B-----5:R-:W-:Y:S02]  /*233f0*/  IMAD.WIDE R12, R26.reuse, 0x2, R12 ;  /* 0x000000021a0c7825 */ /* 0x060fe400078e020c */
[----:B------:R-:W4:Y:S04]  /*23400*/  LDG.E.U16 R5, [R4.64] ;  /* 0x0000000604057981 */ /* 0x000f28000c1e1500 */
[----:B0-----:R0:W5:Y:S01]  /*23410*/  LDG.E.U16 R27, [R12.64] ;  /* 0x000000060c1b7981 */ /* 0x001162000c1e1500 */
[----:B------:R-:W-:-:S03]  /*23420*/  IMAD.WIDE R14, R26, 0x2, R14 ;  /* 0x000000021a0e7825 */ /* 0x000fc600078e020e */
[----:B0-----:R-:W3:Y:S04]  /*23430*/  LDL.64 R12, [R1+0xae8] ;  /* 0x000ae800010c7983 */ /* 0x001ee80000100a00 */
[----:B--2---:R0:W-:Y:S01]  /*23440*/  STL [R1+0x170], R0 ;  /* 0x0001700001007387 */ /* 0x0041e20000100800 */
[----:B------:R-:W-:-:S03]  /*23450*/  IMAD.WIDE R2, R26, 0x2, R2 ;  /* 0x000000021a027825 */ /* 0x000fc600078e0202 */
[----:B0-----:R0:W2:Y:S04]  /*23460*/  LDG.E.U16 R0, [R14.64] ;  /* 0x000000060e007981 */ /* 0x0010a8000c1e1500 */
[----:B----4-:R1:W-:Y:S02]  /*23470*/  STL [R1+0x174], R5 ;  /* 0x0001740501007387 */ /* 0x0103e40000100800 */
[C---:B-1----:R-:W-:Y:S02]  /*23480*/  IMAD.WIDE R4, R26.reuse, 0x2, R18 ;  /* 0x000000021a047825 */ /* 0x042fe400078e0212 */
[----:B------:R-:W4:Y:S02]  /*23490*/  LDL.64 R18, [R1+0xad8] ;  /* 0x000ad80001127983 */ /* 0x000f240000100a00 */
[----:B---3--:R1:W-:Y:S02]  /*234a0*/  STL [R1+0x17c], R7 ;  /* 0x00017c0701007387 */ /* 0x0083e40000100800 */
[----:B-1----:R-:W-:-:S02]  /*234b0*/  IMAD.WIDE R6, R26, 0x2, R16 ;  /* 0x000000021a067825 */ /* 0x002fc400078e0210 */
[----:B------:R1:W3:Y:S04]  /*234c0*/  LDG.E.U16 R26, [R2.64] ;  /* 0x00000006021a7981 */ /* 0x0002e8000c1e1500 */
[----:B------:R-:W3:Y:S04]  /*234d0*/  LDL.64 R16, [R1+0xac0] ;  /* 0x000ac00001107983 */ /* 0x000ee80000100a00 */
[----:B-1----:R-:W3:Y:S01]  /*234e0*/  LDL.64 R2, [R1+0xaf8] ;  /* 0x000af80001027983 */ /* 0x002ee20000100a00 */
[----:B-----5:R1:W-:Y:S02]  /*234f0*/  STL [R1+0x158], R27 ;  /* 0x0001581b01007387 */ /* 0x0203e40000100800 */
[----:B0-----:R-:W5:Y:S01]  /*23500*/  LDL.64 R14, [R1+0xab8] ;  /* 0x000ab800010e7983 */ /* 0x001f620000100a00 */
[----:B-1----:R0:W3:Y:S01]  /*23510*/  LDG.E.U16 R27, [R4.64] ;  /* 0x00000006041b7981 */ /* 0x0020e2000c1e1500 */
[----:B------:R-:W-:Y:S03]  /*23520*/  HMMA.16816.F32 R8, R20, R24, R8 ;  /* 0x000000181408723c */ /* 0x000fe60000001808 */
[----:B0-----:R-:W4:Y:S04]  /*23530*/  LDL.64 R4, [R1+0xaf0] ;  /* 0x000af00001047983 */ /* 0x001f280000100a00 */
[----:B--2---:R0:W-:Y:S04]  /*23540*/  STL [R1+0x160], R0 ;  /* 0x0001600001007387 */ /* 0x0041e80000100800 */
[----:B0-----:R-:W2:Y:S04]  /*23550*/  LDG.E.U16 R0, [R6.64] ;  /* 0x0000000606007981 */ /* 0x001ea8000c1e1500 */
[----:B---3--:R-:W-:Y:S01]  /*23560*/  STL [R1+0x15c], R27 ;  /* 0x00015c1b01007387 */ /* 0x008fe20000100800 */
[----:B------:R0:W-:Y:S03]  /*23570*/  STL [R1+0x150], R26 ;  /* 0x0001501a01007387 */ /* 0x0001e60000100800 */
[----:B0-----:R-:W3:Y:S01]  /*23580*/  LDL.LU.64 R26, [R1+0x24e8] ;  /* 0x0024e800011a7983 */ /* 0x001ee20000300a00 */
[----:B------:R-:W3:Y:S02]  /*23590*/  LDL.LU.64 R24, [R1+0x24e0] ;  /* 0x0024e00001187983 */ /* 0x000ee40000300a00 */
[----:B------:R-:W3:Y:S01]  /*235a0*/  LDL R22, [R1+0x2e0] ;  /* 0x0002e00001167983 */ /* 0x000ee20000100800 */
[----:B--2---:R0:W-:Y:S01]  /*235b0*/  STL [R1+0x164], R0 ;  /* 0x0001640001007387 */ /* 0x0041e20000100800 */
[----:B---3--:R-:W-:-:S04]  /*235c0*/  IMAD.WIDE R2, R22, 0x2, R2 ;  /* 0x0000000216027825 */ /* 0x008fc800078e0202 */
[C---:B----4-:R-:W-:Y:S01]  /*235d0*/  IMAD.WIDE R4, R22.reuse, 0x2, R4 ;  /* 0x0000000216047825 */ /* 0x050fe200078e0204 */
[----:B0-----:R0:W2:Y:S04]  /*235e0*/  LDG.E.U16 R0, [R2.64] ;  /* 0x0000000602007981 */ /* 0x0010a8000c1e1500 */
[----:B------:R1:W3:Y:S01]  /*235f0*/  LDG.E.U16 R23, [R4.64] ;  /* 0x0000000604177981 */ /* 0x0002e2000c1e1500 */
[----:B------:R-:W-:-:S04]  /*23600*/  IMAD.WIDE R6, R22, 0x2, R12 ;  /* 0x0000000216067825 */ /* 0x000fc800078e020c */
[C---:B------:R-:W-:Y:S02]  /*23610*/  IMAD.WIDE R12, R22.reuse, 0x2, R28 ;  /* 0x00000002160c7825 */ /* 0x040fe400078e021c */
[----:B------:R-:W4:Y:S04]  /*23620*/  LDL.64 R28, [R1+0xaa8] ;  /* 0x000aa800011c7983 */ /* 0x000f280000100a00 */
[----:B------:R5:W4:Y:S04]  /*23630*/  LDG.E.U16 R20, [R6.64] ;  /* 0x0000000606147981 */ /* 0x000b28000c1e1500 */
[----:B------:R1:W4:Y:S01]  /*23640*/  LDG.E.U16 R21, [R12.64] ;  /* 0x000000060c157981 */ /* 0x000322000c1e1500 */
[----:B0-----:R-:W-:-:S03]  /*23650*/  IMAD.WIDE R2, R22, 0x2, R18 ;  /* 0x0000000216027825 */ /* 0x001fc600078e0212 */
[----:B------:R-:W4:Y:S01]  /*23660*/  LDL.64 R18, [R1+0xaa0] ;  /* 0x000aa00001127983 */ /* 0x000f220000100a00 */
[----:B-----5:R-:W-:-:S03]  /*23670*/  IMAD.WIDE R6, R22, 0x2, R14 ;  /* 0x0000000216067825 */ /* 0x020fc600078e020e */
[----:B-1----:R-:W5:Y:S04]  /*23680*/  LDL.64 R12, [R1+0xa98] ;  /* 0x000a9800010c7983 */ /* 0x002f680000100a00 */
[----:B------:R0:W4:Y:S04]  /*23690*/  LDG.E.U16 R15, [R2.64] ;  /* 0x00000006020f7981 */ /* 0x000128000c1e1500 */
[----:B0-----:R-:W5:Y:S01]  /*236a0*/  LDL.64 R2, [R1+0xab0] ;  /* 0x000ab00001027983 */ /* 0x001f620000100a00 */
[----:B------:R-:W-:-:S03]  /*236b0*/  IMAD.WIDE R4, R22, 0x2, R16 ;  /* 0x0000000216047825 */ /* 0x000fc600078e0210 */
[----:B--2---:R0:W-:Y:S01]  /*236c0*/  STL [R1+0x124], R0 ;  /* 0x0001240001007387 */ /* 0x0041e20000100800 */
[----:B---3--:R1:W-:Y:S03]  /*236d0*/  STL [R1+0x130], R23 ;  /* 0x0001301701007387 */ /* 0x0083e60000100800 */
[----:B0-----:R-:W2:Y:S04]  /*236e0*/  LDG.E.U16 R0, [R4.64] ;  /* 0x0000000604007981 */ /* 0x001ea8000c1e1500 */
[----:B-1----:R0:W3:Y:S04]  /*236f0*/  LDG.E.U16 R23, [R6.64] ;  /* 0x0000000606177981 */ /* 0x0020e8000c1e1500 */
[----:B0-----:R-:W2:Y:S01]  /*23700*/  LDL.LU R6, [R1+0xd8] ;  /* 0x0000d80001067983 */ /* 0x001ea20000300800 */
[----:B------:R-:W2:Y:S02]  /*23710*/  LDL.LU R7, [R1+0xdc] ;  /* 0x0000dc0001077983 */ /* 0x000ea40000300800 */
[----:B----4-:R-:W-:Y:S02]  /*23720*/  STL [R1+0x12c], R21 ;  /* 0x00012c1501007387 */ /* 0x010fe40000100800 */
[----:B------:R0:W-:Y:S01]  /*23730*/  STL [R1+0x120], R20 ;  /* 0x0001201401007387 */ /* 0x0001e20000100800 */
[----:B------:R-:W4:Y:S04]  /*23740*/  LDL.64 R16, [R1+0xa78] ;  /* 0x000a780001107983 */ /* 0x000f280000100a00 */
[----:B0-----:R-:W3:Y:S01]  /*23750*/  LDL.64 R20, [R1+0xa80] ;  /* 0x000a800001147983 */ /* 0x001ee20000100a00 */
[----:B------:R0:W-:Y:S03]  /*23760*/  STL [R1+0x134], R15 ;  /* 0x0001340f01007387 */ /* 0x0001e60000100800 */
[----:B0-----:R-:W3:Y:S01]  /*23770*/  LDL.64 R14, [R1+0xa70] ;  /* 0x000a7000010e7983 */ /* 0x001ee20000100a00 */
[----:B--2---:R-:W-:Y:S07]  /*23780*/  HMMA.16816.F32 R24, R24, R6, R8 ;  /* 0x000000061818723c */ /* 0x004fee0000001808 */
[----:B-----5:R-:W-:-:S04]  /*23790*/  IMAD.WIDE R8, R22, 0x2, R12 ;  /* 0x0000000216087825 */ /* 0x020fc800078e020c */
[C---:B------:R-:W-:Y:S11]  /*237a0*/  IMAD.WIDE R6, R22.reuse, 0x2, R18 ;  /* 0x0000000216067825 */ /* 0x040ff600078e0212 */
[----:B------:R-:W-:Y:S01]  /*237b0*/  @!UPT UIADD3 URZ, URZ, URZ, URZ ;  /* 0x0000003f3f3ff290 */ /* 0x000fe2000fffe03f */
[----:B------:R0:W-:Y:S01]  /*237c0*/  STL [R1+0x24dc], R24 ;  /* 0x0024dc1801007387 */ /* 0x0001e20000100800 */
[----:B------:R1:W-:Y:S02]  /*237d0*/  STL [R1+0x24d8], R25 ;  /* 0x0024d81901007387 */ /* 0x0003e40000100800 */
[----:B------:R-:W-:Y:S02]  /*237e0*/  STL [R1+0x24a4], R26 ;  /* 0x0024a41a01007387 */ /* 0x000fe40000100800 */
[----:B------:R-:W-:Y:S01]  /*237f0*/  STL [R1+0x24a0], R27 ;  /* 0x0024a01b01007387 */ /* 0x000fe20000100800 */
[----:B------:R-:W2:Y:S04]  /*23800*/  LDL.64 R10, [R1+0xa68] ;  /* 0x000a6800010a7983 */ /* 0x000ea80000100a00 */
[----:B------:R-:W5:Y:S01]  /*23810*/  LDL.64 R12, [R1+0xa60] ;  /* 0x000a6000010c7983 */ /* 0x000f620000100a00 */
[----:B------:R3:W-:Y:S02]  /*23820*/  STL [R1+0x110], R0 ;  /* 0x0001100001007387 */ /* 0x0007e40000100800 */
[----:B------:R-:W5:Y:S02]  /*23830*/  LDL.64 R18, [R1+0xa58] ;  /* 0x000a580001127983 */ /* 0x000f640000100a00 */
[----:B------:R-:W-:-:S04]  /*23840*/  IMAD.WIDE R4, R22, 0x2, R28 ;  /* 0x0000000216047825 */ /* 0x000fc800078e021c */
[C---:B------:R-:W-:Y:S01]  /*23850*/  IMAD.WIDE R2, R22.reuse, 0x2, R2 ;  /* 0x0000000216027825 */ /* 0x040fe200078e0202 */
[----:B0-----:R0:W5:Y:S04]  /*23860*/  LDG.E.U16 R24, [R6.64] ;  /* 0x0000000606187981 */ /* 0x001168000c1e1500 */
[----:B-1----:R1:W5:Y:S04]  /*23870*/  LDG.E.U16 R25, [R8.64] ;  /* 0x0000000608197981 */ /* 0x002368000c1e1500 */
[----:B------:R4:W5:Y:S04]  /*23880*/  LDG.E.U16 R29, [R4.64] ;  /* 0x00000006041d7981 */ /* 0x000968000c1e1500 */
[----:B---3--:R3:W5:Y:S04]  /*23890*/  LDG.E.U16 R0, [R2.64] ;  /* 0x0000000602007981 */ /* 0x008768000c1e1500 */
[----:B-1----:R-:W5:Y:S01]  /*238a0*/  LDL.64 R8, [R1+0xa40] ;  /* 0x000a400001087983 */ /* 0x002f620000100a00 */
[----:B----4-:R-:W-:-:S04]  /*238b0*/  IMAD.WIDE R4, R22, 0x2, R16 ;  /* 0x0000000216047825 */ /* 0x010fc800078e0210 */
[----:B------:R-:W4:Y:S02]  /*238c0*/  LDL.64 R16, [R1+0xa38] ;  /* 0x000a380001107983 */ /* 0x000f240000100a00 */
[----:B0-----:R-:W-:-:S04]  /*238d0*/  IMAD.WIDE R6, R22, 0x2, R14 ;  /* 0x0000000216067825 */ /* 0x001fc800078e020e */
[C---:B---3--:R-:W-:Y:S01]  /*238e0*/  IMAD.WIDE R2, R22.reuse, 0x2, R20 ;  /* 0x0000000216027825 */ /* 0x048fe200078e0214 */
[----:B------:R-:W3:Y:S03]  /*238f0*/  LDL.64 R14, [R1+0xa30] ;  /* 0x000a3000010e7983 */ /* 0x000ee60000100a00 */
[----:B------:R0:W-:Y:S01]  /*23900*/  STL [R1+0x118], R23 ;  /* 0x0001181701007387 */ /* 0x0001e20000100800 */
[----:B------:R5:W3:Y:S04]  /*23910*/  LDG.E.U16 R27, [R4.64] ;  /* 0x00000006041b7981 */ /* 0x000ae8000c1e1500 */
[----:B------:R2:W3:Y:S04]  /*23920*/  LDG.E.U16 R28, [R2.64] ;  /* 0x00000006021c7981 */ /* 0x0004e8000c1e1500 */
[----:B------:R1:W3:Y:S01]  /*23930*/  LDG.E.U16 R26, [R6.64] ;  /* 0x00000006061a7981 */ /* 0x0002e2000c1e1500 */
[----:B--2---:R-:W-:-:S03]  /*23940*/  IMAD.WIDE R2, R22, 0x2, R10 ;  /* 0x0000000216027825 */ /* 0x004fc600078e020a */
[----:B------:R-:W2:Y:S01]  /*23950*/  LDL.64 R10, [R1+0xa28] ;  /* 0x000a2800010a7983 */ /* 0x000ea20000100a00 */
[----:B-----5:R-:W-:-:S03]  /*23960*/  IMAD.WIDE R4, R22, 0x2, R12 ;  /* 0x0000000216047825 */ /* 0x020fc600078e020c */
[----:B------:R-:W5:Y:S01]  /*23970*/  LDL.64 R12, [R1+0xa20] ;  /* 0x000a2000010c7983 */ /* 0x000f620000100a00 */
[----:B-1----:R-:W-:-:S03]  /*23980*/  IMAD.WIDE R6, R22, 0x2, R18 ;  /* 0x0000000216067825 */ /* 0x002fc600078e0212 */
[----:B------:R1:W5:Y:S04]  /*23990*/  LDG.E.U16 R20, [R2.64] ;  /* 0x0000000602147981 */ /* 0x000368000c1e1500 */
[----:B------:R-:W5:Y:S04]  /*239a0*/  LDL.64 R18, [R1+0xa18] ;  /* 0x000a180001127983 */ /* 0x000f680000100a00 */
[----:B------:R4:W5:Y:S04]  /*239b0*/  LDG.E.U16 R21, [R4.64] ;  /* 0x0000000604157981 */ /* 0x000968000c1e1500 */
[----:B0-----:R3:W5:Y:S01]  /*239c0*/  LDG.E.U16 R23, [R6.64] ;  /* 0x0000000606177981 */ /* 0x001762000c1e1500 */
[----:B-1----:R-:W-:-:S03]  /*239d0*/  IMAD.WIDE R2, R22, 0x2, R8 ;  /* 0x0000000216027825 */ /* 0x002fc600078e0208 */
[----:B------:R-:W5:Y:S01]  /*239e0*/  LDL.64 R8, [R1+0xa00] ;  /* 0x000a000001087983 */ /* 0x000f620000100a00 */
[----:B----4-:R-:W-:-:S04]  /*239f0*/  IMAD.WIDE R4, R22, 0x2, R16 ;  /* 0x0000000216047825 */ /* 0x010fc800078e0210 */
[----:B------:R-:W4:Y:S02]  /*23a00*/  LDL.64 R16, [R1+0x9f8] ;  /* 0x0009f80001107983 */ /* 0x000f240000100a00 */
[C---:B---3--:R-:W-:Y:S02]  /*23a10*/  IMAD.WIDE R6, R22.reuse, 0x2, R14 ;  /* 0x0000000216067825 */ /* 0x048fe400078e020e */
[----:B------:R-:W3:Y:S02]  /*23a20*/  LDL.64 R14, [R1+0x9f0] ;  /* 0x0009f000010e7983 */ /* 0x000ee40000100a00 */
[----:B------:R0:W-:Y:S02]  /*23a30*/  STL [R1+0x108], R0 ;  /* 0x0001080001007387 */ /* 0x0001e40000100800 */
[----:B------:R1:W-:Y:S02]  /*23a40*/  STL [R1+0x100], R29 ;  /* 0x0001001d01007387 */ /* 0x0003e40000100800 */
[----:B------:R1:W-:Y:S01]  /*23a50*/  STL [R1+0x104], R24 ;  /* 0x0001041801007387 */ /* 0x0003e20000100800 */
[----:B0-----:R2:W3:Y:S04]  /*23a60*/  LDG.E.U16 R0, [R2.64] ;  /* 0x0000000602007981 */ /* 0x0014e8000c1e1500 */
[----:B-1----:R5:W3:Y:S04]  /*23a70*/  LDG.E.U16 R29, [R4.64] ;  /* 0x00000006041d7981 */ /* 0x002ae8000c1e1500 */
[----:B------:R0:W3:Y:S01]  /*23a80*/  LDG.E.U16 R24, [R6.64] ;  /* 0x0000000606187981 */ /* 0x0000e2000c1e1500 */
[----:B--2---:R-:W-:-:S03]  /*23a90*/  IMAD.WIDE R2, R22, 0x2, R10 ;  /* 0x0000000216027825 */ /* 0x004fc600078e020a */
[----:B------:R-:W2:Y:S01]  /*23aa0*/  LDL.64 R10, [R1+0x9e8] ;  /* 0x0009e800010a7983 */ /* 0x000ea20000100a00 */
[----:B-----5:R-:W-:-:S03]  /*23ab0*/  IMAD.WIDE R4, R22, 0x2, R12 ;  /* 0x0000000216047825 */ /* 0x020fc600078e020c */
[----:B------:R1:W-:Y:S01]  /*23ac0*/  STL [R1+0x10c], R25 ;  /* 0x00010c1901007387 */ /* 0x0003e20000100800 */
[----:B------:R-:W5:Y:S02]  /*23ad0*/  LDL.64 R12, [R1+0x9e0] ;  /* 0x0009e000010c7983 */ /* 0x000f640000100a00 */
[C---:B0-----:R-:W-:Y:S02]  /*23ae0*/  IMAD.WIDE R6, R22.reuse, 0x2, R18 ;  /* 0x0000000216067825 */ /* 0x041fe400078e0212 */
[----:B------:R-:W5:Y:S02]  /*23af0*/  LDL.64 R18, [R1+0x9d8] ;  /* 0x0009d80001127983 */ /* 0x000f640000100a00 */
[----:B------:R0:W-:Y:S02]  /*23b00*/  STL [R1+0xdc], R28 ;  /* 0x0000dc1c01007387 */ /* 0x0001e40000100800 */
[----:B------:R4:W-:Y:S01]  /*23b10*/  STL [R1+0xf4], R27 ;  /* 0x0000f41b01007387 */ /* 0x0009e20000100800 */
[----:B-1----:R1:W5:Y:S04]  /*23b20*/  LDG.E.U16 R25, [R2.64] ;  /* 0x0000000602197981 */ /* 0x002368000c1e1500 */
[----:B0-----:R0:W5:Y:S04]  /*23b30*/  LDG.E.U16 R28, [R4.64] ;  /* 0x00000006041c7981 */ /* 0x001168000c1e1500 */
[----:B----4-:R4:W5:Y:S01]  /*23b40*/  LDG.E.U16 R27, [R6.64] ;  /* 0x00000006061b7981 */ /* 0x010962000c1e1500 */
[----:B-1----:R-:W-:-:S03]  /*23b50*/  IMAD.WIDE R2, R22, 0x2, R8 ;  /* 0x0000000216027825 */ /* 0x002fc600078e0208 */
[----:B------:R-:W5:Y:S01]  /*23b60*/  LDL.64 R8, [R1+0x9c0] ;  /* 0x0009c00001087983 */ /* 0x000f620000100a00 */
[----:B------:R1:W-:Y:S02]  /*23b70*/  STL [R1+0xd8], R26 ;  /* 0x0000d81a01007387 */ /* 0x0003e40000100800 */
[C---:B0-----:R-:W-:Y:S02]  /*23b80*/  IMAD.WIDE R4, R22.reuse, 0x2, R16 ;  /* 0x0000000216047825 */ /* 0x041fe400078e0210 */
[----:B------:R-:W5:Y:S02]  /*23b90*/  LDL.64 R16, [R1+0x9b8] ;  /* 0x0009b80001107983 */ /* 0x000f640000100a00 */
[----:B------:R-:W-:Y:S02]  /*23ba0*/  STL [R1+0xd4], R21 ;  /* 0x0000d41501007387 */ /* 0x000fe40000100800 */
[----:B------:R0:W-:Y:S01]  /*23bb0*/  STL [R1+0xd0], R20 ;  /* 0x0000d01401007387 */ /* 0x0001e20000100800 */
[----:B-1----:R2:W5:Y:S04]  /*23bc0*/  LDG.E.U16 R26, [R2.64] ;  /* 0x00000006021a7981 */ /* 0x002568000c1e1500 */
[----:B0-----:R-:W5:Y:S01]  /*23bd0*/  LDL.64 R20, [R1+0x9b0] ;  /* 0x0009b00001147983 */ /* 0x001f620000100a00 */
[----:B------:R0:W-:Y:S02]  /*23be0*/  STL [R1+0xec], R23 ;  /* 0x0000ec1701007387 */ /* 0x0001e40000100800 */
[----:B---3--:R1:W-:Y:S02]  /*23bf0*/  STL [R1+0xb8], R0 ;  /* 0x0000b80001007387 */ /* 0x0083e40000100800 */
[----:B----4-:R-:W-:-:S02]  /*23c00*/  IMAD.WIDE R6, R22, 0x2, R14 ;  /* 0x0000000216067825 */ /* 0x010fc400078e020e */
[----:B------:R-:W3:Y:S04]  /*23c10*/  LDL.64 R14, [R1+0x980] ;  /* 0x00098000010e7983 */ /* 0x000ee80000100a00 */
[----:B0-----:R5:W4:Y:S04]  /*23c20*/  LDG.E.U16 R23, [R4.64] ;  /* 0x0000000604177981 */ /* 0x001b28000c1e1500 */
[----:B-1----:R0:W4:Y:S01]  /*23c30*/  LDG.E.U16 R0, [R6.64] ;  /* 0x0000000606007981 */ /* 0x002122000c1e1500 */
[----:B--2---:R-:W-:-:S03]  /*23c40*/  IMAD.WIDE R2, R22, 0x2, R10 ;  /* 0x0000000216027825 */ /* 0x004fc600078e020a */
[----:B------:R-:W2:Y:S01]  /*23c50*/  LDL.64 R10, [R1+0x9a8] ;  /* 0x0009a800010a7983 */ /* 0x000ea20000100a00 */
[----:B-----5:R-:W-:-:S03]  /*23c60*/  IMAD.WIDE R4, R22, 0x2, R12 ;  /* 0x0000000216047825 */ /* 0x020fc600078e020c */
[----:B------:R-:W5:Y:S01]  /*23c70*/  LDL.64 R12, [R1+0x978] ;  /* 0x00097800010c7983 */ /* 0x000f620000100a00 */
[----:B------:R1:W-:Y:S03]  /*23c80*/  STL [R1+0xc0], R29 ;  /* 0x0000c01d01007387 */ /* 0x0003e60000100800 */
[----:B------:R1:W-:Y:S04]  /*23c90*/  STL [R1+0xb4], R24 ;  /* 0x0000b41801007387 */ /* 0x0003e80000100800 */
[----:B------:R1:W-:Y:S04]  /*23ca0*/  STL [R1+0xb0], R25 ;  /* 0x0000b01901007387 */ /* 0x0003e80000100800 */
[----:B-1----:R1:W4:Y:S01]  /*23cb0*/  LDG.E.U16 R29, [R2.64] ;  /* 0x00000006021d7981 */ /* 0x002322000c1e1500 */
[----:B0-----:R-:W-:-:S03]  /*23cc0*/  IMAD.WIDE R6, R22, 0x2, R18 ;  /* 0x0000000216067825 */ /* 0x001fc600078e0212 */
[----:B------:R0:W4:Y:S01]  /*23cd0*/  LDG.E.U16 R24, [R4.64] ;  /* 0x0000000604187981 */ /* 0x000122000c1e1500 */
[----:B------:R-:W4:Y:S03]  /*23ce0*/  LDL.64 R18, [R1+0x940] ;  /* 0x0009400001127983 */ /* 0x000f260000100a00 */
[----:B------:R0:W4:Y:S01]  /*23cf0*/  LDG.E.U16 R25, [R6.64] ;  /* 0x0000000606197981 */ /* 0x000122000c1e1500 */
[----:B-1----:R-:W-:-:S03]  /*23d00*/  IMAD.WIDE R2, R22, 0x2, R8 ;  /* 0x0000000216027825 */ /* 0x002fc600078e0208 */
[----:B------:R-:W4:Y:S01]  /*23d10*/  LDL.64 R8, [R1+0x970] ;  /* 0x0009700001087983 */ /* 0x000f220000100a00 */
[----:B0-----:R-:W-:-:S03]  /*23d20*/  IMAD.WIDE R4, R22, 0x2, R16 ;  /* 0x0000000216047825 */ /* 0x001fc600078e0210 */
[----:B------:R-:W4:Y:S01]  /*23d30*/  LDL.64 R16, [R1+0x900] ;  /* 0x0009000001107983 */ /* 0x000f220000100a00 */
[----:B------:R0:W-:Y:S02]  /*23d40*/  STL [R1+0xbc], R28 ;  /* 0x0000bc1c01007387 */ /* 0x0001e40000100800 */
[----:B------:R1:W-:Y:S02]  /*23d50*/  STL [R1+0xac], R27 ;  /* 0x0000ac1b01007387 */ /* 0x0003e40000100800 */
[C---:B------:R-:W-:Y:S01]  /*23d60*/  IMAD.WIDE R6, R22.reuse, 0x2, R20 ;  /* 0x0000000216067825 */ /* 0x040fe200078e0214 */
[----:B0-----:R3:W4:Y:S04]  /*23d70*/  LDG.E.U16 R28, [R4.64] ;  /* 0x00000006041c7981 */ /* 0x001728000c1e1500 */
[----:B------:R2:W4:Y:S04]  /*23d80*/  LDG.E.U16 R21, [R2.64] ;  /* 0x0000000602157981 */ /* 0x000528000c1e1500 */
[----:B-1----:R5:W4:Y:S01]  /*23d90*/  LDG.E.U16 R27, [R6.64] ;  /* 0x00000006061b7981 */ /* 0x002b22000c1e1500 */
[----:B---3--:R-:W-:-:S04]  /*23da0*/  IMAD.WIDE R4, R22, 0x2, R14 ;  /* 0x0000000216047825 */ /* 0x008fc800078e020e */
[C---:B--2---:R-:W-:Y:S02]  /*23db0*/  IMAD.WIDE R2, R22.reuse, 0x2, R10 ;  /* 0x0000000216027825 */ /* 0x044fe400078e020a */
[----:B------:R-:W2:Y:S02]  /*23dc0*/  LDL.64 R10, [R1+0x8c0] ;  /* 0x0008c000010a7983 */ /* 0x000ea40000100a00 */
[----:B------:R0:W-:Y:S02]  /*23dd0*/  STL [R1+0x94], R26 ;  /* 0x0000941a01007387 */ /* 0x0001e40000100800 */
[C---:B-----5:R-:W-:Y:S01]  /*23de0*/  IMAD.WIDE R6, R22.reuse, 0x2, R12 ;  /* 0x0000000216067825 */ /* 0x060fe200078e020c */
[----:B------:R-:W3:Y:S04]  /*23df0*/  LDL.64 R14, [R1+0x880] ;  /* 0x00088000010e7983 */ /* 0x000ee80000100a00 */
[----:B------:R-:W5:Y:S01]  /*23e00*/  LDL.64 R12, [R1+0x938] ;  /* 0x00093800010c7983 */ /* 0x000f620000100a00 */
[----:B----4-:R1:W-:Y:S03]  /*23e10*/  STL [R1+0x9c], R23 ;  /* 0x00009c1701007387 */ /* 0x0103e60000100800 */
[----:B------:R4:W-:Y:S04]  /*23e20*/  STL [R1+0x90], R0 ;  /* 0x0000900001007387 */ /* 0x0009e80000100800 */
[----:B0-----:R0:W5:Y:S04]  /*23e30*/  LDG.E.U16 R26, [R2.64] ;  /* 0x00000006021a7981 */ /* 0x001168000c1e1500 */
[----:B-1----:R1:W5:Y:S04]  /*23e40*/  LDG.E.U16 R23, [R4.64] ;  /* 0x0000000604177981 */ /* 0x002368000c1e1500 */
[----:B----4-:R4:W5:Y:S01]  /*23e50*/  LDG.E.U16 R0, [R6.64] ;  /* 0x0000000606007981 */ /* 0x010962000c1e1500 */
[----:B0-----:R-:W-:-:S03]  /*23e60*/  IMAD.WIDE R2, R22, 0x2, R8 ;  /* 0x0000000216027825 */ /* 0x001fc600078e0208 */
[----:B------:R-:W5:Y:S01]  /*23e70*/  LDL.64 R8, [R1+0x8f8] ;  /* 0x0008f80001087983 */ /* 0x000f620000100a00 */
[----:B------:R0:W-:Y:S02]  /*23e80*/  STL [R1+0x80], R29 ;  /* 0x0000801d01007387 */ /* 0x0001e40000100800 */
[----:B------:R-:W-:Y:S02]  /*23e90*/  STL [R1+0x74], R25 ;  /* 0x0000741901007387 */ /* 0x000fe40000100800 */
[C---:B-1----:R-:W-:Y:S01]  /*23ea0*/  IMAD.WIDE R4, R22.reuse, 0x2, R18 ;  /* 0x0000000216047825 */ /* 0x042fe200078e0212 */
[----:B------:R1:W-:Y:S03]  /*23eb0*/  STL [R1+0x78], R24 ;  /* 0x0000781801007387 */ /* 0x0003e60000100800 */
[C---:B----4-:R-:W-:Y:S01]  /*23ec0*/  IMAD.WIDE R6, R22.reuse, 0x2, R16 ;  /* 0x0000000216067825 */ /* 0x050fe200078e0210 */
[----:B0-----:R5:W4:Y:S04]  /*23ed0*/  LDG.E.U16 R29, [R2.64] ;  /* 0x00000006021d7981 */ /* 0x001b28000c1e1500 */
[----:B-1----:R-:W4:Y:S01]  /*23ee0*/  LDL.64 R24, [R1+0x8b8] ;  /* 0x0008b80001187983 */ /* 0x002f220000100a00 */
[----:B------:R0:W-:Y:S03]  /*23ef0*/  STL [R1+0x5c], R21 ;  /* 0x00005c1501007387 */ /* 0x0001e60000100800 */
[----:B0-----:R-:W4:Y:S01]  /*23f00*/  LDL.64 R20, [R1+0x878] ;  /* 0x0008780001147983 */ /* 0x001f220000100a00 */
[----:B------:R0:W-:Y:S02]  /*23f10*/  STL [R1+0x64], R28 ;  /* 0x0000641c01007387 */ /* 0x0001e40000100800 */
[----:B------:R1:W-:Y:S02]  /*23f20*/  STL [R1+0x58], R27 ;  /* 0x0000581b01007387 */ /* 0x0003e40000100800 */
[----:B------:R-:W4:Y:S01]  /*23f30*/  LDL.64 R18, [R1+0x968] ;  /* 0x0009680001127983 */ /* 0x000f220000100a00 */
[----:B------:R-:W4:Y:S04]  /*23f40*/  LDL.64 R16, [R1+0x930] ;  /* 0x0009300001107983 */ /* 0x000f280000100a00 */
[----:B0-----:R2:W4:Y:S04]  /*23f50*/  LDG.E.U16 R28, [R4.64] ;  /* 0x00000006041c7981 */ /* 0x001528000c1e1500 */
[----:B-1----:R3:W4:Y:S01]  /*23f60*/  LDG.E.U16 R27, [R6.64] ;  /* 0x00000006061b7981 */ /* 0x002722000c1e1500 */
[----:B--2---:R-:W-:-:S04]  /*23f70*/  IMAD.WIDE R4, R22, 0x2, R10 ;  /* 0x0000000216047825 */ /* 0x004fc800078e020a */
[C---:B---3--:R-:W-:Y:S01]  /*23f80*/  IMAD.WIDE R6, R22.reuse, 0x2, R14 ;  /* 0x0000000216067825 */ /* 0x048fe200078e020e */
[----:B------:R-:W2:Y:S03]  /*23f90*/  LDL.64 R10, [R1+0x928] ;  /* 0x00092800010a7983 */ /* 0x000ea60000100a00 */
[C---:B-----5:R-:W-:Y:S01]  /*23fa0*/  IMAD.WIDE R2, R22.reuse, 0x2, R12 ;  /* 0x0000000216027825 */ /* 0x060fe200078e020c */
[----:B------:R0:W-:Y:S04]  /*23fb0*/  STL [R1+0x50], R26 ;  /* 0x0000501a01007387 */ /* 0x0001e80000100800 */
[----:B------:R1:W-:Y:S01]  /*23fc0*/  STL [R1+0x48], R23 ;  /* 0x0000481701007387 */ /* 0x0003e20000100800 */
[----:B------:R3:W-:Y:S02]  /*23fd0*/  STL [R1+0x4c], R0 ;  /* 0x00004c0001007387 */ /* 0x0007e40000100800 */
[----:B------:R-:W5:Y:S02]  /*23fe0*/  LDL.64 R14, [R1+0x8f0] ;  /* 0x0008f000010e7983 */ /* 0x000f640000100a00 */
[----:B------:R-:W5:Y:S01]  /*23ff0*/  LDL.64 R12, [R1+0x8b0] ;  /* 0x0008b000010c7983 */ /* 0x000f620000100a00 */
[----:B0-----:R4:W5:Y:S04]  /*24000*/  LDG.E.U16 R26, [R4.64] ;  /* 0x00000006041a7981 */ /* 0x001968000c1e1500 */
[----:B-1----:R0:W5:Y:S04]  /*24010*/  LDG.E.U16 R23, [R6.64] ;  /* 0x0000000606177981 */ /* 0x002168000c1e1500 */
[----:B---3--:R1:W3:Y:S02]  /*24020*/  LDG.E.U16 R0, [R2.64] ;  /* 0x0000000602007981 */ /* 0x0082e4000c1e1500 */
[----:B-1----:R-:W-:-:S02]  /*24030*/  IMAD.WIDE R2, R22, 0x2, R8 ;  /* 0x0000000216027825 */ /* 0x002fc400078e0208 */
[----:B------:R-:W3:Y:S02]  /*24040*/  LDL.64 R8, [R1+0x870] ;  /* 0x0008700001087983 */ /* 0x000ee40000100a00 */
[C---:B----4-:R-:W-:Y:S02]  /*24050*/  IMAD.WIDE R4, R22.reuse, 0x2, R24 ;  /* 0x0000000216047825 */ /* 0x050fe400078e0218 */
[----:B------:R1:W-:Y:S02]  /*24060*/  STL [R1+0x44], R29 ;  /* 0x0000441d01007387 */ /* 0x0003e40000100800 */
[C---:B0-----:R-:W-:Y:S02]  /*24070*/  IMAD.WIDE R6, R22.reuse, 0x2, R20 ;  /* 0x0000000216067825 */ /* 0x041fe400078e0214 */
[----:B-1----:R2:W4:Y:S04]  /*24080*/  LDG.E.U16 R29, [R2.64] ;  /* 0x00000006021d7981 */ /* 0x002528000c1e1500 */
[----:B------:R0:W-:Y:S01]  /*24090*/  STL [R1+0x38], R28 ;  /* 0x0000381c01007387 */ /* 0x0001e20000100800 */
[----:B------:R1:W-:Y:S02]  /*240a0*/  STL [R1+0x30], R27 ;  /* 0x0000301b01007387 */ /* 0x0003e40000100800 */
[----:B------:R-:W4:Y:S01]  /*240b0*/  LDL.64 R20, [R1+0x8e8] ;  /* 0x0008e80001147983 */ /* 0x000f220000100a00 */
[----:B0-----:R0:W4:Y:S04]  /*240c0*/  LDG.E.U16 R28, [R4.64] ;  /* 0x00000006041c7981 */ /* 0x001128000c1e1500 */
[----:B-1----:R1:W4:Y:S01]  /*240d0*/  LDG.E.U16 R27, [R6.64] ;  /* 0x00000006061b7981 */ /* 0x002322000c1e1500 */
[----:B0-----:R-:W-:-:S04]  /*240e0*/  IMAD.WIDE R4, R22, 0x2, R16 ;  /* 0x0000000216047825 */ /* 0x001fc800078e0210 */
[----:B-1----:R-:W-:-:S04]  /*240f0*/  IMAD.WIDE R6, R22, 0x2, R18 ;  /* 0x0000000216067825 */ /* 0x002fc800078e0212 */
[C---:B--2---:R-:W-:Y:S02]  /*24100*/  IMAD.WIDE R2, R22.reuse, 0x2, R10 ;  /* 0x0000000216027825 */ /* 0x044fe400078e020a */
[----:B------:R-:W2:Y:S04]  /*24110*/  LDL.64 R10, [R1+0x8a8] ;  /* 0x0008a800010a7983 */ /* 0x000ea80000100a00 */
[----:B-----5:R0:W-:Y:S01]  /*24120*/  STL [R1+0x24], R26 ;  /* 0x0000241a01007387 */ /* 0x0201e20000100800 */
[----:B------:R-:W5:Y:S03]  /*24130*/  LDL.64 R16, [R1+0x868] ;  /* 0x0008680001107983 */ /* 0x000f660000100a00 */
[----:B------:R1:W-:Y:S01]  /*24140*/  STL [R1+0x14], R23 ;  /* 0x0000141701007387 */ /* 0x0003e20000100800 */
[----:B---3--:R3:W-:Y:S03]  /*24150*/  STL [R1+0x2c], R0 ;  /* 0x00002c0001007387 */ /* 0x0087e60000100800 */
[----:B------:R-:W5:Y:S04]  /*24160*/  LDL.64 R18, [R1+0x960] ;  /* 0x0009600001127983 */ /* 0x000f680000100a00 */
[----:B0-----:R0:W5:Y:S04]  /*24170*/  LDG.E.U16 R26, [R6.64] ;  /* 0x00000006061a7981 */ /* 0x001168000c1e1500 */
[----:B-1----:R1:W5:Y:S04]  /*24180*/  LDG.E.U16 R23, [R4.64] ;  /* 0x0000000604177981 */ /* 0x002368000c1e1500 */
[----:B---3--:R3:W5:Y:S01]  /*24190*/  LDG.E.U16 R0, [R2.64] ;  /* 0x0000000602007981 */ /* 0x008762000c1e1500 */
[----:B0-----:R-:W-:-:S03]  /*241a0*/  IMAD.WIDE R6, R22, 0x2, R14 ;  /* 0x0000000216067825 */ /* 0x001fc600078e020e */
[----:B------:R-:W5:Y:S01]  /*241b0*/  LDL.64 R14, [R1+0x9a0] ;  /* 0x0009a000010e7983 */ /* 0x000f620000100a00 */
[----:B-1----:R-:W-:-:S04]  /*241c0*/  IMAD.WIDE R4, R22, 0x2, R12 ;  /* 0x0000000216047825 */ /* 0x002fc800078e020c */
[C---:B---3--:R-:W-:Y:S01]  /*241d0*/  IMAD.WIDE R2, R22.reuse, 0x2, R8 ;  /* 0x0000000216027825 */ /* 0x048fe200078e0208 */
[----:B------:R-:W3:Y:S04]  /*241e0*/  LDL.64 R12, [R1+0x998] ;  /* 0x00099800010c7983 */ /* 0x000ee80000100a00 */
[----:B------:R0:W3:Y:S04]  /*241f0*/  LDG.E.U16 R8, [R6.64] ;  /* 0x0000000606087981 */ /* 0x0000e8000c1e1500 */
[----:B0-----:R4:W3:Y:S04]  /*24200*/  LDG.E.U16 R7, [R4.64] ;  /* 0x0000000604077981 */ /* 0x0018e8000c1e1500 */
[----:B------:R5:W3:Y:S01]  /*24210*/  LDG.E.U16 R6, [R2.64] ;  /* 0x0000000602067981 */ /* 0x000ae2000c1e1500 */
[----:B----4-:R-:W-:-:S06]  /*24220*/  IMAD.WIDE R4, R22, 0x2, R20 ;  /* 0x0000000216047825 */ /* 0x010fcc00078e0214 */
[----:B------:R0:W4:Y:S01]  /*24230*/  LDG.E.U16 R5, [R4.64] ;  /* 0x0000000604057981 */ /* 0x000122000c1e1500 */
[----:B--2---:R-:W-:-:S05]  /*24240*/  IMAD.WIDE R10, R22, 0x2, R10 ;  /* 0x00000002160a7825 */ /* 0x004fca00078e020a */
[----:B0-----:R0:W2:Y:S01]  /*24250*/  LDG.E.U16 R4, [R10.64] ;  /* 0x000000060a047981 */ /* 0x0010a2000c1e1500 */
[----:B-----5:R-:W-:-:S06]  /*24260*/  IMAD.WIDE R2, R22, 0x2, R16 ;  /* 0x0000000216027825 */ /* 0x020fcc00078e0210 */
[----:B------:R1:W5:Y:S04]  /*24270*/  LDG.E.U16 R3, [R2.64] ;  /* 0x0000000602037981 */ /* 0x000368000c1e1500 */
[----:B---3--:R3:W-:Y:S04]  /*24280*/  STL [R1+0x2484], R8 ;  /* 0x0024840801007387 */ /* 0x0087e80000100800 */
[----:B------:R-:W-:Y:S01]  /*24290*/  STL [R1+0x2480], R7 ;  /* 0x0024800701007387 */ /* 0x000fe20000100800 */
[----:B------:R1:W-:Y:S02]  /*242a0*/  STL [R1+0x2488], R6 ;  /* 0x0024880601007387 */ /* 0x0003e40000100800 */
[----:B------:R-:W5:Y:S02]  /*242b0*/  LDL.64 R24, [R1+0x958] ;  /* 0x0009580001187983 */ /* 0x000f640000100a00 */
[----:B------:R-:W5:Y:S01]  /*242c0*/  LDL.64 R16, [R1+0x920] ;  /* 0x0009200001107983 */ /* 0x000f620000100a00 */
[----:B---3--:R-:W3:Y:S01]  /*242d0*/  LDL.64 R8, [R1+0x8e0] ;  /* 0x0008e00001087983 */ /* 0x008ee20000100a00 */
[----:B------:R-:W-:Y:S02]  /*242e0*/  STL [R1+0x20], R29 ;  /* 0x0000201d01007387 */ /* 0x000fe40000100800 */
[----:B------:R-:W-:-:S04]  /*242f0*/  IMAD.WIDE R14, R22, 0x2, R14 ;  /* 0x00000002160e7825 */ /* 0x000fc800078e020e */
[----:B------:R-:W-:-:S04]  /*24300*/  IMAD.WIDE R12, R22, 0x2, R12 ;  /* 0x00000002160c7825 */ /* 0x000fc800078e020c */
[C---:B0-----:R-:W-:Y:S01]  /*24310*/  IMAD.WIDE R10, R22.reuse, 0x2, R18 ;  /* 0x00000002160a7825 */ /* 0x041fe200078e0212 */
[----:B------:R0:W3:Y:S04]  /*24320*/  LDG.E.U16 R20, [R14.64] ;  /* 0x000000060e147981 */ /* 0x0000e8000c1e1500 */
[----:B-1----:R3:W3:Y:S04]  /*24330*/  LDG.E.U16 R2, [R10.64] ;  /* 0x000000060a027981 */ /* 0x0026e8000c1e1500 */
[----:B----4-:R-:W-:Y:S01]  /*24340*/  STL [R1+0x2468], R5 ;  /* 0x0024680501007387 */ /* 0x010fe20000100800 */
[----:B------:R-:W-:Y:S02]  /*24350*/  STL [R1+0x18], R28 ;  /* 0x0000181c01007387 */ /* 0x000fe40000100800 */
[----:B------:R-:W-:Y:S01]  /*24360*/  STL [R1+0x10], R27 ;  /* 0x0000101b01007387 */ /* 0x000fe20000100800 */
[----:B--2---:R1:W-:Y:S04]  /*24370*/  STL [R1+0x246c], R4 ;  /* 0x00246c0401007387 */ /* 0x0043e80000100800 */
[----:B-----5:R-:W-:Y:S01]  /*24380*/  STL [R1+0x2464], R3 ;  /* 0x0024640301007387 */ /* 0x020fe20000100800 */
[----:B------:R-:W-:Y:S02]  /*24390*/  STL [R1+0x8], R26 ;  /* 0x0000081a01007387 */ /* 0x000fe40000100800 */
[----:B------:R-:W2:Y:S02]  /*243a0*/  LDL.64 R18, [R1+0x918] ;  /* 0x0009180001127983 */ /* 0x000ea40000100a00 */
[----:B------:R-:W4:Y:S01]  /*243b0*/  LDL.64 R6, [R1+0x8a0] ;  /* 0x0008a00001067983 */ /* 0x000f220000100a00 */
[----:B------:R-:W-:Y:S01]  /*243c0*/  STL [R1+0x4], R23 ;  /* 0x0000041701007387 */ /* 0x000fe20000100800 */
[----:B-1----:R-:W5:Y:S02]  /*243d0*/  LDL.64 R4, [R1+0x860] ;  /* 0x0008600001047983 */ /* 0x002f640000100a00 */
[----:B------:R1:W-:Y:S02]  /*243e0*/  STL [R1+0xc], R0 ;  /* 0x00000c0001007387 */ /* 0x0003e40000100800 */
[----:B-1----:R1:W2:Y:S01]  /*243f0*/  LDG.E.U16 R0, [R12.64] ;  /* 0x000000060c007981 */ /* 0x0022a2000c1e1500 */
[----:B0-----:R-:W-:-:S04]  /*24400*/  IMAD.WIDE R14, R22, 0x2, R24 ;  /* 0x00000002160e7825 */ /* 0x001fc800078e0218 */
[----:B-1----:R-:W-:-:S04]  /*24410*/  IMAD.WIDE R12, R22, 0x2, R16 ;  /* 0x00000002160c7825 */ /* 0x002fc800078e0210 */
[C---:B---3--:R-:W-:Y:S02]  /*24420*/  IMAD.WIDE R10, R22.reuse, 0x2, R8 ;  /* 0x00000002160a7825 */ /* 0x048fe400078e0208 */
[----:B------:R5:W3:Y:S04]  /*24430*/  LDG.E.U16 R9, [R14.64] ;  /* 0x000000060e097981 */ /* 0x000ae8000c1e1500 */
[----:B------:R4:W3:Y:S04]  /*24440*/  LDG.E.U16 R16, [R12.64] ;  /* 0x000000060c107981 */ /* 0x0008e8000c1e1500 */
[----:B------:R2:W3:Y:S04]  /*24450*/  LDG.E.U16 R17, [R10.64] ;  /* 0x000000060a117981 */ /* 0x0004e8000c1e1500 */
[----:B------:R-:W-:Y:S01]  /*24460*/  STL [R1+0x245c], R20 ;  /* 0x00245c1401007387 */ /* 0x000fe20000100800 */
[----:B----4-:R-:W-:-:S04]  /*24470*/  IMAD.WIDE R12, R22, 0x2, R6 ;  /* 0x00000002160c7825 */ /* 0x010fc800078e0206 */
[----:B-----5:R-:W-:-:S04]  /*24480*/  IMAD.WIDE R14, R22, 0x2, R4 ;  /* 0x00000002160e7825 */ /* 0x020fc800078e0204 */
[C---:B--2---:R-:W-:Y:S02]  /*24490*/  IMAD.WIDE R10, R22.reuse, 0x2, R18 ;  /* 0x00000002160a7825 */ /* 0x044fe400078e0212 */
[----:B------:R0:W2:Y:S04]  /*244a0*/  LDG.E.U16 R18, [R12.64] ;  /* 0x000000060c127981 */ /* 0x0000a8000c1e1500 */
[----:B------:R1:W4:Y:S04]  /*244b0*/  LDG.E.U16 R19, [R10.64] ;  /* 0x000000060a137981 */ /* 0x000328000c1e1500 */
[----:B------:R5:W2:Y:S04]  /*244c0*/  LDG.E.U16 R21, [R14.64] ;  /* 0x000000060e157981 */ /* 0x000aa8000c1e1500 */
[----:B------:R-:W-:Y:S01]  /*244d0*/  STL [R1+0x244c], R0 ;  /* 0x00244c0001007387 */ /* 0x000fe20000100800 */
[----:B------:R0:W-:Y:S03]  /*244e0*/  STL [R1+0x2460], R2 ;  /* 0x0024600201007387 */ /* 0x0001e60000100800 */
[----:B---3--:R-:W-:Y:S01]  /*244f0*/  STL [R1+0x2450], R9 ;  /* 0x0024500901007387 */ /* 0x008fe20000100800 */
[----:B------:R-:W-:Y:S02]  /*24500*/  STL [R1+0x2470], R16 ;  /* 0x0024701001007387 */ /* 0x000fe40000100800 */
[----:B------:R3:W-:Y:S02]  /*24510*/  STL [R1+0x2458], R17 ;  /* 0x0024581101007387 */ /* 0x0007e40000100800 */
[----:B0-----:R-:W2:Y:S01]  /*24520*/  LDL.64 R2, [R1+0x898] ;  /* 0x0008980001027983 */ /* 0x001ea20000100a00 */
[----:B---3--:R-:W5:Y:S01]  /*24530*/  LDL.64 R16, [R1+0x858] ;  /* 0x0008580001107983 */ /* 0x008f620000100a00 */
[----:B------:R-:W3:Y:S02]  /*24540*/  LDL.LU R4, [R1+0x190] ;  /* 0x0001900001047983 */ /* 0x000ee40000300800 */
[----:B------:R-:W2:Y:S02]  /*24550*/  LDL.LU R5, [R1+0x178] ;  /* 0x0001780001057983 */ /* 0x000ea40000300800 */
[----:B------:R-:W2:Y:S01]  /*24560*/  LDL.LU R6, [R1+0x13c] ;  /* 0x00013c0001067983 */ /* 0x000ea20000300800 */
[----:B------:R-:W2:Y:S01]  /*24570*/  LDL.LU R8, [R1+0x11c] ;  /* 0x00011c0001087983 */ /* 0x000ea20000300800 */
[----:B------:R-:W2:Y:S02]  /*24580*/  LDL.LU R27, [R1+0xf8] ;  /* 0x0000f800011b7983 */ /* 0x000ea40000300800 */
[----:B------:R-:W2:Y:S02]  /*24590*/  LDL.LU R26, [R1+0xe8] ;  /* 0x0000e800011a7983 */ /* 0x000ea40000300800 */
[----:B------:R-:W2:Y:S01]  /*245a0*/  LDL.LU R25, [R1+0xe0] ;  /* 0x0000e00001197983 */ /* 0x000ea20000300800 */
[----:B------:R-:W2:Y:S01]  /*245b0*/  LDL.LU R24, [R1+0xc8] ;  /* 0x0000c80001187983 */ /* 0x000ea20000300800 */
[----:B------:R-:W2:Y:S02]  /*245c0*/  LDL.LU R28, [R1+0xa8] ;  /* 0x0000a800011c7983 */ /* 0x000ea40000300800 */
[----:B------:R-:W2:Y:S02]  /*245d0*/  LDL.LU R29, [R1+0xa0] ;  /* 0x0000a000011d7983 */ /* 0x000ea40000300800 */
[----:B------:R-:W1:Y:S01]  /*245e0*/  LDL.64 R12, [R1+0x8d8] ;  /* 0x0008d800010c7983 */ /* 0x000e620000100a00 */
[----:B------:R-:W0:Y:S01]  /*245f0*/  S2R R7, SR_TID.X ;  /* 0x0000000000077919 */ /* 0x000e220000002100 */
[----:B-----5:R-:W-:-:S06]  /*24600*/  IMAD.WIDE R14, R22, 0x2, R16 ;  /* 0x00000002160e7825 */ /* 0x020fcc00078e0210 */
[----:B------:R-:W5:Y:S01]  /*24610*/  LDG.E.U16 R14, [R14.64] ;  /* 0x000000060e0e7981 */ /* 0x000f62000c1e1500 */
[----:B-1----:R-:W-:-:S04]  /*24620*/  IMAD.WIDE R10, R22, 0x2, R12 ;  /* 0x00000002160a7825 */ /* 0x002fc800078e020c */
[----:B--2---:R-:W-:Y:S02]  /*24630*/  IMAD.WIDE R12, R22, 0x2, R2 ;  /* 0x00000002160c7825 */ /* 0x004fe400078e0202 */
[----:B------:R-:W2:Y:S04]  /*24640*/  LDG.E.U16 R22, [R10.64] ;  /* 0x000000060a167981 */ /* 0x000ea8000c1e1500 */
[----:B------:R-:W5:Y:S01]  /*24650*/  LDG.E.U16 R12, [R12.64] ;  /* 0x000000060c0c7981 */ /* 0x000f62000c1e1500 */
[----:B------:R-:W-:Y:S01]  /*24660*/  BAR.SYNC.DEFER_BLOCKING 0x0 ;  /* 0x0000000000007b1d */ /* 0x000fe20000010000 */
[----:B0-----:R-:W-:-:S05]  /*24670*/  LOP3.LUT R3, R7, 0x7f, RZ, 0xc0, !PT ;  /* 0x0000007f07037812 */ /* 0x001fca00078ec0ff */
[----:B------:R-:W-:Y:S01]  /*24680*/  STL [R1+0x2474], R18 ;  /* 0x0024741201007387 */ /* 0x000fe20000100800 */
[----:B----4-:R0:W-:Y:S01]  /*24690*/  STL [R1+0x2454], R19 ;  /* 0x0024541301007387 */ /* 0x0101e20000100800 */
[----:B------:R-:W-:Y:S02]  /*246a0*/  SHF.L.U32 R9, R3, 0x1, RZ ;  /* 0x0000000103097819 */ /* 0x000fe400000006ff */
[----:B------:R-:W-:Y:S01]  /*246b0*/  STL [R1+0x2478], R21 ;  /* 0x0024781501007387 */ /* 0x000fe20000100800 */
[----:B------:R-:W4:Y:S02]  /*246c0*/  LDL.LU R23, [R1+0x7c] ;  /* 0x00007c0001177983 */ /* 0x000f240000300800 */
[----:B------:R-:W-:Y:S01]  /*246d0*/  STL [R1+0x2498], R7 ;  /* 0x0024980701007387 */ /* 0x000fe20000100800 */
[----:B---3--:R-:W-:Y:S01]  /*246e0*/  STS.U16 [R9+0x8000], R4 ;  /* 0x0080000409007388 */ /* 0x008fe20000000400 */
[----:B------:R-:W-:Y:S02]  /*246f0*/  STS.U16 [R9+0x8800], R5 ;  /* 0x0088000509007388 */ /* 0x000fe40000000400 */
[----:B------:R-:W-:Y:S02]  /*24700*/  STS.U16 [R9+0x9000], R6 ;  /* 0x0090000609007388 */ /* 0x000fe40000000400 */
[----:B------:R-:W-:Y:S01]  /*24710*/  STS.U16 [R9+0x9800], R8 ;  /* 0x0098000809007388 */ /* 0x000fe20000000400 */
[----:B------:R-:W-:Y:S01]  /*24720*/  STS.U16 [R9+0xa000], R27 ;  /* 0x00a0001b09007388 */ /* 0x000fe20000000400 */
[----:B------:R-:W-:Y:S02]  /*24730*/  STS.U16 [R9+0xa800], R26 ;  /* 0x00a8001a09007388 */ /* 0x000fe40000000400 */
[----:B------:R-:W-:Y:S02]  /*24740*/  STS.U16 [R9+0xb000], R25 ;  /* 0x00b0001909007388 */ /* 0x000fe40000000400 */
[----:B------:R1:W-:Y:S01]  /*24750*/  STS.U16 [R9+0xb800], R24 ;  /* 0x00b8001809007388 */ /* 0x0003e20000000400 */
[----:B------:R3:W-:Y:S04]  /*24760*/  STS.U16 [R9+0xc000], R28 ;  /* 0x00c0001c09007388 */ /* 0x0007e80000000400 */
[----:B--2---:R-:W-:Y:S01]  /*24770*/  STL [R1+0x247c], R22 ;  /* 0x00247c1601007387 */ /* 0x004fe20000100800 */
[----:B------:R-:W-:Y:S02]  /*24780*/  STL [R1+0x248c], R3 ;  /* 0x00248c0301007387 */ /* 0x000fe40000100800 */
[----:B-----5:R-:W-:Y:S02]  /*24790*/  STL [R1+0x2490], R12 ;  /* 0x0024900c01007387 */ /* 0x020fe40000100800 */
[----:B------:R-:W-:Y:S01]  /*247a0*/  STL [R1+0x2494], R14 ;  /* 0x0024940e01007387 */ /* 0x000fe20000100800 */
[----:B0-----:R-:W2:Y:S01]  /*247b0*/  LDL.LU R19, [R1+0x70] ;  /* 0x0000700001137983 */ /* 0x001ea20000300800 */
[----:B-1----:R-:W5:Y:S02]  /*247c0*/  LDL.LU R24, [R1+0x6c] ;  /* 0x00006c0001187983 */ /* 0x002f640000300800 */
[----:B------:R-:W5:Y:S02]  /*247d0*/  LDL.LU R18, [R1+0x68] ;  /* 0x0000680001127983 */ /* 0x000f640000300800 */
[----:B------:R-:W5:Y:S01]  /*247e0*/  LDL.LU R25, [R1+0x60] ;  /* 0x0000600001197983 */ /* 0x000f620000300800 */
[----:B---3--:R-:W3:Y:S04]  /*247f0*/  LDL.LU R28, [R1+0x54] ;  /* 0x00005400011c7983 */ /* 0x008ee80000300800 */
[----:B------:R-:W0:Y:S04]  /*24800*/  S2R R26, SR_TID.X ;  /* 0x00000000001a7919 */ /* 0x000e280000002100 */
[----:B------:R1:W-:Y:S04]  /*24810*/  STS.U16 [R9+0xc800], R29 ;  /* 0x00c8001d09007388 */ /* 0x0003e80000000400 */
[----:B-1----:R-:W3:Y:S01]  /*24820*/  LDL.LU R29, [R1+0x18c] ;  /* 0x00018c00011d7983 */ /* 0x002ee20000300800 */
[----:B------:R-:W3:Y:S02]  /*24830*/  LDL.LU R8, [R1+0x16c] ;  /* 0x00016c0001087983 */ /* 0x000ee40000300800 */
[----:B------:R-:W3:Y:S02]  /*24840*/  LDL.LU R27, [R1+0x138] ;  /* 0x00013800011b7983 */ /* 0x000ee40000300800 */
[----:B------:R-:W3:Y:S01]  /*24850*/  LDL.LU R2, [R1+0x140] ;  /* 0x0001400001027983 */ /* 0x000ee20000300800 */
[----:B------:R-:W3:Y:S01]  /*24860*/  LDL.LU R20, [R1+0x144] ;  /* 0x0001440001147983 */ /* 0x000ee20000300800 */
[----:B------:R-:W3:Y:S02]  /*24870*/  LDL.LU R14, [R1+0xf0] ;  /* 0x0000f000010e7983 */ /* 0x000ee40000300800 */
[----:B------:R-:W3:Y:S02]  /*24880*/  LDL.LU R15, [R1+0xe4] ;  /* 0x0000e400010f7983 */ /* 0x000ee40000300800 */
[----:B------:R-:W3:Y:S01]  /*24890*/  LDL.LU R12, [R1+0xcc] ;  /* 0x0000cc00010c7983 */ /* 0x000ee20000300800 */
[----:B------:R-:W3:Y:S01]  /*248a0*/  LDL.LU R13, [R1+0xc4] ;  /* 0x0000c400010d7983 */ /* 0x000ee20000300800 */
[----:B------:R-:W3:Y:S02]  /*248b0*/  LDL.LU R3, [R1+0xa4] ;  /* 0x0000a40001037983 */ /* 0x000ee40000300800 */
[----:B------:R-:W3:Y:S02]  /*248c0*/  LDL.LU R22, [R1+0x98] ;  /* 0x0000980001167983 */ /* 0x000ee40000300800 */
[----:B------:R-:W3:Y:S01]  /*248d0*/  LDL.LU R10, [R1+0x40] ;  /* 0x00004000010a7983 */ /* 0x000ee20000300800 */
[----:B----4-:R1:W-:Y:S04]  /*248e0*/  STS.U16 [R9+0xd000], R23 ;  /* 0x00d0001709007388 */ /* 0x0103e80000000400 */
[----:B------:R-:W4:Y:S01]  /*248f0*/  LDL.LU R11, [R1+0x3c] ;  /* 0x00003c00010b7983 */ /* 0x000f220000300800 */
[----:B0-----:R-:W-:-:S03]  /*24900*/  LOP3.LUT R16, R26, 0x7f, RZ, 0xc0, !PT ;  /* 0x0000007f1a107812 */ /* 0x001fc600078ec0ff */
[----:B-1----:R-:W4:Y:S01]  /*24910*/  LDL.LU R23, [R1+0x34] ;  /* 0x0000340001177983 */ /* 0x002f220000300800 */
[----:B------:R-:W4:Y:S02]  /*24920*/  LDL.LU R7, [R1+0x28] ;  /* 0x0000280001077983 */ /* 0x000f240000300800 */
[----:B------:R-:W4:Y:S02]  /*24930*/  LDL.LU R21, [R1+0x1c] ;  /* 0x00001c0001157983 */ /* 0x000f240000300800 */
[----:B------:R-:W4:Y:S01]  /*24940*/  LDL.LU R0, [R1] ;  /* 0x0000000001007983 */ /* 0x000f220000300800 */
[----:B------:R-:W4:Y:S01]  /*24950*/  LDL.LU R4, [R1+0x188] ;  /* 0x0001880001047983 */ /* 0x000f220000300800 */
[----:B------:R-:W4:Y:S02]  /*24960*/  LDL.LU R5, [R1+0x168] ;  /* 0x0001680001057983 */ /* 0x000f240000300800 */
[----:B------:R-:W4:Y:S02]  /*24970*/  LDL.LU R6, [R1+0x128] ;  /* 0x0001280001067983 */ /* 0x000f240000300800 */
[----:B------:R-:W4:Y:S01]  /*24980*/  LDL.LU R26, [R1+0xfc] ;  /* 0x0000fc00011a7983 */ /* 0x000f220000300800 */
[----:B------:R-:W4:Y:S04]  /*24990*/  LDL.LU R17, [R1+0x14c] ;  /* 0x00014c0001117983 */ /* 0x000f280000300800 */
[----:B--2---:R0:W-:Y:S01]  /*249a0*/  STS.U16 [R9+0xd800], R19 ;  /* 0x00d8001309007388 */ /* 0x0041e20000000400 */
[----:B-----5:R1:W-:Y:S02]  /*249b0*/  STS.U16 [R9+0xe000], R24 ;  /* 0x00e0001809007388 */ /* 0x0203e40000000400 */
[----:B------:R-:W-:Y:S02]  /*249c0*/  STS.U16 [R9+0xe800], R18 ;  /* 0x00e8001209007388 */ /* 0x000fe40000000400 */
[----:B------:R2:W-:Y:S01]  /*249d0*/  STS.U16 [R9+0xf000], R25 ;  /* 0x00f0001909007388 */ /* 0x0005e20000000400 */
[----:B---3--:R3:W-:Y:S04]  /*249e0*/  STS.U16 [R9+0xf800], R28 ;  /* 0x00f8001c09007388 */ /* 0x0087e80000000400 */
[----:B0-----:R-:W5:Y:S01]  /*249f0*/  LDL.LU R19, [R1+0x234] ;  /* 0x0002340001137983 */ /* 0x001f620000300800 */
[----:B-1----:R-:W4:Y:S02]  /*24a00*/  LDL.LU R24, [R1+0x24dc] ;  /* 0x0024dc0001187983 */ /* 0x002f240000300800 */
[----:B--2---:R-:W2:Y:S01]  /*24a10*/  LDL.LU R25, [R1+0x24d8] ;  /* 0x0024d80001197983 */ /* 0x004ea20000300800 */
[----:B---3--:R-:W3:Y:S01]  /*24a20*/  LDL.LU R28, [R1+0x24d4] ;  /* 0x0024d400011c7983 */ /* 0x008ee20000300800 */
[----:B------:R0:W-:Y:S03]  /*24a30*/  STL [R1+0x249c], R9 ;  /* 0x00249c0901007387 */ /* 0x0001e60000100800 */
[----:B0-----:R-:W2:Y:S01]  /*24a40*/  LDL.LU R9, [R1+0x114] ;  /* 0x0001140001097983 */ /* 0x001ea20000300800 */
[----:B------:R-:W-:-:S04]  /*24a50*/  SHF.L.U32 R16, R16, 0x1, RZ ;  /* 0x0000000110107819 */ /* 0x000fc800000006ff */
[----:B------:R-:W-:-:S05]  /*24a60*/  LOP3.LUT R18, R16, 0x10, RZ, 0x3c, !PT ;  /* 0x0000001010127812 */ /* 0x000fca00078e3cff */
[----:B------:R0:W-:Y:S01]  /*24a70*/  STS.U16 [R18+0x8100], R29 ;  /* 0x0081001d12007388 */ /* 0x0001e20000000400 */
[----:B------:R1:W-:Y:S03]  /*24a80*/  STS.U16 [R18+0x8900], R8 ;  /* 0x0089000812007388 */ /* 0x0003e60000000400 */
[----:B0-----:R-:W3:Y:S01]  /*24a90*/  LDL.LU R29, [R1+0x24d0] ;  /* 0x0024d000011d7983 */ /* 0x001ee20000300800 */
[----:B------:R0:W-:Y:S02]  /*24aa0*/  STS.U16 [R18+0x9100], R27 ;  /* 0x0091001b12007388 */ /* 0x0001e40000000400 */
[----:B-1----:R-:W3:Y:S01]  /*24ab0*/  LDL R8, [R1+0x148] ;  /* 0x0001480001087983 */ /* 0x002ee20000100800 */
[----:B0-----:R-:W3:Y:S01]  /*24ac0*/  LDL R27, [R1+0x154] ;  /* 0x00015400011b7983 */ /* 0x001ee20000100800 */
[----:B------:R-:W-:-:S03]  /*24ad0*/  LOP3.LUT R16, R16, 0x20, RZ, 0x3c, !PT ;  /* 0x0000002010107812 */ /* 0x000fc600078e3cff */
[----:B--2---:R-:W-:Y:S01]  /*24ae0*/  STS.U16 [R18+0x9900], R9 ;  /* 0x0099000912007388 */ /* 0x004fe20000000400 */
[----:B------:R-:W-:Y:S02]  /*24af0*/  STS.U16 [R18+0xa100], R14 ;  /* 0x00a1000e12007388 */ /* 0x000fe40000000400 */
[----:B------:R-:W-:Y:S02]  /*24b00*/  STS.U16 [R18+0xa900], R15 ;  /* 0x00a9000f12007388 */ /* 0x000fe40000000400 */
[----:B------:R-:W-:Y:S01]  /*24b10*/  STS.U16 [R18+0xb100], R12 ;  /* 0x00b1000c12007388 */ /* 0x000fe20000000400 */
[----:B------:R-:W-:Y:S01]  /*24b20*/  STS.U16 [R18+0xb900], R13 ;  /* 0x00b9000d12007388 */ /* 0x000fe20000000400 */
[----:B------:R-:W-:Y:S02]  /*24b30*/  STS.U16 [R18+0xc100], R3 ;  /* 0x00c1000312007388 */ /* 0x000fe40000000400 */
[----:B------:R-:W-:Y:S02]  /*24b40*/  STS.U16 [R18+0xc900], R22 ;  /* 0x00c9001612007388 */ /* 0x000fe40000000400 */
[----:B------:R-:W-:Y:S01]  /*24b50*/  STS.U16 [R18+0xd100], R10 ;  /* 0x00d1000a12007388 */ /* 0x000fe20000000400 */
[----:B----4-:R-:W-:Y:S01]  /*24b60*/  STS.U16 [R18+0xd900], R11 ;  /* 0x00d9000b12007388 */ /* 0x010fe20000000400 */
[----:B------:R0:W-:Y:S02]  /*24b70*/  STS.U16 [R18+0xe100], R23 ;  /* 0x00e1001712007388 */ /* 0x0001e40000000400 */
[----:B------:R-:W-:Y:S02]  /*24b80*/  STS.U16 [R18+0xe900], R7 ;  /* 0x00e9000712007388 */ /* 0x000fe40000000400 */
[----:B------:R-:W-:Y:S01]  /*24b90*/  STS.U16 [R18+0xf100], R21 ;  /* 0x00f1001512007388 */ /* 0x000fe20000000400 */
[----:B------:R1:W-:Y:S01]  /*24ba0*/  STS.U16 [R18+0xf900], R0 ;  /* 0x00f9000012007388 */ /* 0x0003e20000000400 */
[----:B------:R-:W-:Y:S02]  /*24bb0*/  STS.U16 [R16+0x8200], R4 ;  /* 0x0082000410007388 */ /* 0x000fe40000000400 */
[----:B------:R2:W-:Y:S01]  /*24bc0*/  STS.U16 [R16+0x8a00], R5 ;  /* 0x008a000510007388 */ /* 0x0005e20000000400 */
[----:B0-----:R-:W4:Y:S01]  /*24bd0*/  LDL R23, [R1+0x180] ;  /* 0x0001800001177983 */ /* 0x001f220000100800 */
[----:B------:R-:W-:Y:S02]  /*24be0*/  STS.U16 [R16+0x9200], R6 ;  /* 0x0092000610007388 */ /* 0x000fe40000000400 */
[----:B------:R0:W-:Y:S01]  /*24bf0*/  STS.U16 [R16+0x9a00], R26 ;  /* 0x009a001a10007388 */ /* 0x0001e20000000400 */
[----:B-1----:R-:W5:Y:S04]  /*24c00*/  LDL R18, [R1+0x2c8] ;  /* 0x0002c80001127983 */ /* 0x002f680000100800 */
[----:B--2---:R-:W2:Y:S04]  /*24c10*/  LDL R5, [R1+0x2d0] ;  /* 0x0002d00001057983 */ /* 0x004ea80000100800 */
[----:B0-----:R-:W2:Y:S01]  /*24c20*/  LDL R26, [R1+0x254] ;  /* 0x00025400011a7983 */ /* 0x001ea20000100800 */
[----:B------:R-:W2:Y:S02]  /*24c30*/  LDL.LU R4, [R1+0x84] ;  /* 0x0000840001047983 */ /* 0x000ea40000300800 */
[----:B------:R-:W2:Y:S02]  /*24c40*/  LDL.LU R3, [R1+0x88] ;  /* 0x0000880001037983 */ /* 0x000ea40000300800 */
[----:B------:R-:W-:Y:S01]  /*24c50*/  STL [R1+0x24a8], R16 ;  /* 0x0024a81001007387 */ /* 0x000fe20000100800 */
[----:B---3--:R0:W-:Y:S04]  /*24c60*/  STS.U16 [R16+0xa200], R29 ;  /* 0x00a2001d10007388 */ /* 0x0081e80000000400 */
[----:B------:R-:W-:Y:S01]  /*24c70*/  STL [R1+0x24b0], R2 ;  /* 0x0024b00201007387 */ /* 0x000fe20000100800 */
[----:B------:R1:W-:Y:S02]  /*24c80*/  STS.U16 [R16+0xaa00], R28 ;  /* 0x00aa001c10007388 */ /* 0x0003e40000000400 */
[----:B------:R-:W-:Y:S01]  /*24c90*/  STL [R1+0x24ac], R20 ;  /* 0x0024ac1401007387 */ /* 0x000fe20000100800 */
[----:B0-----:R-:W3:Y:S04]  /*24ca0*/  LDL R29, [R1+0x2cc] ;  /* 0x0002cc00011d7983 */ /* 0x001ee80000100800 */
[----:B-1----:R-:W3:Y:S01]  /*24cb0*/  LDL R16, [R1+0x2b8] ;  /* 0x0002b80001107983 */ /* 0x002ee20000100800 */
[----:B------:R-:W3:Y:S02]  /*24cc0*/  LDL.LU R0, [R1+0x8c] ;  /* 0x00008c0001007983 */ /* 0x000ee40000300800 */
[----:B------:R-:W3:Y:S02]  /*24cd0*/  LDL R28, [R1+0x2b4] ;  /* 0x0002b400011c7983 */ /* 0x000ee40000100800 */
[----:B------:R-:W3:Y:S01]  /*24ce0*/  LDL R9, [R1+0x2c4] ;  /* 0x0002c40001097983 */ /* 0x000ee20000100800 */
[----:B------:R-:W3:Y:S04]  /*24cf0*/  LDL R14, [R1+0x1b4] ;  /* 0x0001b400010e7983 */ /* 0x000ee80000100800 */
[----:B------:R-:W3:Y:S04]  /*24d00*/  LDL R15, [R1+0x1b0] ;  /* 0x0001b000010f7983 */ /* 0x000ee80000100800 */
[----:B------:R-:W3:Y:S01]  /*24d10*/  LDL R12, [R1+0x2c0] ;  /* 0x0002c000010c7983 */ /* 0x000ee20000100800 */
[----:B------:R-:W-:Y:S01]  /*24d20*/  STL [R1+0x24b4], R17 ;  /* 0x0024b41101007387 */ /* 0x000fe20000100800 */
[----:B------:R-:W-:Y:S01]  /*24d30*/  FMNMX R10, R27, R8, !PT ;  /* 0x000000081b0a7209 */ /* 0x000fe20007800000 */
[----:B------:R-:W3:Y:S01]  /*24d40*/  LDL R13, [R1+0x2bc] ;  /* 0x0002bc00010d7983 */ /* 0x000ee20000100800 */
[----:B------:R-:W3:Y:S04]  /*24d50*/  LDL R22, [R1+0x1bc] ;  /* 0x0001bc0001167983 */ /* 0x000ee80000100800 */
[----:B------:R-:W3:Y:S04]  /*24d60*/  LDL R8, [R1+0x1b8] ;  /* 0x0001b80001087983 */ /* 0x000ee80000100800 */
[----:B------:R-:W3:Y:S04]  /*24d70*/  LDL R6, [R1+0x1c0] ;  /* 0x0001c00001067983 */ /* 0x000ee80000100800 */
[----:B------:R-:W3:Y:S04]  /*24d80*/  LDL R7, [R1+0x3e0] ;  /* 0x0003e00001077983 */ /* 0x000ee80000100800 */
[----:B------:R-:W3:Y:S01]  /*24d90*/  LDL R27, [R1+0x3c8] ;  /* 0x0003c800011b7983 */ /* 0x000ee20000100800 */
[----:B------:R-:W-:-:S02]  /*24da0*/  FMNMX R11, R2, R20, !PT ;  /* 0x00000014020b7209 */ /* 0x000fc40007800000 */
[----:B----4-:R-:W-:Y:S02]  /*24db0*/  FMNMX R10, R23, R10, !PT ;  /* 0x0000000a170a7209 */ /* 0x010fe40007800000 */
[----:B------:R-:W4:Y:S01]  /*24dc0*/  LDL R23, [R1+0x3d8] ;  /* 0x0003d80001177983 */ /* 0x000f220000100800 */
[----:B-----5:R-:W-:Y:S01]  /*24dd0*/  STL [R1+0x24b8], R19 ;  /* 0x0024b81301007387 */ /* 0x020fe20000100800 */
[----:B------:R-:W-:Y:S01]  /*24de0*/  FMNMX R11, R17, R11, !PT ;  /* 0x0000000b110b7209 */ /* 0x000fe20007800000 */
[----:B------:R-:W5:Y:S01]  /*24df0*/  LDL R21, [R1+0x23c] ;  /* 0x00023c0001157983 */ /* 0x000f620000100800 */
[----:B--2---:R-:W-:Y:S02]  /*24e00*/  FMNMX R10, R26, R10, !PT ;  /* 0x0000000a1a0a7209 */ /* 0x004fe40007800000 */
[----:B------:R-:W2:Y:S01]  /*24e10*/  LDL R26, [R1+0x1c4] ;  /* 0x0001c400011a7983 */ /* 0x000ea20000100800 */
[----:B------:R-:W-:Y:S02]  /*24e20*/  FMNMX R11, R19, R11, !PT ;  /* 0x0000000b130b7209 */ /* 0x000fe40007800000 */
[----:B------:R-:W-:Y:S01]  /*24e30*/  FMNMX R10, R5, R10, !PT ;  /* 0x0000000a050a7209 */ /* 0x000fe20007800000 */
[----:B------:R-:W-:-:S02]  /*24e40*/  FMUL R4, R4, c[0x0][0x188] ;  /* 0x0000620004047a20 */ /* 0x000fc40000400000 */
[----:B------:R-:W-:Y:S01]  /*24e50*/  FMUL R3, R3, c[0x0][0x188] ;  /* 0x0000620003037a20 */ /* 0x000fe20000400000 */
[----:B------:R-:W-:Y:S01]  /*24e60*/  FMNMX R11, R18, R11, !PT ;  /* 0x0000000b120b7209 */ /* 0x000fe20007800000 */
[----:B------:R-:W5:Y:S04]  /*24e70*/  LDL R5, [R1+0x3c4] ;  /* 0x0003c40001057983 */ /* 0x000f680000100800 */
[----:B------:R-:W5:Y:S01]  /*24e80*/  LDL R18, [R1+0x3dc] ;  /* 0x0003dc0001127983 */ /* 0x000f620000100800 */
[----:B---3--:R-:W-:Y:S02]  /*24e90*/  FMNMX R10, R29, R10, !PT ;  /* 0x0000000a1d0a7209 */ /* 0x008fe40007800000 */
[----:B------:R-:W-:Y:S01]  /*24ea0*/  FMNMX R11, R16, R11, !PT ;  /* 0x0000000b100b7209 */ /* 0x000fe20007800000 */
[----:B------:R-:W-:-:S02]  /*24eb0*/  FMUL R29, R0, c[0x0][0x188] ;  /* 0x00006200001d7a20 */ /* 0x000fc40000400000 */
[----:B------:R-:W-:Y:S01]  /*24ec0*/  FMUL R0, R24, c[0x0][0x188] ;  /* 0x0000620018007a20 */ /* 0x000fe20000400000 */
[----:B------:R-:W-:Y:S02]  /*24ed0*/  FMNMX R10, R9, R10, !PT ;  /* 0x0000000a090a7209 */ /* 0x000fe40007800000 */
[----:B------:R-:W-:Y:S01]  /*24ee0*/  FMNMX R11, R28, R11, !PT ;  /* 0x0000000b1c0b7209 */ /* 0x000fe20007800000 */
[----:B------:R-:W-:Y:S01]  /*24ef0*/  FMUL R28, R25, c[0x0][0x188] ;  /* 0x00006200191c7a20 */ /* 0x000fe20000400000 */
[----:B------:R-:W-:Y:S01]  /*24f00*/  STL [R1+0x24bc], R4 ;  /* 0x0024bc0401007387 */ /* 0x000fe20000100800 */
[----:B------:R-:W-:Y:S02]  /*24f10*/  STL [R1+0x24c0], R3 ;  /* 0x0024c00301007387 */ /* 0x000fe40000100800 */
[----:B------:R-:W-:Y:S02]  /*24f20*/  STL [R1+0x24c4], R29 ;  /* 0x0024c41d01007387 */ /* 0x000fe40000100800 */
[----:B------:R0:W-:Y:S01]  /*24f30*/  STL [R1+0x24c8], R0 ;  /* 0x0024c80001007387 */ /* 0x0001e20000100800 */
[----:B------:R-:W-:-:S02]  /*24f40*/  FMNMX R10, R13, R10, !PT ;  /* 0x0000000a0d0a7209 */ /* 0x000fc40007800000 */
[----:B------:R-:W-:Y:S01]  /*24f50*/  FMNMX R15, R15, R14, !PT ;  /* 0x0000000e0f0f7209 */ /* 0x000fe20007800000 */
[----:B------:R1:W-:Y:S01]  /*24f60*/  STL [R1+0x24cc], R28 ;  /* 0x0024cc1c01007387 */ /* 0x0003e20000100800 */
[----:B------:R-:W-:Y:S02]  /*24f70*/  FMNMX R13, R8, R22, !PT ;  /* 0x00000016080d7209 */ /* 0x000fe40007800000 */
[----:B------:R-:W3:Y:S01]  /*24f80*/  LDL R8, [R1+0x2f8] ;  /* 0x0002f80001087983 */ /* 0x000ee20000100800 */
[----:B------:R-:W-:Y:S02]  /*24f90*/  FMNMX R15, R6, R15, !PT ;  /* 0x0000000f060f7209 */ /* 0x000fe40007800000 */
[----:B------:R-:W-:Y:S01]  /*24fa0*/  FMNMX R11, R12, R11, !PT ;  /* 0x0000000b0c0b7209 */ /* 0x000fe20007800000 */
[----:B------:R-:W3:Y:S04]  /*24fb0*/  LDL R6, [R1+0x2b0] ;  /* 0x0002b00001067983 */ /* 0x000ee80000100800 */
[----:B------:R-:W3:Y:S04]  /*24fc0*/  LDL R24, [R1+0x4f0] ;  /* 0x0004f00001187983 */ /* 0x000ee80000100800 */
[----:B0-----:R-:W3:Y:S04]  /*24fd0*/  LDL R0, [R1+0x2d8] ;  /* 0x0002d80001007983 */ /* 0x001ee80000100800 */
[----:B-1----:R-:W3:Y:S04]  /*24fe0*/  LDL R28, [R1+0x3cc] ;  /* 0x0003cc00011c7983 */ /* 0x002ee80000100800 */
[----:B------:R-:W3:Y:S04]  /*24ff0*/  LDL R3, [R1+0x2f4] ;  /* 0x0002f40001037983 */ /* 0x000ee80000100800 */
        /* <DEDUP_REMOVED lines=11> */
[----:B------:R-:W3:Y:S01]  /*250b0*/  LDL R22, [R1+0x4a8] ;  /* 0x0004a80001167983 */ /* 0x000ee20000100800 */
[----:B----4-:R-:W-:Y:S01]  /*250c0*/  FMNMX R23, R23, R11, !PT ;  /* 0x0000000b17177209 */ /* 0x010fe20007800000 */
[----:B------:R-:W-:Y:S01]  /*250d0*/  FMNMX R11, R7, R10, !PT ;  /* 0x0000000a070b7209 */ /* 0x000fe20007800000 */
[----:B--2---:R-:W-:-:S02]  /*250e0*/  FMNMX R13, R26, R13, !PT ;  /* 0x0000000d1a0d7209 */ /* 0x004fc40007800000 */
[----:B------:R-:W-:Y:S01]  /*250f0*/  FMNMX R10, R27, R23, !PT ;  /* 0x000000171b0a7209 */ /* 0x000fe20007800000 */
[----:B------:R-:W2:Y:S04]  /*25100*/  LDL R26, [R1+0x310] ;  /* 0x00031000011a7983 */ /* 0x000ea80000100800 */
[----:B------:R-:W4:Y:S01]  /*25110*/  LDL R27, [R1+0x3d4] ;  /* 0x0003d400011b7983 */ /* 0x000f220000100800 */
[----:B-----5:R-:W-:-:S03]  /*25120*/  FMNMX R15, R21, R15, !PT ;  /* 0x0000000f150f7209 */ /* 0x020fc60007800000 */
[----:B------:R-:W5:Y:S01]  /*25130*/  LDL R23, [R1+0x2f0] ;  /* 0x0002f00001177983 */ /* 0x000f620000100800 */
[----:B------:R-:W2:Y:S03]  /*25140*/  LDL R21, [R1+0x2fc] ;  /* 0x0002fc0001157983 */ /* 0x000ea60000100800 */
[----:B------:R-:W5:Y:S01]  /*25150*/  LDL R7, [R1+0x3d0] ;  /* 0x0003d00001077983 */ /* 0x000f620000100800 */
[----:B------:R-:W-:Y:S02]  /*25160*/  FMNMX R11, R18, R11, !PT ;  /* 0x0000000b120b7209 */ /* 0x000fe40007800000 */
[----:B------:R-:W-:Y:S01]  /*25170*/  FMNMX R10, R5, R10, !PT ;  /* 0x0000000a050a7209 */ /* 0x000fe20007800000 */
[----:B------:R-:W5:Y:S01]  /*25180*/  LDL R18, [R1+0x3ec] ;  /* 0x0003ec0001127983 */ /* 0x000f620000100800 */
[----:B------:R-:W5:Y:S01]  /*25190*/  LDL R5, [R1+0x404] ;  /* 0x0004040001057983 */ /* 0x000f620000100800 */
[----:B---3--:R-:W-:-:S03]  /*251a0*/  FMNMX R15, R8, R15, !PT ;  /* 0x0000000f080f7209 */ /* 0x008fc60007800000 */
[----:B------:R-:W3:Y:S01]  /*251b0*/  LDL R8, [R1+0x4b8] ;  /* 0x0004b80001087983 */ /* 0x000ee20000100800 */
[----:B------:R-:W-:Y:S02]  /*251c0*/  FMNMX R13, R6, R13, !PT ;  /* 0x0000000d060d7209 */ /* 0x000fe40007800000 */
[----:B------:R-:W3:Y:S01]  /*251d0*/  LDL R6, [R1+0x3e4] ;  /* 0x0003e40001067983 */ /* 0x000ee20000100800 */
[----:B----4-:R-:W-:Y:S02]  /*251e0*/  FMNMX R11, R27, R11, !PT ;  /* 0x0000000b1b0b7209 */ /* 0x010fe40007800000 */
[----:B------:R-:W4:Y:S01]  /*251f0*/  LDL R27, [R1+0x768] ;  /* 0x00076800011b7983 */ /* 0x000f220000100800 */
[----:B--2---:R-:W-:Y:S02]  /*25200*/  FMNMX R13, R26, R13, !PT ;  /* 0x0000000d1a0d7209 */ /* 0x004fe40007800000 */
[----:B------:R-:W2:Y:S01]  /*25210*/  LDL R26, [R1+0x3e8] ;  /* 0x0003e800011a7983 */ /* 0x000ea20000100800 */
[----:B------:R-:W-:-:S02]  /*25220*/  FMNMX R11, R28, R11, !PT ;  /* 0x0000000b1c0b7209 */ /* 0x000fc40007800000 */
[----:B-----5:R-:W-:Y:S02]  /*25230*/  FMNMX R15, R23, R15, !PT ;  /* 0x0000000f170f7209 */ /* 0x020fe40007800000 */
[----:B------:R-:W-:Y:S02]  /*25240*/  FMNMX R13, R21, R13, !PT ;  /* 0x0000000d150d7209 */ /* 0x000fe40007800000 */
[----:B------:R-:W-:Y:S02]  /*25250*/  FMNMX R10, R7, R10, !PT ;  /* 0x0000000a070a7209 */ /* 0x000fe40007800000 */
[----:B------:R-:W-:Y:S02]  /*25260*/  FMNMX R11, R24, R11, !PT ;  /* 0x0000000b180b7209 */ /* 0x000fe40007800000 */
[----:B------:R-:W-:Y:S02]  /*25270*/  FMNMX R15, R0, R15, !PT ;  /* 0x0000000f000f7209 */ /* 0x000fe40007800000 */
[----:B------:R-:W-:Y:S01]  /*25280*/  FMNMX R13, R3, R13, !PT ;  /* 0x0000000d030d7209 */ /* 0x000fe20007800000 */
[----:B------:R-:W5:Y:S01]  /*25290*/  LDL R7, [R1+0x3f8] ;  /* 0x0003f80001077983 */ /* 0x000f620000100800 */
[----:B------:R-:W-:-:S02]  /*252a0*/  FMNMX R11, R19, R11, !PT ;  /* 0x0000000b130b7209 */ /* 0x000fc40007800000 */
[----:B------:R-:W-:Y:S02]  /*252b0*/  FMNMX R15, R4, R15, !PT ;  /* 0x0000000f040f7209 */ /* 0x000fe40007800000 */
[----:B------:R-:W-:Y:S01]  /*252c0*/  FMNMX R13, R20, R13, !PT ;  /* 0x0000000d140d7209 */ /* 0x000fe20007800000 */
[----:B------:R-:W5:Y:S01]  /*252d0*/  LDL R21, [R1+0x76c] ;  /* 0x00076c0001157983 */ /* 0x000f620000100800 */
[----:B------:R-:W-:Y:S02]  /*252e0*/  FMNMX R11, R16, R11, !PT ;  /* 0x0000000b100b7209 */ /* 0x000fe40007800000 */
[----:B------:R-:W-:Y:S02]  /*252f0*/  FMNMX R15, R2, R15, !PT ;  /* 0x0000000f020f7209 */ /* 0x000fe40007800000 */
[----:B------:R-:W-:Y:S02]  /*25300*/  FMNMX R13, R14, R13, !PT ;  /* 0x0000000d0e0d7209 */ /* 0x000fe40007800000 */
[----:B------:R-:W-:-:S02]  /*25310*/  FMNMX R10, R25, R10, !PT ;  /* 0x0000000a190a7209 */ /* 0x000fc40007800000 */
[----:B------:R-:W-:Y:S02]  /*25320*/  FMNMX R11, R12, R11, !PT ;  /* 0x0000000b0c0b7209 */ /* 0x000fe40007800000 */
[----:B------:R-:W-:Y:S02]  /*25330*/  FMNMX R15, R18, R15, !PT ;  /* 0x0000000f120f7209 */ /* 0x000fe40007800000 */
[----:B------:R-:W-:Y:S01]  /*25340*/  FMNMX R13, R5, R13, !PT ;  /* 0x0000000d050d7209 */ /* 0x000fe20007800000 */
[----:B------:R-:W5:Y:S04]  /*25350*/  LDL R18, [R1+0x4a4] ;  /* 0x0004a40001127983 */ /* 0x000f680000100800 */
[----:B------:R-:W5:Y:S01]  /*25360*/  LDL R5, [R1+0x3f4] ;  /* 0x0003f40001057983 */ /* 0x000f620000100800 */
[----:B---3--:R-:W-:-:S03]  /*25370*/  FMNMX R11, R8, R11, !PT ;  /* 0x0000000b080b7209 */ /* 0x008fc60007800000 */
[----:B------:R-:W3:Y:S01]  /*25380*/  LDL R8, [R1+0x75c] ;  /* 0x00075c0001087983 */ /* 0x000ee20000100800 */
[----:B------:R-:W-:Y:S02]  /*25390*/  FMNMX R15, R6, R15, !PT ;  /* 0x0000000f060f7209 */ /* 0x000fe40007800000 */
[----:B------:R-:W-:Y:S01]  /*253a0*/  FMNMX R10, R29, R10, !PT ;  /* 0x0000000a1d0a7209 */ /* 0x000fe20007800000 */
[----:B------:R-:W3:Y:S04]  /*253b0*/  LDL R6, [R1+0x4ac] ;  /* 0x0004ac0001067983 */ /* 0x000ee80000100800 */
[----:B------:R-:W3:Y:S04]  /*253c0*/  LDL R23, [R1+0x764] ;  /* 0x0007640001177983 */ /* 0x000ee80000100800 */
[----:B------:R-:W3:Y:S01]  /*253d0*/  LDL R28, [R1+0x754] ;  /* 0x00075400011c7983 */ /* 0x000ee20000100800 */
[----:B------:R-:W-:-:S03]  /*253e0*/  FMNMX R10, R17, R10, !PT ;  /* 0x0000000a110a7209 */ /* 0x000fc60007800000 */
        /* <DEDUP_REMOVED lines=8> */
[----:B------:R-:W3:Y:S01]  /*25470*/  LDL R19, [R1+0x4f4] ;  /* 0x0004f40001137983 */ /* 0x000ee20000100800 */
[----:B------:R-:W3:Y:S03]  /*25480*/  LDL R17, [R1+0x7a0] ;  /* 0x0007a00001117983 */ /* 0x000ee60000100800 */
[----:B------:R-:W3:Y:S04]  /*25490*/  LDL R20, [R1+0x788] ;  /* 0x0007880001147983 */ /* 0x000ee80000100800 */
[----:B------:R-:W3:Y:S04]  /*254a0*/  LDL R2, [R1+0x750] ;  /* 0x0007500001027983 */ /* 0x000ee80000100800 */
[----:B------:R-:W3:Y:S01]  /*254b0*/  LDL R16, [R1+0x4d8] ;  /* 0x0004d80001107983 */ /* 0x000ee20000100800 */
[----:B------:R-:W3:Y:S03]  /*254c0*/  LDL R9, [R1+0x798] ;  /* 0x0007980001097983 */ /* 0x000ee60000100800 */
[----:B------:R-:W3:Y:S04]  /*254d0*/  LDL R14, [R1+0x794] ;  /* 0x00079400010e7983 */ /* 0x000ee80000100800 */
[----:B------:R-:W3:Y:S01]  /*254e0*/  LDL R12, [R1+0x778] ;  /* 0x00077800010c7983 */ /* 0x000ee20000100800 */
[----:B------:R-:W3:Y:S01]  /*254f0*/  LDL R22, [R1+0x790] ;  /* 0x0007900001167983 */ /* 0x000ee20000100800 */
[----:B----4-:R-:W-:-:S02]  /*25500*/  FMNMX R10, R27, R10, !PT ;  /* 0x0000000a1b0a7209 */ /* 0x010fc40007800000 */
[----:B------:R-:W4:Y:S01]  /*25510*/  LDL R27, [R1+0x774] ;  /* 0x00077400011b7983 */ /* 0x000f220000100800 */
[----:B--2---:R-:W-:Y:S02]  /*25520*/  FMNMX R15, R26, R15, !PT ;  /* 0x0000000f1a0f7209 */ /* 0x004fe40007800000 */
[----:B------:R-:W2:Y:S01]  /*25530*/  LDL R26, [R1+0x79c] ;  /* 0x00079c00011a7983 */ /* 0x000ea20000100800 */
[----:B-----5:R-:W-:Y:S02]  /*25540*/  FMNMX R13, R7, R13, !PT ;  /* 0x0000000d070d7209 */ /* 0x020fe40007800000 */
[----:B------:R-:W5:Y:S01]  /*25550*/  LDL R7, [R1+0x4f8] ;  /* 0x0004f80001077983 */ /* 0x000f620000100800 */
[----:B------:R-:W-:-:S03]  /*25560*/  FMNMX R11, R21, R11, !PT ;  /* 0x0000000b150b7209 */ /* 0x000fc60007800000 */
[----:B------:R-:W5:Y:S01]  /*25570*/  LDL R21, [R1+0x7d8] ;  /* 0x0007d80001157983 */ /* 0x000f620000100800 */
[----:B------:R-:W-:Y:S02]  /*25580*/  FMNMX R10, R18, R10, !PT ;  /* 0x0000000a120a7209 */ /* 0x000fe40007800000 */
[----:B------:R-:W-:Y:S01]  /*25590*/  FMNMX R13, R5, R13, !PT ;  /* 0x0000000d050d7209 */ /* 0x000fe20007800000 */
[----:B------:R-:W5:Y:S04]  /*255a0*/  LDL R18, [R1+0x784] ;  /* 0x0007840001127983 */ /* 0x000f680000100800 */
[----:B------:R-:W5:Y:S01]  /*255b0*/  LDL R5, [R1+0x4e8] ;  /* 0x0004e80001057983 */ /* 0x000f620000100800 */
[----:B---3--:R-:W-:-:S03]  /*255c0*/  FMNMX R15, R8, R15, !PT ;  /* 0x0000000f080f7209 */ /* 0x008fc60007800000 */
[----:B------:R-:W3:Y:S01]  /*255d0*/  LDL R8, [R1+0x7e4] ;  /* 0x0007e40001087983 */ /* 0x000ee20000100800 */
[----:B------:R-:W-:-:S03]  /*255e0*/  FMNMX R11, R6, R11, !PT ;  /* 0x0000000b060b7209 */ /* 0x000fc60007800000 */
[----:B------:R-:W3:Y:S01]  /*255f0*/  LDL R6, [R1+0x7cc] ;  /* 0x0007cc0001067983 */ /* 0x000ee20000100800 */
[----:B------:R-:W-:Y:S02]  /*25600*/  FMNMX R13, R23, R13, !PT ;  /* 0x0000000d170d7209 */ /* 0x000fe40007800000 */
[----:B------:R-:W-:Y:S02]  /*25610*/  FMNMX R15, R28, R15, !PT ;  /* 0x0000000f1c0f7209 */ /* 0x000fe40007800000 */
[----:B------:R-:W-:Y:S01]  /*25620*/  FMNMX R11, R25, R11, !PT ;  /* 0x0000000b190b7209 */ /* 0x000fe20007800000 */
[----:B------:R-:W3:Y:S01]  /*25630*/  LDL R28, [R1+0x7dc] ;  /* 0x0007dc00011c7983 */ /* 0x000ee20000100800 */
[----:B------:R-:W-:Y:S02]  /*25640*/  FMNMX R13, R0, R13, !PT ;  /* 0x0000000d000d7209 */ /* 0x000fe40007800000 */
[----:B------:R-:W-:Y:S02]  /*25650*/  FMNMX R15, R24, R15, !PT ;  /* 0x0000000f180f7209 */ /* 0x000fe40007800000 */
[----:B------:R-:W-:Y:S01]  /*25660*/  FMNMX R11, R29, R11, !PT ;  /* 0x0000000b1d0b7209 */ /* 0x000fe20007800000 */
[----:B------:R-:W3:Y:S01]  /*25670*/  LDL R0, [R1+0x7c4] ;  /* 0x0007c40001007983 */ /* 0x000ee20000100800 */
[----:B----4-:R-:W-:-:S02]  /*25680*/  FMNMX R10, R27, R10, !PT ;  /* 0x0000000a1b0a7209 */ /* 0x010fc40007800000 */
[----:B------:R-:W-:Y:S01]  /*25690*/  FMNMX R13, R4, R13, !PT ;  /* 0x0000000d040d7209 */ /* 0x000fe20007800000 */
[----:B------:R-:W4:Y:S01]  /*256a0*/  LDL R27, [R1+0x54c] ;  /* 0x00054c00011b7983 */ /* 0x000f220000100800 */
[----:B------:R-:W-:Y:S02]  /*256b0*/  FMNMX R15, R19, R15, !PT ;  /* 0x0000000f130f7209 */ /* 0x000fe40007800000 */
[----:B--2---:R-:W-:Y:S02]  /*256c0*/  FMNMX R10, R26, R10, !PT ;  /* 0x0000000a1a0a7209 */ /* 0x004fe40007800000 */
[----:B------:R-:W-:Y:S01]  /*256d0*/  FMNMX R11, R17, R11, !PT ;  /* 0x0000000b110b7209 */ /* 0x000fe20007800000 */
[----:B------:R-:W2:Y:S01]  /*256e0*/  LDL R26, [R1+0x77c] ;  /* 0x00077c00011a7983 */ /* 0x000ea20000100800 */
[----:B------:R-:W-:Y:S02]  /*256f0*/  FMNMX R13, R2, R13, !PT ;  /* 0x0000000d020d7209 */ /* 0x000fe40007800000 */
[----:B------:R-:W-:-:S02]  /*25700*/  FMNMX R10, R3, R10, !PT ;  /* 0x0000000a030a7209 */ /* 0x000fc40007800000 */
[----:B------:R-:W-:Y:S02]  /*25710*/  FMNMX R15, R16, R15, !PT ;  /* 0x0000000f100f7209 */ /* 0x000fe40007800000 */
[----:B------:R-:W-:Y:S02]  /*25720*/  FMNMX R11, R9, R11, !PT ;  /* 0x0000000b090b7209 */ /* 0x000fe40007800000 */
[----:B-----5:R-:W-:Y:S02]  /*25730*/  FMNMX R13, R7, R13, !PT ;  /* 0x0000000d070d7209 */ /* 0x020fe40007800000 */
[----:B------:R-:W-:Y:S02]  /*25740*/  FMNMX R10, R20, R10, !PT ;  /* 0x0000000a140a7209 */ /* 0x000fe40007800000 */
[----:B------:R-:W-:Y:S02]  /*25750*/  FMNMX R15, R12, R15, !PT ;  /* 0x0000000f0c0f7209 */ /* 0x000fe40007800000 */
[----:B------:R-:W-:Y:S01]  /*25760*/  FMNMX R11, R22, R11, !PT ;  /* 0x0000000b160b7209 */ /* 0x000fe20007800000 */
[----:B------:R-:W5:Y:S01]  /*25770*/  LDL R7, [R1+0x7e0] ;  /* 0x0007e00001077983 */ /* 0x000f620000100800 */
[----:B------:R-:W-:-:S03]  /*25780*/  FMNMX R10, R14, R10, !PT ;  /* 0x0000000a0e0a7209 */ /* 0x000fc60007800000 */
[----:B------:R-:W5:Y:S04]  /*25790*/  LDL R29, [R1+0x7b4] ;  /* 0x0007b400011d7983 */ /* 0x000f680000100800 */
[----:B------:R-:W5:Y:S04]  /*257a0*/  LDL R3, [R1+0x814] ;  /* 0x0008140001037983 */ /* 0x000f680000100800 */
[----:B------:R-:W5:Y:S01]  /*257b0*/  LDL R4, [R1+0x7c0] ;  /* 0x0007c00001047983 */ /* 0x000f620000100800 */
[----:B------:R-:W-:Y:S02]  /*257c0*/  FMNMX R10, R21, R10, !PT ;  /* 0x0000000a150a7209 */ /* 0x000fe40007800000 */
[----:B------:R-:W5:Y:S01]  /*257d0*/  LDL R21, [R1+0x7c8] ;  /* 0x0007c80001157983 */ /* 0x000f620000100800 */
[----:B------:R-:W-:-:S02]  /*257e0*/  FMNMX R13, R18, R13, !PT ;  /* 0x0000000d120d7209 */ /* 0x000fc40007800000 */
[----:B------:R-:W-:Y:S01]  /*257f0*/  FMNMX R15, R5, R15, !PT ;  /* 0x0000000f050f7209 */ /* 0x000fe20007800000 */
[----:B------:R-:W5:Y:S01]  /*25800*/  LDL R18, [R1+0x780] ;  /* 0x0007800001127983 */ /* 0x000f620000100800 */
[----:B---3--:R-:W-:-:S03]  /*25810*/  FMNMX R11, R8, R11, !PT ;  /* 0x0000000b080b7209 */ /* 0x008fc60007800000 */
[----:B------:R-:W3:Y:S01]  /*25820*/  LDL R5, [R1+0x7b8] ;  /* 0x0007b80001057983 */ /* 0x000ee20000100800 */
[----:B------:R-:W3:Y:S01]  /*25830*/  LDL R8, [R1+0x7d4] ;  /* 0x0007d40001087983 */ /* 0x000ee20000100800 */
[----:B------:R-:W-:Y:S02]  /*25840*/  FMNMX R10, R6, R10, !PT ;  /* 0x0000000a060a7209 */ /* 0x000fe40007800000 */
        /* <DEDUP_REMOVED lines=13> */
[----:B--2---:R-:W-:-:S03]  /*25920*/  FMNMX R15, R26, R15, !PT ;  /* 0x0000000f1a0f7209 */ /* 0x004fc60007800000 */
[----:B------:R-:W2:Y:S01]  /*25930*/  LDL R26, [R1+0x81c] ;  /* 0x00081c00011a7983 */ /* 0x000ea20000100800 */
[----:B----4-:R-:W-:Y:S02]  /*25940*/  FMNMX R13, R27, R13, !PT ;  /* 0x0000000d1b0d7209 */ /* 0x010fe40007800000 */
[----:B------:R-:W4:Y:S01]  /*25950*/  LDL R27, [R1+0x818] ;  /* 0x00081800011b7983 */ /* 0x000f220000100800 */
[----:B-----5:R-:W-:Y:S02]  /*25960*/  FMNMX R11, R7, R11, !PT ;  /* 0x0000000b070b7209 */ /* 0x020fe40007800000 */
[----:B------:R-:W5:Y:S01]  /*25970*/  LDL R7, [R1+0x800] ;  /* 0x0008000001077983 */ /* 0x000f620000100800 */
[----:B------:R-:W-:-:S03]  /*25980*/  FMNMX R10, R21, R10, !PT ;  /* 0x0000000a150a7209 */ /* 0x000fc60007800000 */
[----:B------:R-:W5:Y:S01]  /*25990*/  LDL R21, [R1+0x7e8] ;  /* 0x0007e80001157983 */ /* 0x000f620000100800 */
[----:B------:R-:W-:Y:S02]  /*259a0*/  FMNMX R13, R18, R13, !PT ;  /* 0x0000000d120d7209 */ /* 0x000fe40007800000 */
[----:B------:R-:W5:Y:S01]  /*259b0*/  LDL R18, [R1+0x7fc] ;  /* 0x0007fc0001127983 */ /* 0x000f620000100800 */
[----:B---3--:R-:W-:Y:S02]  /*259c0*/  FMNMX R15, R5, R15, !PT ;  /* 0x0000000f050f7209 */ /* 0x008fe40007800000 */
[----:B------:R-:W-:Y:S01]  /*259d0*/  FMNMX R11, R8, R11, !PT ;  /* 0x0000000b080b7209 */ /* 0x000fe20007800000 */
[----:B------:R-:W3:Y:S04]  /*259e0*/  LDL R5, [R1+0x7ec] ;  /* 0x0007ec0001057983 */ /* 0x000ee80000100800 */
[----:B------:R-:W3:Y:S01]  /*259f0*/  LDL R8, [R1+0x7f8] ;  /* 0x0007f80001087983 */ /* 0x000ee20000100800 */
[----:B------:R-:W-:-:S02]  /*25a00*/  FMNMX R10, R28, R10, !PT ;  /* 0x0000000a1c0a7209 */ /* 0x000fc40007800000 */
[----:B------:R-:W3:Y:S01]  /*25a10*/  LDL.LU R28, [R1+0x24cc] ;  /* 0x0024cc00011c7983 */ /* 0x000ee20000300800 */
[----:B------:R-:W-:Y:S02]  /*25a20*/  FMNMX R13, R0, R13, !PT ;  /* 0x0000000d000d7209 */ /* 0x000fe40007800000 */
[----:B------:R-:W-:Y:S01]  /*25a30*/  FMNMX R15, R29, R15, !PT ;  /* 0x0000000f1d0f7209 */ /* 0x000fe20007800000 */
[----:B------:R-:W3:Y:S01]  /*25a40*/  LDL.LU R0, [R1+0x24c8] ;  /* 0x0024c80001007983 */ /* 0x000ee20000300800 */
[----:B------:R-:W3:Y:S01]  /*25a50*/  LDL.LU R29, [R1+0x24c4] ;  /* 0x0024c400011d7983 */ /* 0x000ee20000300800 */
[----:B------:R-:W-:Y:S02]  /*25a60*/  FMNMX R11, R6, R11, !PT ;  /* 0x0000000b060b7209 */ /* 0x000fe40007800000 */
[----:B------:R-:W-:Y:S01]  /*25a70*/  FMNMX R10, R3, R10, !PT ;  /* 0x0000000a030a7209 */ /* 0x000fe20007800000 */
[----:B------:R-:W3:Y:S01]  /*25a80*/  LDL R6, [R1+0x830] ;  /* 0x0008300001067983 */ /* 0x000ee20000100800 */
[----:B------:R-:W3:Y:S01]  /*25a90*/  LDL.LU R3, [R1+0x24c0] ;  /* 0x0024c00001037983 */ /* 0x000ee20000300800 */
[----:B------:R-:W-:-:S02]  /*25aa0*/  FMNMX R13, R4, R13, !PT ;  /* 0x0000000d040d7209 */ /* 0x000fc40007800000 */
[----:B------:R-:W3:Y:S01]  /*25ab0*/  LDL.LU R4, [R1+0x24bc] ;  /* 0x0024bc0001047983 */ /* 0x000ee20000300800 */
[----:B------:R-:W-:Y:S02]  /*25ac0*/  FMNMX R15, R19, R15, !PT ;  /* 0x0000000f130f7209 */ /* 0x000fe40007800000 */
[----:B------:R-:W3:Y:S01]  /*25ad0*/  LDL.LU R19, [R1+0x24b8] ;  /* 0x0024b80001137983 */ /* 0x000ee20000300800 */
[----:B------:R-:W-:Y:S02]  /*25ae0*/  FMNMX R11, R17, R11, !PT ;  /* 0x0000000b110b7209 */ /* 0x000fe40007800000 */
[----:B------:R-:W-:Y:S01]  /*25af0*/  FMNMX R10, R2, R10, !PT ;  /* 0x0000000a020a7209 */ /* 0x000fe20007800000 */
[----:B------:R-:W3:Y:S01]  /*25b00*/  LDL.LU R17, [R1+0x24b4] ;  /* 0x0024b40001117983 */ /* 0x000ee20000300800 */
[----:B------:R-:W3:Y:S01]  /*25b10*/  LDL.LU R2, [R1+0x24b0] ;  /* 0x0024b00001027983 */ /* 0x000ee20000300800 */
[----:B------:R-:W-:Y:S02]  /*25b20*/  FMNMX R13, R20, R13, !PT ;  /* 0x0000000d140d7209 */ /* 0x000fe40007800000 */
[----:B------:R-:W-:Y:S01]  /*25b30*/  FMNMX R15, R16, R15, !PT ;  /* 0x0000000f100f7209 */ /* 0x000fe20007800000 */
[----:B------:R-:W3:Y:S01]  /*25b40*/  LDL.LU R20, [R1+0x24ac] ;  /* 0x0024ac0001147983 */ /* 0x000ee20000300800 */
[----:B------:R-:W3:Y:S01]  /*25b50*/  LDL.LU R16, [R1+0x24a8] ;  /* 0x0024a80001107983 */ /* 0x000ee20000300800 */
[----:B--2---:R-:W-:-:S02]  /*25b60*/  FMNMX R11, R26, R11, !PT ;  /* 0x0000000b1a0b7209 */ /* 0x004fc40007800000 */
[----:B------:R-:W2:Y:S01]  /*25b70*/  LDL.LU R26, [R1+0x24a4] ;  /* 0x0024a400011a7983 */ /* 0x000ea20000300800 */
[----:B----4-:R-:W-:Y:S02]  /*25b80*/  FMNMX R10, R27, R10, !PT ;  /* 0x0000000a1b0a7209 */ /* 0x010fe40007800000 */
[----:B------:R-:W4:Y:S01]  /*25b90*/  LDL.LU R27, [R1+0x24a0] ;  /* 0x0024a000011b7983 */ /* 0x000f220000300800 */
[----:B------:R-:W-:Y:S02]  /*25ba0*/  FMNMX R13, R23, R13, !PT ;  /* 0x0000000d170d7209 */ /* 0x000fe40007800000 */
[----:B------:R-:W-:Y:S02]  /*25bb0*/  FMNMX R15, R25, R15, !PT ;  /* 0x0000000f190f7209 */ /* 0x000fe40007800000 */
[----:B------:R-:W-:Y:S02]  /*25bc0*/  FMNMX R13, R14, R13, !PT ;  /* 0x0000000d0e0d7209 */ /* 0x000fe40007800000 */
[----:B------:R-:W-:-:S02]  /*25bd0*/  FMNMX R15, R12, R15, !PT ;  /* 0x0000000f0c0f7209 */ /* 0x000fc40007800000 */
[----:B-----5:R-:W-:Y:S02]  /*25be0*/  FMNMX R13, R7, R13, !PT ;  /* 0x0000000d070d7209 */ /* 0x020fe40007800000 */
[----:B------:R-:W-:Y:S02]  /*25bf0*/  FMNMX R15, R21, R15, !PT ;  /* 0x0000000f150f7209 */ /* 0x000fe40007800000 */
[----:B------:R-:W-:Y:S02]  /*25c00*/  FMNMX R13, R18, R13, !PT ;  /* 0x0000000d120d7209 */ /* 0x000fe40007800000 */
[----:B---3--:R-:W-:Y:S02]  /*25c10*/  FMNMX R15, R5, R15, !PT ;  /* 0x0000000f050f7209 */ /* 0x008fe40007800000 */
[----:B------:R-:W-:Y:S02]  /*25c20*/  FMNMX R13, R8, R13, !PT ;  /* 0x0000000d080d7209 */ /* 0x000fe40007800000 */
[----:B------:R-:W-:-:S02]  /*25c30*/  FSEL R8, R29, -INF , !P2 ;  /* 0xff8000001d087808 */ /* 0x000fc40005000000 */
[----:B------:R-:W-:Y:S02]  /*25c40*/  FSEL R3, R3, -INF , !P4 ;  /* 0xff80000003037808 */ /* 0x000fe40006000000 */
[----:B------:R-:W-:-:S03]  /*25c50*/  FSEL R5, R4, -INF , !P1 ;  /* 0xff80000004057808 */ /* 0x000fc60004800000 */
[----:B------:R0:W-:Y:S01]  /*25c60*/  STL [R1+0x51c], R3 ;  /* 0x00051c0301007387 */ /* 0x0001e20000100800 */
[----:B------:R-:W3:Y:S02]  /*25c70*/  LDL.LU R4, [R1+0x110] ;  /* 0x0001100001047983 */ /* 0x000ee40000300800 */
[----:B------:R1:W-:Y:S01]  /*25c80*/  STL [R1+0x510], R5 ;  /* 0x0005100501007387 */ /* 0x0003e20000100800 */
[----:B------:R-:W-:Y:S01]  /*25c90*/  FMNMX R15, R6, R15, !PT ;  /* 0x0000000f060f7209 */ /* 0x000fe20007800000 */
[----:B------:R-:W-:Y:S01]  /*25ca0*/  STL [R1+0x520], R8 ;  /* 0x0005200801007387 */ /* 0x000fe20000100800 */
[----:B------:R-:W5:Y:S01]  /*25cb0*/  LDL.LU R6, [R1+0xdc] ;  /* 0x0000dc0001067983 */ /* 0x000f620000300800 */
[----:B------:R-:W-:Y:S02]  /*25cc0*/  FMNMX R23, R24, R11, !PT ;  /* 0x0000000b18177209 */ /* 0x000fe40007800000 */
[----:B------:R-:W-:Y:S02]  /*25cd0*/  FMNMX R13, R3, R13, !PT ;  /* 0x0000000d030d7209 */ /* 0x000fe40007800000 */
[----:B0-----:R-:W-:-:S02]  /*25ce0*/  FSEL R3, R0, -INF , !P3 ;  /* 0xff80000000037808 */ /* 0x001fc40005800000 */
[----:B------:R-:W-:-:S03]  /*25cf0*/  FMNMX R10, R9, R10, !PT ;  /* 0x0000000a090a7209 */ /* 0x000fc60007800000 */
[----:B------:R0:W-:Y:S01]  /*25d00*/  STL [R1+0x514], R3 ;  /* 0x0005140301007387 */ /* 0x0001e20000100800 */
[----:B------:R-:W5:Y:S02]  /*25d10*/  LDL.LU R9, [R1+0xb8] ;  /* 0x0000b80001097983 */ /* 0x000f640000300800 */
[----:B------:R-:W5:Y:S01]  /*25d20*/  LDL.LU R7, [R1+0x94] ;  /* 0x0000940001077983 */ /* 0x000f620000300800 */
[----:B------:R-:W-:Y:S02]  /*25d30*/  FSEL R21, R28, -INF , !P5 ;  /* 0xff8000001c157808 */ /* 0x000fe40006800000 */
[----:B------:R-:W-:Y:S01]  /*25d40*/  FMNMX R13, R8, R13, !PT ;  /* 0x0000000d080d7209 */ /* 0x000fe20007800000 */
[----:B--2---:R-:W-:-:S05]  /*25d50*/  FMUL R11, R26, c[0x0][0x188] ;  /* 0x000062001a0b7a20 */ /* 0x004fca0000400000 */
[----:B------:R-:W-:Y:S01]  /*25d60*/  FSEL R0, R11, -INF , !P0 ;  /* 0xff8000000b007808 */ /* 0x000fe20004000000 */
[----:B----4-:R-:W-:Y:S01]  /*25d70*/  FMUL R27, R27, c[0x0][0x188] ;  /* 0x000062001b1b7a20 */ /* 0x010fe20000400000 */
[----:B------:R-:W-:-:S03]  /*25d80*/  FMNMX R11, R5, R15, !PT ;  /* 0x0000000f050b7209 */ /* 0x000fc60007800000 */
[----:B------:R-:W-:Y:S01]  /*25d90*/  STL [R1+0x524], R0 ;  /* 0x0005240001007387 */ /* 0x000fe20000100800 */
[----:B------:R-:W2:Y:S02]  /*25da0*/  LDL.LU R29, [R1+0x38] ;  /* 0x00003800011d7983 */ /* 0x000ea40000300800 */
[----:B------:R-:W4:Y:S02]  /*25db0*/  LDL.LU R14, [R1+0x30] ;  /* 0x00003000010e7983 */ /* 0x000f240000300800 */
[----:B------:R-:W2:Y:S01]  /*25dc0*/  LDL.LU R12, [R1+0x24] ;  /* 0x00002400010c7983 */ /* 0x000ea20000300800 */
[----:B-1----:R-:W2:Y:S01]  /*25dd0*/  LDL.LU R5, [R1+0x14] ;  /* 0x0000140001057983 */ /* 0x002ea20000300800 */
[----:B------:R-:W2:Y:S01]  /*25de0*/  LDL.LU R28, [R1+0x48] ;  /* 0x00004800011c7983 */ /* 0x000ea20000300800 */
[----:B------:R-:W-:Y:S02]  /*25df0*/  FSEL R18, R27, -INF , !P6 ;  /* 0xff8000001b127808 */ /* 0x000fe40007000000 */
[----:B------:R-:W2:Y:S01]  /*25e00*/  LDL.LU R27, [R1+0x5c] ;  /* 0x00005c00011b7983 */ /* 0x000ea20000300800 */
[----:B------:R-:W-:Y:S01]  /*25e10*/  STL [R1+0x518], R21 ;  /* 0x0005181501007387 */ /* 0x000fe20000100800 */
[----:B------:R-:W-:-:S02]  /*25e20*/  FMNMX R11, R3, R11, !PT ;  /* 0x0000000b030b7209 */ /* 0x000fc40007800000 */
[----:B0-----:R-:W4:Y:S01]  /*25e30*/  LDL.LU R3, [R1+0x1e4] ;  /* 0x0001e40001037983 */ /* 0x001f220000300800 */
[----:B------:R-:W-:Y:S02]  /*25e40*/  STL [R1+0x528], R18 ;  /* 0x0005281201007387 */ /* 0x000fe40000100800 */
[----:B------:R-:W4:Y:S01]  /*25e50*/  LDL.LU R8, [R1+0x1cc] ;  /* 0x0001cc0001087983 */ /* 0x000f220000300800 */
[----:B------:R-:W0:Y:S04]  /*25e60*/  SHFL.BFLY PT, R24, R10, 0x2, 0x1f ;  /* 0x0c401f000a187f89 */ /* 0x000e2800000e0000 */
[----:B---3--:R-:W-:Y:S04]  /*25e70*/  STS.U16 [R16+0xb200], R4 ;  /* 0x00b2000410007388 */ /* 0x008fe80000000400 */
[----:B-----5:R1:W-:Y:S04]  /*25e80*/  STS.U16 [R16+0xba00], R6 ;  /* 0x00ba000610007388 */ /* 0x0203e80000000400 */
[----:B-1----:R-:W1:Y:S01]  /*25e90*/  S2R R6, SR_TID.X ;  /* 0x0000000000067919 */ /* 0x002e620000002100 */
[----:B------:R-:W-:-:S02]  /*25ea0*/  FMNMX R15, R0, R13, !PT ;  /* 0x0000000d000f7209 */ /* 0x000fc40007800000 */
[----:B------:R-:W3:Y:S01]  /*25eb0*/  LDL.LU R0, [R1+0x1a0] ;  /* 0x0001a00001007983 */ /* 0x000ee20000300800 */
[----:B------:R-:W-:Y:S02]  /*25ec0*/  FMNMX R25, R22, R23, !PT ;  /* 0x0000001716197209 */ /* 0x000fe40007800000 */
[----:B0-----:R-:W-:Y:S01]  /*25ed0*/  FMNMX R13, R10, R24, !PT ;  /* 0x000000180a0d7209 */ /* 0x001fe20007800000 */
[----:B------:R-:W5:Y:S01]  /*25ee0*/  LDL.LU R22, [R1+0x194] ;  /* 0x0001940001167983 */ /* 0x000f620000300800 */
[----:B------:R-:W-:Y:S01]  /*25ef0*/  FMNMX R10, R21, R11, !PT ;  /* 0x0000000b150a7209 */ /* 0x000fe20007800000 */
[----:B------:R-:W-:Y:S02]  /*25f00*/  FMNMX R11, R18, R15, !PT ;  /* 0x0000000f120b7209 */ /* 0x000fe40007800000 */
[----:B------:R-:W5:Y:S01]  /*25f10*/  LDL.LU R21, [R1+0x158] ;  /* 0x0001580001157983 */ /* 0x000f620000300800 */
[----:B------:R-:W5:Y:S01]  /*25f20*/  LDL.LU R18, [R1+0x124] ;  /* 0x0001240001127983 */ /* 0x000f620000300800 */
[----:B------:R-:W5:Y:S03]  /*25f30*/  LDL.LU R4, [R1+0x118] ;  /* 0x0001180001047983 */ /* 0x000f660000300800 */
[----:B------:R0:W-:Y:S01]  /*25f40*/  STS.U16 [R16+0xc200], R9 ;  /* 0x00c2000910007388 */ /* 0x0001e20000000400 */
[----:B------:R0:W-:Y:S03]  /*25f50*/  STS.U16 [R16+0xca00], R7 ;  /* 0x00ca000710007388 */ /* 0x0001e60000000400 */
[----:B0-----:R-:W5:Y:S01]  /*25f60*/  LDL.LU R9, [R1+0x249c] ;  /* 0x00249c0001097983 */ /* 0x001f620000300800 */
[----:B------:R-:W5:Y:S01]  /*25f70*/  LDL.LU R7, [R1+0x2498] ;  /* 0x0024980001077983 */ /* 0x000f620000300800 */
[----:B-1----:R-:W-:-:S05]  /*25f80*/  LOP3.LUT R6, R6, 0x7f, RZ, 0xc0, !PT ;  /* 0x0000007f06067812 */ /* 0x002fca00078ec0ff */
[----:B------:R-:W-:Y:S01]  /*25f90*/  IMAD.SHL.U32 R6, R6, 0x2, RZ ;  /* 0x0000000206067824 */ /* 0x000fe200078e00ff */
[----:B--2---:R-:W-:Y:S01]  /*25fa0*/  STS.U16 [R16+0xd200], R27 ;  /* 0x00d2001b10007388 */ /* 0x004fe20000000400 */
[----:B------:R-:W-:Y:S02]  /*25fb0*/  STS.U16 [R16+0xda00], R28 ;  /* 0x00da001c10007388 */ /* 0x000fe40000000400 */
[----:B------:R-:W-:Y:S02]  /*25fc0*/  STS.U16 [R16+0xe200], R29 ;  /* 0x00e2001d10007388 */ /* 0x000fe40000000400 */
[----:B----4-:R0:W-:Y:S01]  /*25fd0*/  STS.U16 [R16+0xea00], R14 ;  /* 0x00ea000e10007388 */ /* 0x0101e20000000400 */
[----:B------:R1:W-:Y:S01]  /*25fe0*/  STS.U16 [R16+0xf200], R12 ;  /* 0x00f2000c10007388 */ /* 0x0003e20000000400 */
[----:B------:R2:W-:Y:S03]  /*25ff0*/  STS.U16 [R16+0xfa00], R5 ;  /* 0x00fa000510007388 */ /* 0x0005e60000000400 */
[----:B0-----:R-:W4:Y:S01]  /*26000*/  LDL.LU R14, [R1+0xf4] ;  /* 0x0000f400010e7983 */ /* 0x001f220000300800 */
[----:B-1----:R-:W4:Y:S01]  /*26010*/  LDL.LU R12, [R1+0xc0] ;  /* 0x0000c000010c7983 */ /* 0x002f220000300800 */
[----:B--2---:R-:W-:Y:S01]  /*26020*/  LOP3.LUT R16, R6, 0x30, RZ, 0x3c, !PT ;  /* 0x0000003006107812 */ /* 0x004fe200078e3cff */
[----:B------:R-:W2:Y:S01]  /*26030*/  LDL.LU R5, [R1+0x9c] ;  /* 0x00009c0001057983 */ /* 0x000ea20000300800 */
[----:B------:R-:W2:Y:S04]  /*26040*/  LDL.LU R6, [R1+0x64] ;  /* 0x0000640001067983 */ /* 0x000ea80000300800 */
[----:B------:R-:W-:Y:S01]  /*26050*/  STS.U16 [R16+0x8300], R3 ;  /* 0x0083000310007388 */ /* 0x000fe20000000400 */
[----:B------:R0:W-:Y:S03]  /*26060*/  STS.U16 [R16+0x8b00], R8 ;  /* 0x008b000810007388 */ /* 0x0001e60000000400 */
[----:B0-----:R-:W2:Y:S04]  /*26070*/  LDL.LU R8, [R1+0x4c] ;  /* 0x00004c0001087983 */ /* 0x001ea80000300800 */
[----:B------:R-:W0:Y:S04]  /*26080*/  SHFL.BFLY PT, R23, R25, 0x2, 0x1f ;  /* 0x0c401f0019177f89 */ /* 0x000e2800000e0000 */
[----:B------:R-:W1:Y:S04]  /*26090*/  SHFL.BFLY PT, R26, R10, 0x2, 0x1f ;  /* 0x0c401f000a1a7f89 */ /* 0x000e6800000e0000 */
[----:B---3--:R3:W-:Y:S01]  /*260a0*/  STS.U16 [R16+0x9300], R0 ;  /* 0x0093000010007388 */ /* 0x0087e20000000400 */
[----:B0-----:R-:W-:-:S03]  /*260b0*/  FMNMX R15, R25, R23, !PT ;  /* 0x00000017190f7209 */ /* 0x001fc60007800000 */
[----:B---3--:R-:W3:Y:S04]  /*260c0*/  LDL.LU R0, [R1+0x2c] ;  /* 0x00002c0001007983 */ /* 0x008ee80000300800 */
[----:B------:R-:W0:Y:S04]  /*260d0*/  SHFL.BFLY PT, R25, R11, 0x2, 0x1f ;  /* 0x0c401f000b197f89 */ /* 0x000e2800000e0000 */
[----:B------:R-:W0:Y:S04]  /*260e0*/  SHFL.BFLY PT, R24, R15, 0x1, 0x1f ;  /* 0x0c201f000f187f89 */ /* 0x000e2800000e0000 */
[----:B------:R-:W0:Y:S01]  /*260f0*/  SHFL.BFLY PT, R23, R13, 0x1, 0x1f ;  /* 0x0c201f000d177f89 */ /* 0x000e2200000e0000 */
[----:B------:R-:W3:Y:S02]  /*26100*/  LDL.LU R3, [R1+0x20] ;  /* 0x0000200001037983 */ /* 0x000ee40000300800 */
[----:B------:R-:W3:Y:S02]  /*26110*/  LDL.LU R27, [R1+0x1d0] ;  /* 0x0001d000011b7983 */ /* 0x000ee40000300800 */
[----:B------:R-:W3:Y:S01]  /*26120*/  LDL.LU R28, [R1+0x1a4] ;  /* 0x0001a400011c7983 */ /* 0x000ee20000300800 */
[----:B-----5:R5:W-:Y:S04]  /*26130*/  STS.U16 [R16+0x9b00], R22 ;  /* 0x009b001610007388 */ /* 0x020be80000000400 */
[----:B------:R-:W3:Y:S01]  /*26140*/  LDL.LU R29, [R1+0x184] ;  /* 0x00018400011d7983 */ /* 0x000ee20000300800 */
[----:B------:R5:W-:Y:S02]  /*26150*/  STS.U16 [R16+0xa300], R21 ;  /* 0x00a3001510007388 */ /* 0x000be40000000400 */
[----:B------:R5:W-:Y:S02]  /*26160*/  STS.U16 [R16+0xab00], R18 ;  /* 0x00ab001210007388 */ /* 0x000be40000000400 */
[----:B------:R5:W-:Y:S01]  /*26170*/  STS.U16 [R16+0xb300], R4 ;  /* 0x00b3000410007388 */ /* 0x000be20000000400 */
[----:B-1----:R-:W-:Y:S01]  /*26180*/  FMNMX R10, R10, R26, !PT ;  /* 0x0000001a0a0a7209 */ /* 0x002fe20007800000 */
[----:B-----5:R-:W5:Y:S01]  /*26190*/  LDL.LU R22, [R1+0x160] ;  /* 0x0001600001167983 */ /* 0x020f620000300800 */
[----:B------:R-:W5:Y:S02]  /*261a0*/  LDL.LU R21, [R1+0x130] ;  /* 0x0001300001157983 */ /* 0x000f640000300800 */
[----:B------:R-:W5:Y:S01]  /*261b0*/  LDL.LU R18, [R1+0x108] ;  /* 0x0001080001127983 */ /* 0x000f620000300800 */
[----:B------:R-:W5:Y:S01]  /*261c0*/  LDL.LU R16, [R1+0xd8] ;  /* 0x0000d80001107983 */ /* 0x000f620000300800 */
[----:B------:R-:W5:Y:S01]  /*261d0*/  LDL.LU R4, [R1+0xb4] ;  /* 0x0000b40001047983 */ /* 0x000f620000300800 */
[----:B------:R-:W-:Y:S01]  /*261e0*/  LOP3.LUT R7, R7, 0x7f, RZ, 0xc0, !PT ;  /* 0x0000007f07077812 */ /* 0x000fe200078ec0ff */
[----:B------:R-:W5:Y:S01]  /*261f0*/  LDL.LU R26, [R1+0x1e8] ;  /* 0x0001e800011a7983 */ /* 0x000f620000300800 */
[----:B0-----:R-:W-:-:S02]  /*26200*/  FMNMX R11, R11, R25, !PT ;  /* 0x000000190b0b7209 */ /* 0x001fc40007800000 */
[----:B------:R-:W-:Y:S01]  /*26210*/  FMNMX R15, R15, R24, !PT ;  /* 0x000000180f0f7209 */ /* 0x000fe20007800000 */
[----:B------:R-:W5:Y:S01]  /*26220*/  LDL.LU R25, [R1+0x10] ;  /* 0x0000100001197983 */ /* 0x000f620000300800 */
[----:B------:R-:W5:Y:S01]  /*26230*/  LDL.LU R24, [R1+0x18] ;  /* 0x0000180001187983 */ /* 0x000f620000300800 */
[----:B------:R-:W-:Y:S02]  /*26240*/  SHF.L.U32 R7, R7, 0x1, RZ ;  /* 0x0000000107077819 */ /* 0x000fe400000006ff */
[----:B------:R-:W-:Y:S02]  /*26250*/  FMNMX R13, R13, R23, !PT ;  /* 0x000000170d0d7209 */ /* 0x000fe40007800000 */
[----:B------:R-:W-:-:S05]  /*26260*/  LOP3.LUT R23, R7, 0x30, RZ, 0x3c, !PT ;  /* 0x0000003007177812 */ /* 0x000fca00078e3cff */
[----:B----4-:R0:W-:Y:S01]  /*26270*/  STS.U16 [R23+0xbb00], R14 ;  /* 0x00bb000e17007388 */ /* 0x0101e20000000400 */
[----:B------:R1:W-:Y:S02]  /*26280*/  STS.U16 [R23+0xc300], R12 ;  /* 0x00c3000c17007388 */ /* 0x0003e40000000400 */
[----:B--2---:R-:W-:Y:S01]  /*26290*/  STS.U16 [R23+0xcb00], R5 ;  /* 0x00cb000517007388 */ /* 0x004fe20000000400 */
[----:B------:R2:W-:Y:S04]  /*262a0*/  STS.U16 [R23+0xd300], R6 ;  /* 0x00d3000617007388 */ /* 0x0005e80000000400 */
[----:B0-----:R-:W4:Y:S01]  /*262b0*/  LDL.LU R14, [R1+0x2494] ;  /* 0x00249400010e7983 */ /* 0x001f220000300800 */
[----:B-1----:R-:W4:Y:S03]  /*262c0*/  LDL.LU R12, [R1+0x2490] ;  /* 0x00249000010c7983 */ /* 0x002f260000300800 */
[----:B--2---:R-:W2:Y:S01]  /*262d0*/  LDL.LU R6, [R1+0x90] ;  /* 0x0000900001067983 */ /* 0x004ea20000300800 */
[----:B------:R-:W4:Y:S03]  /*262e0*/  LDL.LU R5, [R1+0x58] ;  /* 0x0000580001057983 */ /* 0x000f260000300800 */
[----:B------:R0:W-:Y:S04]  /*262f0*/  STS.U16 [R23+0xdb00], R8 ;  /* 0x00db000817007388 */ /* 0x0001e80000000400 */
[----:B0-----:R-:W4:Y:S01]  /*26300*/  LDL.LU R8, [R1+0x44] ;  /* 0x0000440001087983 */ /* 0x001f220000300800 */
[----:B------:R-:W-:-:S03]  /*26310*/  LOP3.LUT R7, R7, 0x40, RZ, 0x3c, !PT ;  /* 0x0000004007077812 */ /* 0x000fc600078e3cff */
[----:B---3--:R0:W-:Y:S04]  /*26320*/  STS.U16 [R23+0xe300], R0 ;  /* 0x00e3000017007388 */ /* 0x0081e80000000400 */
[----:B------:R1:W-:Y:S04]  /*26330*/  STS.U16 [R23+0xeb00], R3 ;  /* 0x00eb000317007388 */ /* 0x0003e80000000400 */
[----:B0-----:R-:W3:Y:S04]  /*26340*/  LDL.LU R0, [R1+0x4] ;  /* 0x0000040001007983 */ /* 0x001ee80000300800 */
[----:B-1----:R-:W3:Y:S04]  /*26350*/  LDL.LU R3, [R1+0x248c] ;  /* 0x00248c0001037983 */ /* 0x002ee80000300800 */
[----:B-----5:R-:W-:Y:S01]  /*26360*/  STS.U16 [R23+0xf300], R24 ;  /* 0x00f3001817007388 */ /* 0x020fe20000000400 */
[----:B------:R0:W-:Y:S02]  /*26370*/  STS.U16 [R23+0xfb00], R25 ;  /* 0x00fb001917007388 */ /* 0x0001e40000000400 */
[----:B------:R1:W-:Y:S02]  /*26380*/  STS.U16 [R7+0x8400], R26 ;  /* 0x0084001a07007388 */ /* 0x0003e40000000400 */
[----:B------:R-:W-:Y:S01]  /*26390*/  STS.U16 [R7+0x8c00], R27 ;  /* 0x008c001b07007388 */ /* 0x000fe20000000400 */
[----:B------:R-:W-:Y:S01]  /*263a0*/  STS.U16 [R7+0x9400], R28 ;  /* 0x0094001c07007388 */ /* 0x000fe20000000400 */
[----:B------:R-:W-:Y:S02]  /*263b0*/  STS.U16 [R7+0x9c00], R29 ;  /* 0x009c001d07007388 */ /* 0x000fe40000000400 */
[----:B------:R5:W-:Y:S02]  /*263c0*/  STS.U16 [R7+0xa400], R22 ;  /* 0x00a4001607007388 */ /* 0x000be40000000400 */
[----:B------:R5:W-:Y:S01]  /*263d0*/  STS.U16 [R7+0xac00], R21 ;  /* 0x00ac001507007388 */ /* 0x000be20000000400 */
[----:B0-----:R-:W3:Y:S01]  /*263e0*/  LDL.LU R25, [R1+0x1e0] ;  /* 0x0001e00001197983 */ /* 0x001ee20000300800 */
[----:B------:R-:W3:Y:S02]  /*263f0*/  LDL.LU R23, [R1+0x1c8] ;  /* 0x0001c80001177983 */ /* 0x000ee40000300800 */
[----:B-1----:R-:W3:Y:S01]  /*26400*/  LDL.LU R26, [R1+0x19c] ;  /* 0x00019c00011a7983 */ /* 0x002ee20000300800 */
[----:B-----5:R-:W5:Y:S01]  /*26410*/  LDL.LU R22, [R1+0x170] ;  /* 0x0001700001167983 */ /* 0x020f620000300800 */
[----:B------:R-:W5:Y:S02]  /*26420*/  LDL.LU R21, [R1+0x150] ;  /* 0x0001500001157983 */ /* 0x000f640000300800 */
[----:B------:R-:W5:Y:S02]  /*26430*/  LDL.LU R27, [R1+0x120] ;  /* 0x00012000011b7983 */ /* 0x000f640000300800 */
[----:B------:R-:W5:Y:S01]  /*26440*/  LDL.LU R28, [R1+0x100] ;  /* 0x00010000011c7983 */ /* 0x000f620000300800 */
[----:B------:R0:W-:Y:S04]  /*26450*/  STS.U16 [R7+0xb400], R18 ;  /* 0x00b4001207007388 */ /* 0x0001e80000000400 */
[----:B------:R-:W5:Y:S01]  /*26460*/  LDL.LU R29, [R1+0xd0] ;  /* 0x0000d000011d7983 */ /* 0x000f620000300800 */
[----:B------:R1:W-:Y:S02]  /*26470*/  STS.U16 [R7+0xbc00], R16 ;  /* 0x00bc001007007388 */ /* 0x0003e40000000400 */
[----:B------:R1:W-:Y:S01]  /*26480*/  STS.U16 [R7+0xc400], R4 ;  /* 0x00c4000407007388 */ /* 0x0003e20000000400 */
[----:B0-----:R-:W5:Y:S01]  /*26490*/  LDL.LU R18, [R1+0xb0] ;  /* 0x0000b00001127983 */ /* 0x001f620000300800 */
[----:B-1----:R-:W5:Y:S02]  /*264a0*/  LDL.LU R16, [R1+0x80] ;  /* 0x0000800001107983 */ /* 0x002f640000300800 */
[----:B------:R-:W5:Y:S02]  /*264b0*/  LDL.LU R4, [R1+0x50] ;  /* 0x0000500001047983 */ /* 0x000f640000300800 */
[----:B------:R-:W5:Y:S01]  /*264c0*/  LDL.LU R24, [R1+0x8] ;  /* 0x0000080001187983 */ /* 0x000f620000300800 */
[----:B--2---:R0:W-:Y:S01]  /*264d0*/  STS.U16 [R7+0xcc00], R6 ;  /* 0x00cc000607007388 */ /* 0x0041e20000000400 */
[----:B----4-:R1:W-:Y:S03]  /*264e0*/  STS.U16 [R7+0xd400], R5 ;  /* 0x00d4000507007388 */ /* 0x0103e60000000400 */
[----:B0-----:R-:W2:Y:S04]  /*264f0*/  LDL.LU R6, [R1+0x2488] ;  /* 0x0024880001067983 */ /* 0x001ea80000300800 */
[----:B-1----:R-:W2:Y:S04]  /*26500*/  LDL.LU R5, [R1+0xc] ;  /* 0x00000c0001057983 */ /* 0x002ea80000300800 */
[----:B------:R0:W-:Y:S04]  /*26510*/  STS.U16 [R7+0xdc00], R8 ;  /* 0x00dc000807007388 */ /* 0x0001e80000000400 */
[----:B0-----:R-:W2:Y:S04]  /*26520*/  LDL.LU R8, [R1+0x2484] ;  /* 0x0024840001087983 */ /* 0x001ea80000300800 */
[----:B---3--:R0:W-:Y:S04]  /*26530*/  STS.U16 [R7+0xe400], R0 ;  /* 0x00e4000007007388 */ /* 0x0081e80000000400 */
[----:B0-----:R-:W3:Y:S04]  /*26540*/  LDL.LU R0, [R1+0x828] ;  /* 0x0008280001007983 */ /* 0x001ee80000300800 */
[----:B--2---:R0:W-:Y:S04]  /*26550*/  STS.U16 [R7+0xec00], R8 ;  /* 0x00ec000807007388 */ /* 0x0041e80000000400 */
[----:B0-----:R-:W2:Y:S01]  /*26560*/  LDL.LU R7, [R1+0x2480] ;  /* 0x0024800001077983 */ /* 0x001ea20000300800 */
[----:B------:R-:W-:-:S04]  /*26570*/  SHF.L.U32 R3, R3, 0x1, RZ ;  /* 0x0000000103037819 */ /* 0x000fc800000006ff */
[C---:B------:R-:W-:Y:S01]  /*26580*/  LOP3.LUT R8, R3.reuse, 0x40, RZ, 0x3c, !PT ;  /* 0x0000004003087812 */ /* 0x040fe200078e3cff */
[----:B------:R-:W-:-:S04]  /*26590*/  LOP3.LUT R3, R3, 0x50, RZ, 0x3c, !PT ;  /* 0x0000005003037812 */ /* 0x000fc800078e3cff */
[----:B--2---:R-:W-:Y:S01]  /*265a0*/  STS.U16 [R8+0xf400], R7 ;  /* 0x00f4000708007388 */ /* 0x004fe20000000400 */
[----:B------:R0:W-:Y:S02]  /*265b0*/  STS.U16 [R8+0xfc00], R6 ;  /* 0x00fc000608007388 */ /* 0x0001e40000000400 */
[----:B------:R1:W-:Y:S02]  /*265c0*/  STS.U16 [R3+0x8500], R25 ;  /* 0x0085001903007388 */ /* 0x0003e40000000400 */
[----:B------:R2:W-:Y:S01]  /*265d0*/  STS.U16 [R3+0x8d00], R23 ;  /* 0x008d001703007388 */ /* 0x0005e20000000400 */
[----:B------:R2:W-:Y:S01]  /*265e0*/  STS.U16 [R3+0x9500], R26 ;  /* 0x0095001a03007388 */ /* 0x0005e20000000400 */
[----:B-----5:R5:W-:Y:S02]  /*265f0*/  STS.U16 [R3+0x9d00], R22 ;  /* 0x009d001603007388 */ /* 0x020be40000000400 */
[----:B------:R3:W-:Y:S01]  /*26600*/  STS.U16 [R3+0xa500], R21 ;  /* 0x00a5001503007388 */ /* 0x0007e20000000400 */
[----:B0-----:R-:W4:Y:S01]  /*26610*/  LDL.LU R6, [R1+0x198] ;  /* 0x0001980001067983 */ /* 0x001f220000300800 */
[----:B------:R-:W4:Y:S02]  /*26620*/  LDL.LU R7, [R1+0x174] ;  /* 0x0001740001077983 */ /* 0x000f240000300800 */
[----:B-1----:R-:W4:Y:S02]  /*26630*/  LDL.LU R25, [R1+0x15c] ;  /* 0x00015c0001197983 */ /* 0x002f240000300800 */
[----:B------:R-:W4:Y:S01]  /*26640*/  LDL.LU R8, [R1+0x12c] ;  /* 0x00012c0001087983 */ /* 0x000f220000300800 */
[----:B--2---:R-:W2:Y:S01]  /*26650*/  LDL.LU R23, [R1+0x104] ;  /* 0x0001040001177983 */ /* 0x004ea20000300800 */
[----:B------:R-:W2:Y:S03]  /*26660*/  LDL.LU R26, [R1+0xd4] ;  /* 0x0000d400011a7983 */ /* 0x000ea60000300800 */
[----:B------:R0:W-:Y:S01]  /*26670*/  STS.U16 [R3+0xad00], R27 ;  /* 0x00ad001b03007388 */ /* 0x0001e20000000400 */
[----:B-----5:R-:W5:Y:S02]  /*26680*/  LDL.LU R22, [R1+0x247c] ;  /* 0x00247c0001167983 */ /* 0x020f640000300800 */
[----:B------:R1:W-:Y:S02]  /*26690*/  STS.U16 [R3+0xb500], R28 ;  /* 0x00b5001c03007388 */ /* 0x0003e40000000400 */
[----:B---3--:R-:W3:Y:S01]  /*266a0*/  LDL.LU R21, [R1+0x2478] ;  /* 0x0024780001157983 */ /* 0x008ee20000300800 */
[----:B------:R-:W-:Y:S01]  /*266b0*/  STS.U16 [R3+0xbd00], R29 ;  /* 0x00bd001d03007388 */ /* 0x000fe20000000400 */
[----:B------:R1:W-:Y:S02]  /*266c0*/  STS.U16 [R3+0xc500], R18 ;  /* 0x00c5001203007388 */ /* 0x0003e40000000400 */
[----:B------:R1:W-:Y:S02]  /*266d0*/  STS.U16 [R3+0xcd00], R16 ;  /* 0x00cd001003007388 */ /* 0x0003e40000000400 */
[----:B------:R1:W-:Y:S01]  /*266e0*/  STS.U16 [R3+0xd500], R4 ;  /* 0x00d5000403007388 */ /* 0x0003e20000000400 */
[----:B0-----:R-:W2:Y:S01]  /*266f0*/  LDL.LU R27, [R1+0xbc] ;  /* 0x0000bc00011b7983 */ /* 0x001ea20000300800 */
[----:B-1----:R-:W2:Y:S03]  /*26700*/  LDL.LU R28, [R1+0x78] ;  /* 0x00007800011c7983 */ /* 0x002ea60000300800 */
[----:B------:R0:W-:Y:S04]  /*26710*/  STS.U16 [R3+0xdd00], R24 ;  /* 0x00dd001803007388 */ /* 0x0001e80000000400 */
[----:B------:R-:W2:Y:S01]  /*26720*/  LDL.LU R18, [R1+0x2474] ;  /* 0x0024740001127983 */ /* 0x000ea20000300800 */
[----:B------:R-:W2:Y:S02]  /*26730*/  LDL.LU R16, [R1+0x2470] ;  /* 0x0024700001107983 */ /* 0x000ea40000300800 */
[----:B------:R1:W-:Y:S01]  /*26740*/  STS.U16 [R3+0xe500], R5 ;  /* 0x00e5000503007388 */ /* 0x0003e20000000400 */
[----:B------:R-:W2:Y:S01]  /*26750*/  LDL.LU R4, [R1+0x246c] ;  /* 0x00246c0001047983 */ /* 0x000ea20000300800 */
[----:B0-----:R-:W-:-:S03]  /*26760*/  FMNMX R24, R13, R0, !PT ;  /* 0x000000000d187209 */ /* 0x001fc60007800000 */
[----:B------:R-:W2:Y:S01]  /*26770*/  LDL.LU R13, [R1+0x1ac] ;  /* 0x0001ac00010d7983 */ /* 0x000ea20000300800 */
[----:B-1----:R-:W2:Y:S03]  /*26780*/  LDL.LU R5, [R1+0x2468] ;  /* 0x0024680001057983 */ /* 0x002ea60000300800 */
[----:B------:R-:W0:Y:S04]  /*26790*/  S2R R29, SR_TID.X ;  /* 0x00000000001d7919 */ /* 0x000e280000002100 */
[----:B--2---:R1:W-:Y:S01]  /*267a0*/  STS.U16 [R3+0xed00], R5 ;  /* 0x00ed000503007388 */ /* 0x0043e20000000400 */
[----:B------:R2:W-:Y:S03]  /*267b0*/  STS.U16 [R3+0xf500], R4 ;  /* 0x00f5000403007388 */ /* 0x0005e60000000400 */
[----:B-1----:R-:W3:Y:S01]  /*267c0*/  LDL.LU R5, [R1+0x1d8] ;  /* 0x0001d80001057983 */ /* 0x002ee20000300800 */
[----:B--2---:R-:W2:Y:S01]  /*267d0*/  LDL.LU R3, [R1+0x2464] ;  /* 0x0024640001037983 */ /* 0x004ea20000300800 */
[----:B0-----:R-:W-:-:S02]  /*267e0*/  LOP3.LUT R29, R29, 0x7f, RZ, 0xc0, !PT ;  /* 0x0000007f1d1d7812 */ /* 0x001fc400078ec0ff */
[----:B------:R-:W-:-:S03]  /*267f0*/  LOP3.LUT R4, R9, 0x50, RZ, 0x3c, !PT ;  /* 0x0000005009047812 */ /* 0x000fc600078e3cff */
[----:B------:R-:W-:-:S05]  /*26800*/  IMAD.SHL.U32 R29, R29, 0x2, RZ ;  /* 0x000000021d1d7824 */ /* 0x000fca00078e00ff */
[----:B------:R-:W-:Y:S01]  /*26810*/  LOP3.LUT R9, R29, 0x60, RZ, 0x3c, !PT ;  /* 0x000000601d097812 */ /* 0x000fe200078e3cff */
[----:B------:R-:W-:Y:S04]  /*26820*/  STL [R1+0x3b0], R24 ;  /* 0x0003b01801007387 */ /* 0x000fe80000100800 */
[----:B--2---:R0:W-:Y:S01]  /*26830*/  STS.U16 [R4+0xfd00], R3 ;  /* 0x00fd000304007388 */ /* 0x0041e20000000400 */
[----:B---3--:R-:W-:Y:S02]  /*26840*/  STS.U16 [R9+0x8600], R5 ;  /* 0x0086000509007388 */ /* 0x008fe40000000400 */
[----:B------:R-:W-:Y:S02]  /*26850*/  STS.U16 [R9+0x8e00], R13 ;  /* 0x008e000d09007388 */ /* 0x000fe40000000400 */
[----:B----4-:R-:W-:Y:S01]  /*26860*/  STS.U16 [R9+0x9600], R6 ;  /* 0x0096000609007388 */ /* 0x010fe20000000400 */
[----:B------:R-:W-:Y:S01]  /*26870*/  STS.U16 [R9+0x9e00], R7 ;  /* 0x009e000709007388 */ /* 0x000fe20000000400 */
[----:B0-----:R-:W-:-:S03]  /*26880*/  FADD R3, R2, -R24 ;  /* 0x8000001802037221 */ /* 0x001fc60000000000 */
[----:B------:R0:W-:Y:S04]  /*26890*/  STS.U16 [R9+0xa600], R25 ;  /* 0x00a6001909007388 */ /* 0x0001e80000000400 */
[----:B------:R-:W2:Y:S01]  /*268a0*/  LDL.LU R2, [R1+0x2460] ;  /* 0x0024600001027983 */ /* 0x000ea20000300800 */
[----:B------:R-:W-:-:S04]  /*268b0*/  FMUL R3, R3, 1.4426950216293334961 ;  /* 0x3fb8aa3b03037820 */ /* 0x000fc80000400000 */
[----:B0-----:R0:W1:Y:S01]  /*268c0*/  MUFU.EX2 R25, R3 ;  /* 0x0000000300197308 */ /* 0x0010620000000800 */
[----:B------:R-:W-:Y:S01]  /*268d0*/  FADD R4, R20, -R24 ;  /* 0x8000001814047221 */ /* 0x000fe20000000000 */
[----:B------:R-:W-:Y:S04]  /*268e0*/  STS.U16 [R9+0xae00], R8 ;  /* 0x00ae000809007388 */ /* 0x000fe80000000400 */
[----:B------:R-:W3:Y:S01]  /*268f0*/  LDL.LU R20, [R1+0x245c] ;  /* 0x00245c0001147983 */ /* 0x000ee20000300800 */
[----:B------:R-:W-:Y:S02]  /*26900*/  STS.U16 [R9+0xb600], R23 ;  /* 0x00b6001709007388 */ /* 0x000fe40000000400 */
[----:B------:R-:W-:Y:S02]  /*26910*/  STS.U16 [R9+0xbe00], R26 ;  /* 0x00be001a09007388 */ /* 0x000fe40000000400 */
[----:B------:R-:W4:Y:S01]  /*26920*/  LDL.LU R5, [R1+0x17c] ;  /* 0x00017c0001057983 */ /* 0x000f220000300800 */
[----:B------:R5:W-:Y:S01]  /*26930*/  STS.U16 [R9+0xc600], R27 ;  /* 0x00c6001b09007388 */ /* 0x000be20000000400 */
[----:B0-----:R-:W-:-:S02]  /*26940*/  FMUL R3, R4, 1.4426950216293334961 ;  /* 0x3fb8aa3b04037820 */ /* 0x001fc40000400000 */
[--C-:B------:R-:W-:Y:S01]  /*26950*/  FADD R4, R17, -R24.reuse ;  /* 0x8000001811047221 */ /* 0x100fe20000000000 */
[----:B-1----:R-:W-:Y:S01]  /*26960*/  STL [R1+0x4d0], R25 ;  /* 0x0004d01901007387 */ /* 0x002fe20000100800 */
[----:B-----5:R-:W5:Y:S02]  /*26970*/  LDL.LU R27, [R1+0x164] ;  /* 0x00016400011b7983 */ /* 0x020f640000300800 */
[----:B------:R-:W4:Y:S01]  /*26980*/  LDL.LU R17, [R1+0x2458] ;  /* 0x0024580001117983 */ /* 0x000f220000300800 */
[----:B------:R0:W1:Y:S01]  /*26990*/  MUFU.EX2 R26, R3 ;  /* 0x00000003001a7308 */ /* 0x0000620000000800 */
[----:B------:R-:W5:Y:S04]  /*269a0*/  LDL.LU R13, [R1+0x154] ;  /* 0x00015400010d7983 */ /* 0x000f680000300800 */
[----:B------:R0:W-:Y:S01]  /*269b0*/  STS.U16 [R9+0xce00], R28 ;  /* 0x00ce001c09007388 */ /* 0x0001e20000000400 */
[----:B------:R-:W5:Y:S03]  /*269c0*/  LDL.LU R7, [R1+0xac] ;  /* 0x0000ac0001077983 */ /* 0x000f660000300800 */
[----:B0-----:R-:W5:Y:S01]  /*269d0*/  LDL.LU R28, [R1+0x74] ;  /* 0x00007400011c7983 */ /* 0x001f620000300800 */
[----:B------:R-:W5:Y:S02]  /*269e0*/  LDL.LU R6, [R1+0x82c] ;  /* 0x00082c0001067983 */ /* 0x000f640000300800 */
[----:B------:R-:W-:Y:S01]  /*269f0*/  FADD R3, R19, -R24 ;  /* 0x8000001813037221 */ /* 0x000fe20000000000 */
[----:B---3--:R0:W-:Y:S01]  /*26a00*/  STS.U16 [R9+0xd600], R20 ;  /* 0x00d6001409007388 */ /* 0x0081e20000000400 */
[----:B--2---:R-:W-:Y:S02]  /*26a10*/  STS.U16 [R9+0xde00], R2 ;  /* 0x00de000209007388 */ /* 0x004fe40000000400 */
[----:B------:R2:W-:Y:S01]  /*26a20*/  STS.U16 [R9+0xe600], R16 ;  /* 0x00e6001009007388 */ /* 0x0005e20000000400 */
[----:B0-----:R-:W3:Y:S01]  /*26a30*/  LDL.LU R20, [R1+0xec] ;  /* 0x0000ec0001147983 */ /* 0x001ee20000300800 */
[----:B--2---:R-:W2:Y:S02]  /*26a40*/  LDL.LU R16, [R1+0x10c] ;  /* 0x00010c0001107983 */ /* 0x004ea40000300800 */
[----:B-1----:R-:W-:Y:S02]  /*26a50*/  STL [R1+0x4c4], R26 ;  /* 0x0004c41a01007387 */ /* 0x002fe40000100800 */
[----:B------:R-:W-:-:S02]  /*26a60*/  FMUL R2, R4, 1.4426950216293334961 ;  /* 0x3fb8aa3b04027820 */ /* 0x000fc40000400000 */
[----:B------:R-:W2:Y:S04]  /*26a70*/  LDL.LU R4, [R1+0x134] ;  /* 0x0001340001047983 */ /* 0x000ea80000300800 */
[----:B----4-:R0:W-:Y:S01]  /*26a80*/  STS.U16 [R9+0xee00], R17 ;  /* 0x00ee001109007388 */ /* 0x0101e20000000400 */
[----:B------:R1:W-:Y:S01]  /*26a90*/  STS.U16 [R9+0xf600], R18 ;  /* 0x00f6001209007388 */ /* 0x0003e20000000400 */
[----:B------:R4:W5:Y:S02]  /*26aa0*/  MUFU.EX2 R23, R2 ;  /* 0x0000000200177308 */ /* 0x0009640000000800 */
[----:B0-----:R-:W2:Y:S01]  /*26ab0*/  LDL.LU R17, [R1+0x1a8] ;  /* 0x0001a80001117983 */ /* 0x001ea20000300800 */
[----:B-1----:R-:W2:Y:S02]  /*26ac0*/  LDL.LU R18, [R1+0x1d4] ;  /* 0x0001d40001127983 */ /* 0x002ea40000300800 */
[----:B------:R-:W2:Y:S02]  /*26ad0*/  LDL.LU R19, [R1+0x2454] ;  /* 0x0024540001137983 */ /* 0x000ea40000300800 */
[----:B------:R-:W2:Y:S01]  /*26ae0*/  LDL.LU R8, [R1+0x148] ;  /* 0x0001480001087983 */ /* 0x000ea20000300800 */
[----:B----4-:R-:W4:Y:S01]  /*26af0*/  LDL.LU R2, [R1+0x1dc] ;  /* 0x0001dc0001027983 */ /* 0x010f220000300800 */
[----:B------:R-:W-:-:S03]  /*26b00*/  LOP3.LUT R29, R29, 0x70, RZ, 0x3c, !PT ;  /* 0x000000701d1d7812 */ /* 0x000fc600078e3cff */
[----:B------:R0:W-:Y:S04]  /*26b10*/  STS.U16 [R9+0xfe00], R21 ;  /* 0x00fe001509007388 */ /* 0x0001e80000000400 */
[----:B0-----:R-:W2:Y:S01]  /*26b20*/  LDL.LU R9, [R1+0x2450] ;  /* 0x0024500001097983 */ /* 0x001ea20000300800 */
[----:B-----5:R-:W-:Y:S02]  /*26b30*/  STL [R1+0x4c8], R23 ;  /* 0x0004c81701007387 */ /* 0x020fe40000100800 */
[----:B------:R-:W-:Y:S01]  /*26b40*/  FMUL R3, R3, 1.4426950216293334961 ;  /* 0x3fb8aa3b03037820 */ /* 0x000fe20000400000 */
[----:B----4-:R0:W-:Y:S02]  /*26b50*/  STS.U16 [R29+0x8700], R2 ;  /* 0x008700021d007388 */ /* 0x0101e40000000400 */
[----:B0-----:R-:W-:-:S02]  /*26b60*/  FADD R2, -R24, R0 ;  /* 0x0000000018027221 */ /* 0x001fc40000000100 */
[----:B------:R-:W4:Y:S01]  /*26b70*/  LDL.LU R0, [R1+0x244c] ;  /* 0x00244c0001007983 */ /* 0x000f220000300800 */
[----:B------:R-:W0:Y:S03]  /*26b80*/  MUFU.EX2 R24, R3 ;  /* 0x0000000300187308 */ /* 0x000e260000000800 */
[----:B--2---:R-:W-:Y:S01]  /*26b90*/  STS.U16 [R29+0x8f00], R18 ;  /* 0x008f00121d007388 */ /* 0x004fe20000000400 */
[----:B------:R-:W-:Y:S02]  /*26ba0*/  STS.U16 [R29+0x9700], R17 ;  /* 0x009700111d007388 */ /* 0x000fe40000000400 */
[----:B------:R-:W-:Y:S02]  /*26bb0*/  STS.U16 [R29+0x9f00], R5 ;  /* 0x009f00051d007388 */ /* 0x000fe40000000400 */
[----:B------:R1:W-:Y:S01]  /*26bc0*/  STS.U16 [R29+0xa700], R27 ;  /* 0x00a7001b1d007388 */ /* 0x0003e20000000400 */
[----:B------:R-:W-:Y:S01]  /*26bd0*/  STS.U16 [R29+0xaf00], R4 ;  /* 0x00af00041d007388 */ /* 0x000fe20000000400 */
[----:B------:R-:W-:Y:S02]  /*26be0*/  STS.U16 [R29+0xb700], R16 ;  /* 0x00b700101d007388 */ /* 0x000fe40000000400 */
[----:B---3--:R-:W-:Y:S01]  /*26bf0*/  STS.U16 [R29+0xbf00], R20 ;  /* 0x00bf00141d007388 */ /* 0x008fe20000000400 */
[----:B-1----:R-:W2:Y:S01]  /*26c00*/  LDL.LU R27, [R1+0x180] ;  /* 0x00018000011b7983 */ /* 0x002ea20000300800 */
[----:B------:R-:W-:Y:S01]  /*26c10*/  FMNMX R5, R15, R6, !PT ;  /* 0x000000060f057209 */ /* 0x000fe20007800000 */
[----:B0-----:R-:W-:Y:S02]  /*26c20*/  STL [R1+0x4cc], R24 ;  /* 0x0004cc1801007387 */ /* 0x001fe40000100800 */
[----:B------:R-:W-:Y:S01]  /*26c30*/  STL [R1+0x2448], R26 ;  /* 0x0024481a01007387 */ /* 0x000fe20000100800 */
[----:B------:R-:W-:Y:S04]  /*26c40*/  STS.U16 [R29+0xc700], R7 ;  /* 0x00c700071d007388 */ /* 0x000fe80000000400 */
[----:B------:R-:W-:Y:S01]  /*26c50*/  STL [R1+0x2ec], R5 ;  /* 0x0002ec0501007387 */ /* 0x000fe20000100800 */
[----:B------:R-:W-:Y:S02]  /*26c60*/  STL.64 [R1+0x2440], R24 ;  /* 0x0024401801007387 */ /* 0x000fe40000100a00 */
[----:B------:R0:W-:Y:S02]  /*26c70*/  STS.U16 [R29+0xcf00], R28 ;  /* 0x00cf001c1d007388 */ /* 0x0001e40000000400 */
[----:B0-----:R-:W3:Y:S01]  /*26c80*/  LDL.LU R28, [R1+0x254] ;  /* 0x00025400011c7983 */ /* 0x001ee20000300800 */
[----:B------:R-:W-:-:S04]  /*26c90*/  FADD R3, R13, -R5 ;  /* 0x800000050d037221 */ /* 0x000fc80000000000 */
[----:B------:R-:W-:-:S04]  /*26ca0*/  FMUL R3, R3, 1.4426950216293334961 ;  /* 0x3fb8aa3b03037820 */ /* 0x000fc80000400000 */
[----:B------:R-:W-:Y:S01]  /*26cb0*/  MUFU.EX2 R16, R3 ;  /* 0x0000000300107308 */ /* 0x000fe20000000800 */
[----:B------:R-:W-:-:S07]  /*26cc0*/  FMUL R2, R2, 1.4426950216293334961 ;  /* 0x3fb8aa3b02027820 */ /* 0x000fce0000400000 */
[----:B------:R-:W0:Y:S02]  /*26cd0*/  MUFU.EX2 R20, R2 ;  /* 0x0000000200147308 */ /* 0x000e240000000800 */
[----:B0-----:R-:W-:Y:S01]  /*26ce0*/  STL [R1+0x3c0], R20 ;  /* 0x0003c01401007387 */ /* 0x001fe20000100800 */
[----:B------:R-:W-:Y:S03]  /*26cf0*/  STL [R1+0x4b4], R16 ;  /* 0x0004b41001007387 */ /* 0x000fe60000100800 */
[----:B------:R-:W0:Y:S02]  /*26d00*/  SHFL.BFLY PT, R2, R11, 0x1, 0x1f ;  /* 0x0c201f000b027f89 */ /* 0x000e2400000e0000 */
[----:B0-----:R-:W-:Y:S02]  /*26d10*/  FMNMX R2, R11, R2, !PT ;  /* 0x000000020b027209 */ /* 0x001fe40007800000 */
[----:B----4-:R-:W-:Y:S01]  /*26d20*/  STS.U16 [R29+0xd700], R0 ;  /* 0x00d700001d007388 */ /* 0x010fe20000000400 */
[----:B------:R-:W-:Y:S02]  /*26d30*/  STS.U16 [R29+0xdf00], R9 ;  /* 0x00df00091d007388 */ /* 0x000fe40000000400 */
[----:B------:R-:W-:Y:S02]  /*26d40*/  STS.U16 [R29+0xe700], R19 ;  /* 0x00e700131d007388 */ /* 0x000fe40000000400 */
[----:B------:R-:W-:Y:S01]  /*26d50*/  STS.U16 [R29+0xef00], R22 ;  /* 0x00ef00161d007388 */ /* 0x000fe20000000400 */
[----:B------:R-:W-:Y:S01]  /*26d60*/  STS.U16 [R29+0xf700], R12 ;  /* 0x00f7000c1d007388 */ /* 0x000fe20000000400 */
[----:B------:R0:W-:Y:S02]  /*26d70*/  STS.U16 [R29+0xff00], R14 ;  /* 0x00ff000e1d007388 */ /* 0x0001e40000000400 */
[----:B------:R-:W-:Y:S06]  /*26d80*/  BAR.SYNC.DEFER_BLOCKING 0x0 ;  /* 0x0000000000007b1d */ /* 0x000fec0000010000 */
[----:B0-----:R-:W0:Y:S01]  /*26d90*/  S2R R29, SR_TID.X ;  /* 0x00000000001d7919 */ /* 0x001e220000002100 */
[----:B------:R-:W-:Y:S01]  /*26da0*/  FADD R0, R8, -R5 ;  /* 0x8000000508007221 */ /* 0x000fe20000000000 */
[C---:B0-----:R-:W-:Y:S01]  /*26db0*/  SHF.L.U32 R8, R29.reuse, 0x1, RZ ;  /* 0x000000011d087819 */ /* 0x041fe200000006ff */
[----:B------:R-:W-:-:S05]  /*26dc0*/  LOP3.LUT R29, R29, 0x7, RZ, 0xc0, !PT ;  /* 0x000000071d1d7812 */ /* 0x000fca00078ec0ff */
[----:B------:R-:W-:-:S05]  /*26dd0*/  IMAD R29, R29, 0x110, RZ ;  /* 0x000001101d1d7824 */ /* 0x000fca00078e02ff */
[----:B------:R-:W-:-:S05]  /*26de0*/  LOP3.LUT R29, R29, 0x30, R8, 0x78, !PT ;  /* 0x000000301d1d7812 */ /* 0x000fca00078e7808 */
[----:B------:R-:W0:Y:S01]  /*26df0*/  LDSM.16.M88.4 R12, [R29+0x8000] ;  /* 0x008000001d0c783b */ /* 0x000e220000000200 */
[----:B------:R-:W-:Y:S02]  /*26e00*/  FMUL R4, R0, 1.4426950216293334961 ;  /* 0x3fb8aa3b00047820 */ /* 0x000fe40000400000 */
[----:B--2---:R-:W-:Y:S02]  /*26e10*/  FADD R3, R27, -R5 ;  /* 0x800000051b037221 */ /* 0x004fe40000000000 */
[----:B------:R-:W1:Y:S01]  /*26e20*/  LDSM.16.M88.4 R24, [R29+0x8800] ;  /* 0x008800001d18783b */ /* 0x000e620000000200 */
[----:B------:R2:W4:Y:S02]  /*26e30*/  MUFU.EX2 R21, R4 ;  /* 0x0000000400157308 */ /* 0x0005240000000800 */
[----:B--2---:R-:W-:Y:S02]  /*26e40*/  FMUL R4, R3, 1.4426950216293334961 ;  /* 0x3fb8aa3b03047820 */ /* 0x004fe40000400000 */
[----:B------:R-:W-:-:S04]  /*26e50*/  FADD R3, -R5, R6 ;  /* 0x0000000605037221 */ /* 0x000fc80000000100 */
[----:B------:R2:W5:Y:S02]  /*26e60*/  MUFU.EX2 R18, R4 ;  /* 0x0000000400127308 */ /* 0x0005640000000800 */
[----:B--2---:R-:W-:Y:S02]  /*26e70*/  FMUL R4, R3, 1.4426950216293334961 ;  /* 0x3fb8aa3b03047820 */ /* 0x004fe40000400000 */
[----:B---3--:R-:W-:Y:S02]  /*26e80*/  FADD R3, R28, -R5 ;  /* 0x800000051c037221 */ /* 0x008fe40000000000 */
[----:B------:R-:W2:Y:S04]  /*26e90*/  S2R R28, SR_TID.X ;  /* 0x00000000001c7919 */ /* 0x000ea80000002100 */
[----:B----4-:R-:W-:Y:S01]  /*26ea0*/  STL [R1+0x4b0], R21 ;  /* 0x0004b01501007387 */ /* 0x010fe20000100800 */
[----:B------:R-:W-:Y:S01]  /*26eb0*/  FMUL R3, R3, 1.4426950216293334961 ;  /* 0x3fb8aa3b03037820 */ /* 0x000fe20000400000 */
[----:B------:R3:W4:Y:S02]  /*26ec0*/  MUFU.EX2 R8, R4 ;  /* 0x0000000400087308 */ /* 0x0007240000000800 */
[----:B0-----:R-:W-:Y:S01]  /*26ed0*/  STL.64 [R1+0x170], R12 ;  /* 0x0001700c01007387 */ /* 0x001fe20000100a00 */
[----:B------:R0:W-:Y:S03]  /*26ee0*/  STL.64 [R1+0x178], R14 ;  /* 0x0001780e01007387 */ /* 0x0001e60000100a00 */
[----:B---3--:R2:W3:Y:S02]  /*26ef0*/  LDSM.16.M88.4 R4, [R29+0x9000] ;  /* 0x009000001d04783b */ /* 0x0084e40000000200 */
[----:B0-----:R0:W1:Y:S01]  /*26f00*/  MUFU.EX2 R15, R3 ;  /* 0x00000003000f7308 */ /* 0x0010620000000800 */
[----:B--2---:R-:W-:-:S02]  /*26f10*/  SHF.L.U32 R29, R28, 0x1, RZ ;  /* 0x000000011c1d7819 */ /* 0x004fc400000006ff */
[----:B0-----:R-:W-:-:S05]  /*26f20*/  LOP3.LUT R3, R28, 0x7, RZ, 0xc0, !PT ;  /* 0x000000071c037812 */ /* 0x001fca00078ec0ff */
[----:B------:R-:W-:Y:S01]  /*26f30*/  IMAD R3, R3, 0x110, RZ ;  /* 0x0000011003037824 */ /* 0x000fe200078e02ff */
[----:B-----5:R-:W-:Y:S01]  /*26f40*/  STL [R1+0x4bc], R18 ;  /* 0x0004bc1201007387 */ /* 0x020fe20000100800 */
[----:B-1----:R-:W-:Y:S03]  /*26f50*/  STL.64 [R1+0x160], R24 ;  /* 0x0001601801007387 */ /* 0x002fe60000100a00 */
[----:B------:R-:W-:Y:S01]  /*26f60*/  LOP3.LUT R3, R3, 0x30, R29, 0x78, !PT ;  /* 0x0000003003037812 */ /* 0x000fe200078e781d */
[----:B------:R-:W-:Y:S04]  /*26f70*/  STL.64 [R1+0x168], R26 ;  /* 0x0001681a01007387 */ /* 0x000fe80000100a00 */
[----:B------:R-:W-:Y:S04]  /*26f80*/  LDSM.16.M88.4 R24, [R3+0x9800] ;  /* 0x009800000318783b */ /* 0x000fe80000000200 */
[----:B------:R-:W0:Y:S01]  /*26f90*/  SHFL.BFLY PT, R0, R10, 0x1, 0x1f ;  /* 0x0c201f000a007f89 */ /* 0x000e2200000e0000 */
[----:B----4-:R-:W-:Y:S03]  /*26fa0*/  STL [R1+0x3bc], R8 ;  /* 0x0003bc0801007387 */ /* 0x010fe60000100800 */
[----:B---3--:R-:W-:Y:S01]  /*26fb0*/  STL.64 [R1+0x150], R4 ;  /* 0x0001500401007387 */ /* 0x008fe20000100a00 */
[----:B------:R1:W-:Y:S02]  /*26fc0*/  STL.64 [R1+0x158], R6 ;  /* 0x0001580601007387 */ /* 0x0003e40000100a00 */
[----:B------:R-:W-:Y:S01]  /*26fd0*/  STL [R1+0x4c0], R15 ;  /* 0x0004c00f01007387 */ /* 0x000fe20000100800 */
[----:B-1----:R-:W2:Y:S01]  /*26fe0*/  LDL.LU R6, [R1+0x748] ;  /* 0x0007480001067983 */ /* 0x002ea20000300800 */
[----:B------:R-:W3:Y:S02]  /*26ff0*/  LDL.LU R7, [R1+0x74c] ;  /* 0x00074c0001077983 */ /* 0x000ee40000300800 */
[----:B------:R-:W4:Y:S02]  /*27000*/  LDL.LU R4, [R1+0x740] ;  /* 0x0007400001047983 */ /* 0x000f240000300800 */
[----:B------:R-:W5:Y:S01]  /*27010*/  LDL.LU R5, [R1+0x744] ;  /* 0x0007440001057983 */ /* 0x000f620000300800 */
[----:B0-----:R-:W-:-:S05]  /*27020*/  FMNMX R0, R10, R0, !PT ;  /* 0x000000000a007209 */ /* 0x001fca0007800000 */
[----:B------:R-:W-:Y:S04]  /*27030*/  STL [R1+0x2430], R0 ;  /* 0x0024300001007387 */ /* 0x000fe80000100800 */
[----:B------:R-:W-:Y:S01]  /*27040*/  STL.64 [R1+0x140], R24 ;  /* 0x0001401801007387 */ /* 0x000fe20000100a00 */
[----:B------:R-:W-:Y:S02]  /*27050*/  STL.64 [R1+0x148], R26 ;  /* 0x0001481a01007387 */ /* 0x000fe40000100a00 */
[----:B------:R-:W-:Y:S02]  /*27060*/  IMAD.MOV.U32 R29, RZ, RZ, R25 ;  /* 0x000000ffff1d7224 */ /* 0x000fe400078e0019 */
[----:B------:R-:W5:Y:S01]  /*27070*/  LDL.LU R14, [R1+0x738] ;  /* 0x00073800010e7983 */ /* 0x000f620000300800 */
[----:B------:R-:W0:Y:S04]  /*27080*/  LDSM.16.M88.4 R24, [R3+0xa000] ;  /* 0x00a000000318783b */ /* 0x000e280000000200 */
[----:B------:R-:W5:Y:S01]  /*27090*/  LDL.LU R11, [R1+0x73c] ;  /* 0x00073c00010b7983 */ /* 0x000f620000300800 */
[----:B------:R-:W5:Y:S03]  /*270a0*/  LDL.LU R10, [R1+0x730] ;  /* 0x00073000010a7983 */ /* 0x000f660000300800 */
[----:B0-----:R-:W-:Y:S01]  /*270b0*/  STL.64 [R1+0x130], R24 ;  /* 0x0001301801007387 */ /* 0x001fe20000100a00 */
[----:B------:R-:W-:Y:S01]  /*270c0*/  MOV R0, R24 ;  /* 0x0000001800007202 */ /* 0x000fe20000000f00 */
[----:B------:R-:W-:Y:S01]  /*270d0*/  STL.64 [R1+0x138], R26 ;  /* 0x0001381a01007387 */ /* 0x000fe20000100a00 */
[----:B------:R-:W-:Y:S01]  /*270e0*/  MOV R28, R25 ;  /* 0x00000019001c7202 */ /* 0x000fe20000000f00 */
[----:B------:R-:W5:Y:S04]  /*270f0*/  LDL.LU R9, [R1+0x734] ;  /* 0x0007340001097983 */ /* 0x000f680000300800 */
[----:B------:R-:W0:Y:S04]  /*27100*/  LDSM.16.M88.4 R24, [R3+0xa800] ;  /* 0x00a800000318783b */ /* 0x000e280000000200 */
[----:B0-----:R-:W-:Y:S01]  /*27110*/  STL.64 [R1+0x120], R24 ;  /* 0x0001201801007387 */ /* 0x001fe20000100a00 */
[----:B------:R0:W-:Y:S03]  /*27120*/  STL.64 [R1+0x128], R26 ;  /* 0x0001281a01007387 */ /* 0x0001e60000100a00 */
[----:B0-----:R-:W5:Y:S01]  /*27130*/  LDL.LU R26, [R1+0x2448] ;  /* 0x00244800011a7983 */ /* 0x001f620000300800 */
[----:B------:R-:W5:Y:S01]  /*27140*/  LDL.LU.64 R24, [R1+0x2440] ;  /* 0x0024400001187983 */ /* 0x000f620000300a00 */
[----:B------:R-:W-:-:S02]  /*27150*/  F2FP.PACK_AB R16, R21, R16 ;  /* 0x000000101510723e */ /* 0x000fc400000000ff */
[----:B------:R-:W-:Y:S01]  /*27160*/  F2FP.PACK_AB R18, R15, R18 ;  /* 0x000000120f12723e */ /* 0x000fe200000000ff */
[C---:B--2---:R-:W-:Y:S02]  /*27170*/  FMUL R6, R20.reuse, R6 ;  /* 0x0000000614067220 */ /* 0x044fe40000400000 */
[----:B---3--:R-:W-:Y:S02]  /*27180*/  FMUL R7, R20, R7 ;  /* 0x0000000714077220 */ /* 0x008fe40000400000 */
[C---:B----4-:R-:W-:Y:S02]  /*27190*/  FMUL R4, R8.reuse, R4 ;  /* 0x0000000408047220 */ /* 0x050fe40000400000 */
[----:B-----5:R-:W-:Y:S01]  /*271a0*/  FMUL R5, R8, R5 ;  /* 0x0000000508057220 */ /* 0x020fe20000400000 */
[----:B------:R-:W-:Y:S02]  /*271b0*/  F2FP.PACK_AB R17, R26, R25 ;  /* 0x000000191a11723e */ /* 0x000fe400000000ff */
[----:B------:R-:W-:-:S02]  /*271c0*/  F2FP.PACK_AB R19, R24, R23 ;  /* 0x000000171813723e */ /* 0x000fc400000000ff */
[----:B------:R-:W0:Y:S04]  /*271d0*/  LDSM.16.M88.4 R24, [R3+0xb000] ;  /* 0x00b000000318783b */ /* 0x000e280000000200 */
[----:B0-----:R-:W-:Y:S01]  /*271e0*/  STL.64 [R1+0x100], R24 ;  /* 0x0001001801007387 */ /* 0x001fe20000100a00 */
[----:B------:R-:W-:Y:S02]  /*271f0*/  STL.64 [R1+0x108], R26 ;  /* 0x0001081a01007387 */ /* 0x000fe40000100a00 */
[----:B------:R-:W0:Y:S02]  /*27200*/  LDSM.16.M88.4 R24, [R3+0xb800] ;  /* 0x00b800000318783b */ /* 0x000e240000000200 */
[----:B0-----:R-:W-:Y:S02]  /*27210*/  STL.64 [R1+0xf0], R24 ;  /* 0x0000f01801007387 */ /* 0x001fe40000100a00 */
[----:B------:R-:W-:Y:S02]  /*27220*/  STL.64 [R1+0xf8], R26 ;  /* 0x0000f81a01007387 */ /* 0x000fe40000100a00 */
[----:B------:R-:W0:Y:S01]  /*27230*/  LDSM.16.M88.4 R24, [R3+0xc000] ;  /* 0x00c000000318783b */ /* 0x000e220000000200 */
[----:B------:R-:W-:Y:S01]  /*27240*/  HMMA.16816.F32 R4, R16, R12, R4 ;  /* 0x0000000c1004723c */ /* 0x000fe20000001804 */
[----:B0-----:R-:W-:Y:S02]  /*27250*/  STL.64 [R1+0x90], R24 ;  /* 0x0000901801007387 */ /* 0x001fe40000100a00 */
[----:B------:R0:W-:Y:S02]  /*27260*/  STL.64 [R1+0x98], R26 ;  /* 0x0000981a01007387 */ /* 0x0001e40000100a00 */
[----:B------:R-:W2:Y:S02]  /*27270*/  LDL.LU R22, [R1+0x728] ;  /* 0x0007280001167983 */ /* 0x000ea40000300800 */
[----:B0-----:R-:W-:-:S02]  /*27280*/  FMUL R26, R20, R14 ;  /* 0x0000000e141a7220 */ /* 0x001fc40000400000 */
[----:B------:R-:W0:Y:S01]  /*27290*/  LDSM.16.M88.4 R12, [R3+0xc800] ;  /* 0x00c80000030c783b */ /* 0x000e220000000200 */
[----:B------:R-:W-:Y:S02]  /*272a0*/  FMUL R27, R20, R11 ;  /* 0x0000000b141b7220 */ /* 0x000fe40000400000 */
[C---:B------:R-:W-:Y:S02]  /*272b0*/  FMUL R24, R8.reuse, R10 ;  /* 0x0000000a08187220 */ /* 0x040fe40000400000 */
[----:B------:R-:W-:Y:S02]  /*272c0*/  FMUL R25, R8, R9 ;  /* 0x0000000908197220 */ /* 0x000fe40000400000 */
[----:B------:R-:W1:Y:S07]  /*272d0*/  LDSM.16.M88.4 R8, [R3+0xd000] ;  /* 0x00d000000308783b */ /* 0x000e6e0000000200 */
[----:B------:R-:W-:Y:S01]  /*272e0*/  STL.64 [R1+0xb0], R4 ;  /* 0x0000b00401007387 */ /* 0x000fe20000100a00 */
[----:B------:R-:W-:Y:S02]  /*272f0*/  STL.64 [R1+0xb8], R6 ;  /* 0x0000b80601007387 */ /* 0x000fe40000100a00 */
[----:B------:R-:W3:Y:S02]  /*27300*/  LDL.LU R23, [R1+0x72c] ;  /* 0x00072c0001177983 */ /* 0x000ee40000300800 */
[----:B------:R-:W4:Y:S01]  /*27310*/  LDL.LU R20, [R1+0x720] ;  /* 0x0007200001147983 */ /* 0x000f220000300800 */
[----:B------:R-:W5:Y:S04]  /*27320*/  LDL.LU R21, [R1+0x724] ;  /* 0x0007240001157983 */ /* 0x000f680000300800 */
[----:B------:R-:W1:Y:S04]  /*27330*/  LDSM.16.M88.4 R4, [R3+0xd800] ;  /* 0x00d800000304783b */ /* 0x000e680000000200 */
[----:B0-----:R0:W-:Y:S04]  /*27340*/  STL [R1+0x23e0], R12 ;  /* 0x0023e00c01007387 */ /* 0x0011e80000100800 */
[----:B0-----:R-:W2:Y:S01]  /*27350*/  LDL.LU R12, [R1+0x834] ;  /* 0x00083400010c7983 */ /* 0x001ea20000300800 */
[----:B------:R0:W-:Y:S03]  /*27360*/  STL [R1+0x23c8], R13 ;  /* 0x0023c80d01007387 */ /* 0x0001e60000100800 */
[----:B0-----:R-:W2:Y:S01]  /*27370*/  LDL R13, [R1+0x3c0] ;  /* 0x0003c000010d7983 */ /* 0x001ea20000100800 */
[----:B------:R-:W-:Y:S02]  /*27380*/  STL [R1+0x2294], R14 ;  /* 0x0022940e01007387 */ /* 0x000fe40000100800 */
[----:B------:R-:W-:Y:S02]  /*27390*/  STL [R1+0x2290], R15 ;  /* 0x0022900f01007387 */ /* 0x000fe40000100800 */
[----:B-1----:R-:W-:Y:S01]  /*273a0*/  STL [R1+0x22ac], R10 ;  /* 0x0022ac0a01007387 */ /* 0x002fe20000100800 */
[----:B------:R-:W-:Y:S01]  /*273b0*/  STL [R1+0x22a8], R11 ;  /* 0x0022a80b01007387 */ /* 0x000fe20000100800 */
[----:B------:R0:W-:Y:S03]  /*273c0*/  STL.64 [R1+0x2438], R8 ;  /* 0x0024380801007387 */ /* 0x0001e60000100a00 */
[----:B0-----:R-:W2:Y:S04]  /*273d0*/  LDL R8, [R1+0x160] ;  /* 0x0001600001087983 */ /* 0x001ea80000100800 */
[----:B------:R-:W2:Y:S01]  /*273e0*/  LDL R9, [R1+0x164] ;  /* 0x0001640001097983 */ /* 0x000ea20000100800 */
[----:B------:R-:W-:Y:S02]  /*273f0*/  STL [R1+0x23b4], R5 ;  /* 0x0023b40501007387 */ /* 0x000fe40000100800 */
[----:B------:R-:W-:Y:S02]  /*27400*/  STL [R1+0x2234], R6 ;  /* 0x0022340601007387 */ /* 0x000fe40000100800 */
[----:B------:R0:W-:Y:S02]  /*27410*/  STL [R1+0x2230], R7 ;  /* 0x0022300701007387 */ /* 0x0001e40000100800 */
[----:B0-----:R-:W4:Y:S01]  /*27420*/  LDL R7, [R1+0x3bc] ;  /* 0x0003bc0001077983 */ /* 0x001f220000100800 */
[----:B--2---:R-:W-:Y:S03]  /*27430*/  HMMA.16816.F32 R24, R16, R8, R24 ;  /* 0x000000081018723c */ /* 0x004fe60000001818 */
[----:B------:R-:W2:Y:S01]  /*27440*/  LDL.LU.64 R8, [R1+0x2438] ;  /* 0x0024380001087983 */ /* 0x000ea20000300a00 */
[----:B------:R-:W3:Y:S11]  /*27450*/  LDL.LU R6, [R1+0x1b0] ;  /* 0x0001b00001067983 */ /* 0x000ef60000300800 */
[----:B------:R-:W-:Y:S08]  /*27460*/  @!UPT UIADD3 URZ, URZ, URZ, URZ ;  /* 0x0000003f3f3ff290 */ /* 0x000ff0000fffe03f */
[----:B------:R-:W-:Y:S01]  /*27470*/  STL.64 [R1+0xc0], R24 ;  /* 0x0000c01801007387 */ /* 0x000fe20000100a00 */
[----:B------:R-:W-:Y:S02]  /*27480*/  STL.64 [R1+0xc8], R26 ;  /* 0x0000c81a01007387 */ /* 0x000fe40000100a00 */
[----:B------:R-:W0:Y:S04]  /*27490*/  LDSM.16.M88.4 R24, [R3+0xe000] ;  /* 0x00e000000318783b */ /* 0x000e280000000200 */
[----:B------:R-:W3:Y:S01]  /*274a0*/  LDL.LU R15, [R1+0x1b4] ;  /* 0x0001b400010f7983 */ /* 0x000ee20000300800 */
[----:B0-----:R-:W-:Y:S01]  /*274b0*/  STL.64 [R1+0x110], R24 ;  /* 0x0001101801007387 */ /* 0x001fe20000100a00 */
[----:B------:R-:W-:Y:S02]  /*274c0*/  STL.64 [R1+0x118], R26 ;  /* 0x0001181a01007387 */ /* 0x000fe40000100a00 */
[----:B------:R-:W0:Y:S02]  /*274d0*/  LDSM.16.M88.4 R24, [R3+0xe800] ;  /* 0x00e800000318783b */ /* 0x000e240000000200 */
[----:B0-----:R-:W-:-:S02]  /*274e0*/  MOV R11, R27 ;  /* 0x0000001b000b7202 */ /* 0x001fc40000000f00 */
[----:B------:R-:W-:Y:S01]  /*274f0*/  IMAD.MOV.U32 R10, RZ, RZ, R26 ;  /* 0x000000ffff0a7224 */ /* 0x000fe200078e001a */
[----:B------:R-:W-:Y:S01]  /*27500*/  STL.64 [R1+0x190], R24 ;  /* 0x0001901801007387 */ /* 0x000fe20000100a00 */
[----:B------:R-:W3:Y:S02]  /*27510*/  LDL.LU R3, [R1+0x1c0] ;  /* 0x0001c00001037983 */ /* 0x000ee40000300800 */
[----:B------:R-:W3:Y:S02]  /*27520*/  LDL.LU R5, [R1+0x838] ;  /* 0x0008380001057983 */ /* 0x000ee40000300800 */
[----:B------:R-:W-:Y:S01]  /*27530*/  STL [R1+0x22c4], R11 ;  /* 0x0022c40b01007387 */ /* 0x000fe20000100800 */
[----:B------:R-:W-:Y:S04]  /*27540*/  STL [R1+0x22c0], R10 ;  /* 0x0022c00a01007387 */ /* 0x000fe80000100800 */
[----:B--2---:R0:W-:Y:S02]  /*27550*/  STL.64 [R1+0x23f8], R8 ;  /* 0x0023f80801007387 */ /* 0x0041e40000100a00 */
[----:B0-----:R-:W-:-:S02]  /*27560*/  MOV R8, R0 ;  /* 0x0000000000087202 */ /* 0x001fc40000000f00 */
[----:B------:R-:W2:Y:S01]  /*27570*/  LDL.LU R0, [R1+0x2430] ;  /* 0x0024300001007983 */ /* 0x000ea20000300800 */
[----:B------:R-:W2:Y:S02]  /*27580*/  LDL.LU R26, [R1+0x718] ;  /* 0x00071800011a7983 */ /* 0x000ea40000300800 */
[----:B------:R-:W2:Y:S02]  /*27590*/  LDL.LU R27, [R1+0x71c] ;  /* 0x00071c00011b7983 */ /* 0x000ea40000300800 */
[----:B------:R-:W2:Y:S02]  /*275a0*/  LDL.LU R24, [R1+0x710] ;  /* 0x0007100001187983 */ /* 0x000ea40000300800 */
[----:B------:R-:W-:Y:S01]  /*275b0*/  IMAD.MOV.U32 R9, RZ, RZ, R28 ;  /* 0x000000ffff097224 */ /* 0x000fe200078e001c */
[----:B------:R-:W2:Y:S01]  /*275c0*/  LDL.LU R25, [R1+0x714] ;  /* 0x0007140001197983 */ /* 0x000ea20000300800 */
[----:B------:R-:W2:Y:S02]  /*275d0*/  LDL.LU R28, [R1+0x704] ;  /* 0x00070400011c7983 */ /* 0x000ea40000300800 */
[----:B------:R-:W2:Y:S02]  /*275e0*/  LDL.LU R14, [R1+0x6f8] ;  /* 0x0006f800010e7983 */ /* 0x000ea40000300800 */
[----:B------:R-:W2:Y:S01]  /*275f0*/  LDL.LU R11, [R1+0x6fc] ;  /* 0x0006fc00010b7983 */ /* 0x000ea20000300800 */
[----:B------:R-:W2:Y:S04]  /*27600*/  LDL.LU R10, [R1+0x6f0] ;  /* 0x0006f000010a7983 */ /* 0x000ea80000300800 */
[----:B--2---:R0:W-:Y:S04]  /*27610*/  STL.64 [R1+0x2408], R10 ;  /* 0x0024080a01007387 */ /* 0x0041e80000100a00 */
[----:B0-----:R-:W2:Y:S01]  /*27620*/  LDL.LU R10, [R1+0x70c] ;  /* 0x00070c00010a7983 */ /* 0x001ea20000300800 */
[----:B------:R-:W2:Y:S02]  /*27630*/  LDL.LU R11, [R1+0x700] ;  /* 0x00070000010b7983 */ /* 0x000ea40000300800 */
[----:B------:R0:W-:Y:S02]  /*27640*/  STL.64 [R1+0x2400], R8 ;  /* 0x0024000801007387 */ /* 0x0001e40000100a00 */
[----:B0-----:R-:W4:Y:S01]  /*27650*/  LDL R8, [R1+0x140] ;  /* 0x0001400001087983 */ /* 0x001f220000100800 */
[----:B------:R-:W-:Y:S01]  /*27660*/  MOV R9, R29 ;  /* 0x0000001d00097202 */ /* 0x000fe20000000f00 */
[----:B------:R-:W-:-:S02]  /*27670*/  FMUL R22, R13, R22 ;  /* 0x000000160d167220 */ /* 0x000fc40000400000 */
[C---:B---3--:R-:W-:Y:S01]  /*27680*/  FMUL R23, R13.reuse, R23 ;  /* 0x000000170d177220 */ /* 0x048fe20000400000 */
[----:B------:R-:W-:Y:S01]  /*27690*/  FMNMX R29, R0, R12, !PT ;  /* 0x0000000c001d7209 */ /* 0x000fe20007800000 */
[C---:B------:R-:W-:Y:S02]  /*276a0*/  FMUL R26, R13.reuse, R26 ;  /* 0x0000001a0d1a7220 */ /* 0x040fe40000400000 */
[----:B------:R-:W-:Y:S01]  /*276b0*/  FMUL R27, R13, R27 ;  /* 0x0000001b0d1b7220 */ /* 0x000fe20000400000 */
[----:B--2---:R-:W-:Y:S04]  /*276c0*/  STL.64 [R1+0x2418], R10 ;  /* 0x0024180a01007387 */ /* 0x004fe80000100a00 */
[----:B----4-:R-:W-:Y:S01]  /*276d0*/  STL.64 [R1+0x2410], R8 ;  /* 0x0024100801007387 */ /* 0x010fe20000100a00 */
[----:B------:R-:W-:Y:S02]  /*276e0*/  STL.64 [R1+0x2428], R14 ;  /* 0x0024280e01007387 */ /* 0x000fe40000100a00 */
[----:B------:R0:W-:Y:S02]  /*276f0*/  STL.64 [R1+0x2420], R12 ;  /* 0x0024200c01007387 */ /* 0x0001e40000100a00 */
[----:B0-----:R-:W2:Y:S04]  /*27700*/  LDL R12, [R1+0x150] ;  /* 0x00015000010c7983 */ /* 0x001ea80000100800 */
[----:B------:R-:W2:Y:S04]  /*27710*/  LDL R13, [R1+0x154] ;  /* 0x00015400010d7983 */ /* 0x000ea80000100800 */
[----:B------:R-:W0:Y:S01]  /*27720*/  S2R R11, SR_TID.X ;  /* 0x00000000000b7919 */ /* 0x000e220000002100 */
[----:B------:R-:W-:-:S02]  /*27730*/  FMUL R20, R7, R20 ;  /* 0x0000001407147220 */ /* 0x000fc40000400000 */
[----:B-----5:R-:W-:Y:S01]  /*27740*/  FMUL R21, R7, R21 ;  /* 0x0000001507157220 */ /* 0x020fe20000400000 */
[C---:B0-----:R-:W-:Y:S01]  /*27750*/  SHF.L.U32 R10, R11.reuse, 0x1, RZ ;  /* 0x000000010b0a7819 */ /* 0x041fe200000006ff */
[----:B------:R-:W-:-:S05]  /*27760*/  LOP3.LUT R11, R11, 0x7, RZ, 0xc0, !PT ;  /* 0x000000070b0b7812 */ /* 0x000fca00078ec0ff */
[----:B------:R-:W-:-:S05]  /*27770*/  IMAD R11, R11, 0x110, RZ ;  /* 0x000001100b0b7824 */ /* 0x000fca00078e02ff */
[----:B------:R-:W-:Y:S01]  /*27780*/  LOP3.LUT R11, R11, 0x30, R10, 0x78, !PT ;  /* 0x000000300b0b7812 */ /* 0x000fe200078e780a */
[----:B--2---:R-:W-:Y:S01]  /*27790*/  HMMA.16816.F32 R12, R16, R12, R20 ;  /* 0x0000000c100c723c */ /* 0x004fe20000001814 */
[----:B------:R-:W2:Y:S11]  /*277a0*/  LDL.LU R23, [R1+0x708] ;  /* 0x0007080001177983 */ /* 0x000eb60000300800 */
[----:B------:R-:W-:Y:S11]  /*277b0*/  @!UPT UIADD3 URZ, URZ, URZ, URZ ;  /* 0x0000003f3f3ff290 */ /* 0x000ff6000fffe03f */
[----:B------:R-:W-:Y:S01]  /*277c0*/  STL.64 [R1+0xd0], R12 ;  /* 0x0000d00c01007387 */ /* 0x000fe20000100a00 */
[----:B------:R-:W-:Y:S02]  /*277d0*/  STL.64 [R1+0xd8], R14 ;  /* 0x0000d80e01007387 */ /* 0x000fe40000100a00 */
[----:B------:R-:W0:Y:S02]  /*277e0*/  LDSM.16.M88.4 R12, [R11+0xf000] ;  /* 0x00f000000b0c783b */ /* 0x000e240000000200 */
[----:B------:R-:W1:Y:S04]  /*277f0*/  LDSM.16.M88.4 R8, [R11+0xf800] ;  /* 0x00f800000b08783b */ /* 0x000e680000000200 */
[----:B0-----:R-:W-:Y:S01]  /*27800*/  STL.64 [R1+0x180], R12 ;  /* 0x0001800c01007387 */ /* 0x001fe20000100a00 */
[----:B------:R0:W-:Y:S03]  /*27810*/  STL.64 [R1+0x188], R14 ;  /* 0x0001880e01007387 */ /* 0x0001e60000100a00 */
[----:B0-----:R-:W3:Y:S01]  /*27820*/  LDL.LU.64 R14, [R1+0x2428] ;  /* 0x00242800010e7983 */ /* 0x001ee20000300a00 */
[----:B------:R-:W2:Y:S02]  /*27830*/  LDL.LU.64 R12, [R1+0x2420] ;  /* 0x00242000010c7983 */ /* 0x000ea40000300a00 */
[----:B-1----:R-:W-:Y:S02]  /*27840*/  STL.64 [R1+0x1a0], R8 ;  /* 0x0001a00801007387 */ /* 0x002fe40000100a00 */
[----:B------:R0:W-:Y:S02]  /*27850*/  STL.64 [R1+0x1a8], R10 ;  /* 0x0001a80a01007387 */ /* 0x0001e40000100a00 */
[----:B0-----:R-:W4:Y:S01]  /*27860*/  LDL.LU.64 R10, [R1+0x2418] ;  /* 0x00241800010a7983 */ /* 0x001f220000300a00 */
[----:B------:R-:W5:Y:S02]  /*27870*/  LDL.LU.64 R8, [R1+0x2410] ;  /* 0x0024100001087983 */ /* 0x000f640000300a00 */
[----:B------:R-:W-:-:S02]  /*27880*/  FMUL R24, R7, R24 ;  /* 0x0000001807187220 */ /* 0x000fc40000400000 */
[----:B------:R-:W-:Y:S02]  /*27890*/  FMUL R25, R7, R25 ;  /* 0x0000001907197220 */ /* 0x000fe40000400000 */
[--C-:B------:R-:W-:Y:S02]  /*278a0*/  FADD R0, R6, -R29.reuse ;  /* 0x8000001d06007221 */ /* 0x100fe40000000000 */
[----:B------:R-:W3:Y:S01]  /*278b0*/  LDL.LU R6, [R1+0x6f4] ;  /* 0x0006f40001067983 */ /* 0x000ee20000300800 */
[C---:B--2---:R-:W-:Y:S02]  /*278c0*/  FMUL R22, R13.reuse, R23 ;  /* 0x000000170d167220 */ /* 0x044fe40000400000 */
[----:B----4-:R-:W-:Y:S02]  /*278d0*/  FMUL R23, R13, R10 ;  /* 0x0000000a0d177220 */ /* 0x010fe40000400000 */
[C---:B------:R-:W-:Y:S01]  /*278e0*/  FMUL R20, R7.reuse, R11 ;  /* 0x0000000b07147220 */ /* 0x040fe20000400000 */
[C---:B-----5:R-:W-:Y:S01]  /*278f0*/  HMMA.16816.F32 R24, R16.reuse, R8, R24 ;  /* 0x000000081018723c */ /* 0x060fe20000001818 */
[----:B------:R-:W2:Y:S01]  /*27900*/  LDL.LU.64 R10, [R1+0x2408] ;  /* 0x00240800010a7983 */ /* 0x000ea20000300a00 */
[----:B------:R-:W4:Y:S02]  /*27910*/  LDL.LU.64 R8, [R1+0x2400] ;  /* 0x0024000001087983 */ /* 0x000f240000300a00 */
[----:B------:R-:W-:Y:S11]  /*27920*/  FMUL R21, R7, R28 ;  /* 0x0000001c07157220 */ /* 0x000ff60000400000 */
[----:B------:R-:W-:Y:S08]  /*27930*/  @!UPT UIADD3 URZ, URZ, URZ, URZ ;  /* 0x0000003f3f3ff290 */ /* 0x000ff0000fffe03f */
[----:B------:R-:W-:Y:S01]  /*27940*/  STL.64 [R1+0xe0], R24 ;  /* 0x0000e01801007387 */ /* 0x000fe20000100a00 */
[----:B------:R2:W-:Y:S01]  /*27950*/  STL.64 [R1+0xe8], R26 ;  /* 0x0000e81a01007387 */ /* 0x0005e20000100a00 */
[----:B----4-:R-:W-:Y:S02]  /*27960*/  HMMA.16816.F32 R20, R16, R8, R20 ;  /* 0x000000081014723c */ /* 0x010fe40000001814 */
[----:B------:R-:W4:Y:S01]  /*27970*/  LDL.LU.64 R8, [R1+0x23f8] ;  /* 0x0023f80001087983 */ /* 0x000f220000300a00 */
[----:B--2---:R-:W-:Y:S02]  /*27980*/  FMUL R27, R13, R11 ;  /* 0x0000000b0d1b7220 */ /* 0x004fe40000400000 */
[----:B------:R-:W-:Y:S01]  /*27990*/  FMUL R24, R7, R10 ;  /* 0x0000000a07187220 */ /* 0x000fe20000400000 */
[----:B------:R-:W-:Y:S01]  /*279a0*/  FMNMX R28, R2, R5, !PT ;  /* 0x00000005021c7209 */ /* 0x000fe20007800000 */
[----:B---3--:R-:W-:Y:S02]  /*279b0*/  FADD R2, R15, -R29 ;  /* 0x8000001d0f027221 */ /* 0x008fe40000000000 */
[----:B------:R-:W-:Y:S11]  /*279c0*/  FMUL R26, R13, R14 ;  /* 0x0000000e0d1a7220 */ /* 0x000ff60000400000 */
[----:B------:R-:W-:Y:S03]  /*279d0*/  @!UPT UIADD3 URZ, URZ, URZ, URZ ;  /* 0x0000003f3f3ff290 */ /* 0x000fe6000fffe03f */
[----:B------:R-:W-:Y:S01]  /*279e0*/  STL.64 [R1+0x1e0], R20 ;  /* 0x0001e01401007387 */ /* 0x000fe20000100a00 */
[----:B------:R-:W-:Y:S01]  /*279f0*/  IMAD.MOV.U32 R11, RZ, RZ, R22 ;  /* 0x000000ffff0b7224 */ /* 0x000fe200078e0016 */
[----:B------:R-:W-:Y:S02]  /*27a00*/  MOV R10, R23 ;  /* 0x00000017000a7202 */ /* 0x000fe40000000f00 */
[----:B------:R-:W2:Y:S01]  /*27a10*/  LDL.LU R23, [R1+0x6e8] ;  /* 0x0006e80001177983 */ /* 0x000ea20000300800 */
[----:B------:R-:W3:Y:S02]  /*27a20*/  LDL.LU R15, [R1+0x6ec] ;  /* 0x0006ec00010f7983 */ /* 0x000ee40000300800 */
[----:B------:R-:W2:Y:S02]  /*27a30*/  LDL.LU R14, [R1+0x6e0] ;  /* 0x0006e000010e7983 */ /* 0x000ea40000300800 */
[----:B------:R-:W-:Y:S01]  /*27a40*/  STL.64 [R1+0x23c0], R10 ;  /* 0x0023c00a01007387 */ /* 0x000fe20000100a00 */
[----:B----4-:R0:W-:Y:S04]  /*27a50*/  STL.64 [R1+0x23b8], R8 ;  /* 0x0023b80801007387 */ /* 0x0101e80000100a00 */
[----:B0-----:R-:W4:Y:S01]  /*27a60*/  LDL.LU R8, [R1+0x6e4] ;  /* 0x0006e40001087983 */ /* 0x001f220000300800 */
[----:B------:R-:W-:-:S04]  /*27a70*/  FMUL R0, R0, 1.4426950216293334961 ;  /* 0x3fb8aa3b00007820 */ /* 0x000fc80000400000 */
[----:B------:R0:W1:Y:S01]  /*27a80*/  MUFU.EX2 R10, R0 ;  /* 0x00000000000a7308 */ /* 0x0000620000000800 */
[----:B------:R-:W-:Y:S01]  /*27a90*/  FMUL R25, R7, R6 ;  /* 0x0000000607197220 */ /* 0x000fe20000400000 */
[----:B----4-:R4:W-:Y:S01]  /*27aa0*/  STL [R1+0x23f4], R8 ;  /* 0x0023f40801007387 */ /* 0x0109e20000100800 */
[----:B------:R-:W5:Y:S03]  /*27ab0*/  LDL R9, [R1+0x124] ;  /* 0x0001240001097983 */ /* 0x000f660000100800 */
[----:B----4-:R-:W5:Y:S01]  /*27ac0*/  LDL R8, [R1+0x120] ;  /* 0x0001200001087983 */ /* 0x010f620000100800 */
[----:B0-----:R-:W4:Y:S02]  /*27ad0*/  LDL.LU R0, [R1+0x23c] ;  /* 0x00023c0001007983 */ /* 0x001f240000300800 */
[----:B------:R-:W4:Y:S02]  /*27ae0*/  LDL.LU R6, [R1+0x1b8] ;  /* 0x0001b80001067983 */ /* 0x000f240000300800 */
[----:B-1----:R0:W-:Y:S02]  /*27af0*/  STL [R1+0x4a0], R10 ;  /* 0x0004a00a01007387 */ /* 0x0021e40000100800 */
[----:B--2---:R-:W-:-:S02]  /*27b00*/  FMUL R22, R13, R23 ;  /* 0x000000170d167220 */ /* 0x004fc40000400000 */
[----:B---3--:R-:W-:Y:S02]  /*27b10*/  FMUL R23, R13, R15 ;  /* 0x0000000f0d177220 */ /* 0x008fe40000400000 */
[C---:B------:R-:W-:Y:S01]  /*27b20*/  FMUL R20, R7.reuse, R14 ;  /* 0x0000000e07147220 */ /* 0x040fe20000400000 */
[----:B-----5:R-:W-:Y:S01]  /*27b30*/  HMMA.16816.F32 R24, R16, R8, R24 ;  /* 0x000000081018723c */ /* 0x020fe20000001818 */
[----:B------:R-:W2:Y:S11]  /*27b40*/  LDL.LU R8, [R1+0x23f4] ;  /* 0x0023f40001087983 */ /* 0x000eb60000300800 */
[----:B------:R-:W-:Y:S11]  /*27b50*/  @!UPT UIADD3 URZ, URZ, URZ, URZ ;  /* 0x0000003f3f3ff290 */ /* 0x000ff6000fffe03f */
[----:B------:R-:W-:Y:S01]  /*27b60*/  STL.64 [R1+0x2a0], R24 ;  /* 0x0002a01801007387 */ /* 0x000fe20000100a00 */
[----:B------:R-:W-:Y:S01]  /*27b70*/  MOV R14, R26 ;  /* 0x0000001a000e7202 */ /* 0x000fe20000000f00 */
[----:B------:R-:W-:Y:S02]  /*27b80*/  IMAD.MOV.U32 R15, RZ, RZ, R27 ;  /* 0x000000ffff0f7224 */ /* 0x000fe400078e001b */
[----:B------:R-:W3:Y:S01]  /*27b90*/  LDL.LU R26, [R1+0x6d8] ;  /* 0x0006d800011a7983 */ /* 0x000ee20000300800 */
[----:B------:R-:W5:Y:S01]  /*27ba0*/  LDL.LU R27, [R1+0x6dc] ;  /* 0x0006dc00011b7983 */ /* 0x000f620000300800 */
[----:B------:R-:W3:Y:S02]  /*27bb0*/  LDL.LU R11, [R1+0x6d0] ;  /* 0x0006d000010b7983 */ /* 0x000ee40000300800 */
[----:B0-----:R-:W3:Y:S02]  /*27bc0*/  LDL.LU R10, [R1+0x6d4] ;  /* 0x0006d400010a7983 */ /* 0x001ee40000300800 */
[----:B------:R-:W-:Y:S01]  /*27bd0*/  STL [R1+0x22fc], R15 ;  /* 0x0022fc0f01007387 */ /* 0x000fe20000100800 */
[----:B------:R-:W-:Y:S01]  /*27be0*/  STL [R1+0x22f8], R14 ;  /* 0x0022f80e01007387 */ /* 0x000fe20000100800 */
[----:B--2---:R-:W-:-:S03]  /*27bf0*/  FMUL R21, R7, R8 ;  /* 0x0000000807157220 */ /* 0x004fc60000400000 */
[----:B------:R-:W2:Y:S01]  /*27c00*/  LDL.LU.64 R8, [R1+0x90] ;  /* 0x0000900001087983 */ /* 0x000ea20000300a00 */
[----:B------:R-:W-:-:S06]  /*27c10*/  FMUL R2, R2, 1.4426950216293334961 ;  /* 0x3fb8aa3b02027820 */ /* 0x000fcc0000400000 */
[----:B------:R-:W0:Y:S01]  /*27c20*/  MUFU.EX2 R2, R2 ;  /* 0x0000000200027308 */ /* 0x000e220000000800 */
[----:B---3--:R-:W-:Y:S04]  /*27c30*/  STL [R1+0x23f0], R10 ;  /* 0x0023f00a01007387 */ /* 0x008fe80000100800 */
[----:B--2---:R1:W-:Y:S04]  /*27c40*/  STL.64 [R1+0x23e8], R8 ;  /* 0x0023e80801007387 */ /* 0x0043e80000100a00 */
[----:B-1----:R-:W2:Y:S04]  /*27c50*/  LDL R8, [R1+0x100] ;  /* 0x0001000001087983 */ /* 0x002ea80000100800 */
[----:B------:R-:W2:Y:S01]  /*27c60*/  LDL R9, [R1+0x104] ;  /* 0x0001040001097983 */ /* 0x000ea20000100800 */
[----:B------:R-:W3:Y:S02]  /*27c70*/  LDL.LU R15, [R1+0x6b4] ;  /* 0x0006b400010f7983 */ /* 0x000ee40000300800 */
[----:B0-----:R0:W-:Y:S02]  /*27c80*/  STL [R1+0x494], R2 ;  /* 0x0004940201007387 */ /* 0x0011e40000100800 */
[----:B------:R-:W3:Y:S02]  /*27c90*/  LDL.LU R10, [R1+0x23f0] ;  /* 0x0023f000010a7983 */ /* 0x000ee40000300800 */
[----:B------:R-:W-:-:S02]  /*27ca0*/  FMUL R24, R7, R11 ;  /* 0x0000000b07187220 */ /* 0x000fc40000400000 */
[----:B0-----:R-:W-:Y:S01]  /*27cb0*/  FADD R2, -R29, R12 ;  /* 0x0000000c1d027221 */ /* 0x001fe20000000100 */
[----:B--2---:R-:W-:Y:S01]  /*27cc0*/  HMMA.16816.F32 R20, R16, R8, R20 ;  /* 0x000000081014723c */ /* 0x004fe20000001814 */
[----:B------:R-:W2:Y:S01]  /*27cd0*/  LDL.LU.64 R8, [R1+0x23e8] ;  /* 0x0023e80001087983 */ /* 0x000ea20000300a00 */
[----:B---3--:R-:W-:Y:S11]  /*27ce0*/  FMUL R25, R7, R10 ;  /* 0x0000000a07197220 */ /* 0x008ff60000400000 */
[----:B------:R-:W-:Y:S10]  /*27cf0*/  @!UPT UIADD3 URZ, URZ, URZ, URZ ;  /* 0x0000003f3f3ff290 */ /* 0x000ff4000fffe03f */
[----:B------:R-:W-:Y:S01]  /*27d00*/  STL.64 [R1+0x290], R20 ;  /* 0x0002901401007387 */ /* 0x000fe20000100a00 */
[----:B------:R0:W-:Y:S03]  /*27d10*/  STL.64 [R1+0x298], R22 ;  /* 0x0002981601007387 */ /* 0x0001e60000100a00 */
[----:B0-----:R-:W3:Y:S01]  /*27d20*/  LDL.LU R22, [R1+0x6b8] ;  /* 0x0006b80001167983 */ /* 0x001ee20000300800 */
[----:B------:R-:W2:Y:S02]  /*27d30*/  LDL.LU R23, [R1+0x6bc] ;  /* 0x0006bc0001177983 */ /* 0x000ea40000300800 */
[----:B------:R-:W2:Y:S02]  /*27d40*/  LDL.LU R21, [R1+0x6b0] ;  /* 0x0006b00001157983 */ /* 0x000ea40000300800 */
[----:B------:R-:W2:Y:S01]  /*27d50*/  LDL.LU R12, [R1+0x23e0] ;  /* 0x0023e000010c7983 */ /* 0x000ea20000300800 */
[----:B------:R-:W2:Y:S01]  /*27d60*/  LDL.LU R14, [R1+0x698] ;  /* 0x00069800010e7983 */ /* 0x000ea20000300800 */
[----:B------:R-:W2:Y:S02]  /*27d70*/  LDL.LU R11, [R1+0x69c] ;  /* 0x00069c00010b7983 */ /* 0x000ea40000300800 */
[----:B------:R-:W2:Y:S02]  /*27d80*/  LDL.LU R10, [R1+0x690] ;  /* 0x00069000010a7983 */ /* 0x000ea40000300800 */
[----:B------:R-:W-:-:S04]  /*27d90*/  FADD R3, R3, -R29 ;  /* 0x8000001d03037221 */ /* 0x000fc80000000000 */
[----:B------:R-:W-:-:S06]  /*27da0*/  FMUL R3, R3, 1.4426950216293334961 ;  /* 0x3fb8aa3b03037820 */ /* 0x000fcc0000400000 */
[----:B------:R-:W0:Y:S01]  /*27db0*/  MUFU.EX2 R3, R3 ;  /* 0x0000000300037308 */ /* 0x000e220000000800 */
[----:B--2---:R-:W-:Y:S01]  /*27dc0*/  STL.64 [R1+0x23d8], R10 ;  /* 0x0023d80a01007387 */ /* 0x004fe20000100a00 */
[----:B------:R1:W-:Y:S03]  /*27dd0*/  STL.64 [R1+0x23d0], R8 ;  /* 0x0023d00801007387 */ /* 0x0003e60000100a00 */
[----:B-1----:R-:W2:Y:S01]  /*27de0*/  LDL.64 R8, [R1+0xf0] ;  /* 0x0000f00001087983 */ /* 0x002ea20000100a00 */
[----:B------:R-:W-:Y:S02]  /*27df0*/  STL [R1+0x2300], R29 ;  /* 0x0023001d01007387 */ /* 0x000fe40000100800 */
[----:B0-----:R0:W-:Y:S02]  /*27e00*/  STL [R1+0x49c], R3 ;  /* 0x00049c0301007387 */ /* 0x0011e40000100800 */
[----:B------:R-:W2:Y:S02]  /*27e10*/  LDL.LU.64 R10, [R1+0x23d8] ;  /* 0x0023d800010a7983 */ /* 0x000ea40000300a00 */
[----:B------:R-:W-:-:S02]  /*27e20*/  FMUL R26, R13, R26 ;  /* 0x0000001a0d1a7220 */ /* 0x000fc40000400000 */
[----:B-----5:R-:W-:Y:S02]  /*27e30*/  FMUL R27, R13, R27 ;  /* 0x0000001b0d1b7220 */ /* 0x020fe40000400000 */
[----:B----4-:R-:W-:-:S04]  /*27e40*/  FADD R0, R0, -R29 ;  /* 0x8000001d00007221 */ /* 0x010fc80000000000 */
[----:B------:R-:W-:Y:S02]  /*27e50*/  FMUL R0, R0, 1.4426950216293334961 ;  /* 0x3fb8aa3b00007820 */ /* 0x000fe40000400000 */
[----:B0-----:R-:W-:Y:S02]  /*27e60*/  FADD R3, R6, -R28 ;  /* 0x8000001c06037221 */ /* 0x001fe40000000000 */
[C---:B---3--:R-:W-:Y:S02]  /*27e70*/  FMUL R22, R13.reuse, R22 ;  /* 0x000000160d167220 */ /* 0x048fe40000400000 */
[C---:B------:R-:W-:Y:S01]  /*27e80*/  FMUL R23, R13.reuse, R23 ;  /* 0x000000170d177220 */ /* 0x040fe20000400000 */
[----:B--2---:R-:W-:Y:S01]  /*27e90*/  HMMA.16816.F32 R24, R16, R8, R24 ;  /* 0x000000081018723c */ /* 0x004fe20000001818 */
[----:B------:R-:W-:Y:S11]  /*27ea0*/  MOV R29, R9 ;  /* 0x00000009001d7202 */ /* 0x000ff60000000f00 */
[----:B------:R-:W-:Y:S11]  /*27eb0*/  @!UPT UIADD3 URZ, URZ, URZ, URZ ;  /* 0x0000003f3f3ff290 */ /* 0x000ff6000fffe03f */
[----:B------:R-:W-:Y:S01]  /*27ec0*/  STL.64 [R1+0x280], R24 ;  /* 0x0002801801007387 */ /* 0x000fe20000100a00 */
[----:B------:R-:W-:Y:S02]  /*27ed0*/  STL.64 [R1+0x288], R26 ;  /* 0x0002881a01007387 */ /* 0x000fe40000100a00 */
[----:B------:R-:W2:Y:S02]  /*27ee0*/  LDL.LU.64 R8, [R1+0x23d0] ;  /* 0x0023d00001087983 */ /* 0x000ea40000300a00 */
[----:B------:R0:W-:Y:S01]  /*27ef0*/  STL [R1+0x238c], R29 ;  /* 0x00238c1d01007387 */ /* 0x0001e20000100800 */
[----:B------:R-:W3:Y:S01]  /*27f00*/  LDL.LU R6, [R1+0x694] ;  /* 0x0006940001067983 */ /* 0x000ee20000300800 */
[----:B0-----:R0:W1:Y:S01]  /*27f10*/  MUFU.EX2 R29, R0 ;  /* 0x00000000001d7308 */ /* 0x0010620000000800 */
[C---:B------:R-:W-:Y:S02]  /*27f20*/  FMUL R26, R13.reuse, R14 ;  /* 0x0000000e0d1a7220 */ /* 0x040fe40000400000 */
[----:B------:R-:W-:Y:S01]  /*27f30*/  FMUL R27, R13, R11 ;  /* 0x0000000b0d1b7220 */ /* 0x000fe20000400000 */
[----:B0-----:R-:W4:Y:S01]  /*27f40*/  LDL.LU R0, [R1+0x1bc] ;  /* 0x0001bc0001007983 */ /* 0x001f220000300800 */
[----:B------:R-:W5:Y:S03]  /*27f50*/  LDL.LU R13, [R1+0x23c8] ;  /* 0x0023c800010d7983 */ /* 0x000f660000300800 */
[----:B-1----:R-:W-:Y:S01]  /*27f60*/  STL [R1+0x498], R29 ;  /* 0x0004981d01007387 */ /* 0x002fe20000100800 */
[----:B------:R0:W-:Y:S03]  /*27f70*/  STL [R1+0x2390], R29 ;  /* 0x0023901d01007387 */ /* 0x0001e60000100800 */
[----:B0-----:R-:W3:Y:S01]  /*27f80*/  LDL R29, [R1+0x3bc] ;  /* 0x0003bc00011d7983 */ /* 0x001ee20000100800 */
[----:B------:R-:W-:-:S02]  /*27f90*/  FMUL R20, R7, R21 ;  /* 0x0000001507147220 */ /* 0x000fc40000400000 */
[C---:B------:R-:W-:Y:S02]  /*27fa0*/  FMUL R21, R7.reuse, R15 ;  /* 0x0000000f07157220 */ /* 0x040fe40000400000 */
[----:B------:R-:W-:Y:S02]  /*27fb0*/  FMUL R24, R7, R10 ;  /* 0x0000000a07187220 */ /* 0x000fe40000400000 */
[----:B------:R-:W-:-:S06]  /*27fc0*/  FMUL R2, R2, 1.4426950216293334961 ;  /* 0x3fb8aa3b02027820 */ /* 0x000fcc0000400000 */
[----:B------:R-:W0:Y:S01]  /*27fd0*/  MUFU.EX2 R2, R2 ;  /* 0x0000000200027308 */ /* 0x000e220000000800 */
[C---:B--2---:R-:W-:Y:S01]  /*27fe0*/  HMMA.16816.F32 R20, R16.reuse, R8, R20 ;  /* 0x000000081014723c */ /* 0x044fe20000001814 */
[----:B------:R-:W-:Y:S01]  /*27ff0*/  MOV R15, R8 ;  /* 0x00000008000f7202 */ /* 0x000fe20000000f00 */
[----:B------:R-:W-:Y:S11]  /*28000*/  IMAD.MOV.U32 R14, RZ, RZ, R9 ;  /* 0x000000ffff0e7224 */ /* 0x000ff600078e0009 */
[----:B------:R-:W-:Y:S10]  /*28010*/  @!UPT UIADD3 URZ, URZ, URZ, URZ ;  /* 0x0000003f3f3ff290 */ /* 0x000ff4000fffe03f */
[----:B------:R-:W-:Y:S01]  /*28020*/  STL.64 [R1+0x270], R20 ;  /* 0x0002701401007387 */ /* 0x000fe20000100a00 */
[----:B------:R1:W-:Y:S02]  /*28030*/  STL.64 [R1+0x278], R22 ;  /* 0x0002781601007387 */ /* 0x0003e40000100a00 */
[----:B------:R-:W2:Y:S02]  /*28040*/  LDL.LU.64 R10, [R1+0x23c0] ;  /* 0x0023c000010a7983 */ /* 0x000ea40000300a00 */
[----:B------:R-:W2:Y:S01]  /*28050*/  LDL.LU.64 R8, [R1+0x23b8] ;  /* 0x0023b80001087983 */ /* 0x000ea20000300a00 */
[----:B-1----:R-:W2:Y:S01]  /*28060*/  LDL.LU R22, [R1+0x668] ;  /* 0x0006680001167983 */ /* 0x002ea20000300800 */
[----:B------:R-:W2:Y:S02]  /*28070*/  LDL.LU R23, [R1+0x66c] ;  /* 0x00066c0001177983 */ /* 0x000ea40000300800 */
[----:B------:R-:W2:Y:S02]  /*28080*/  LDL.LU R20, [R1+0x660] ;  /* 0x0006600001147983 */ /* 0x000ea40000300800 */
[----:B------:R-:W4:Y:S02]  /*28090*/  LDL.LU R21, [R1+0x664] ;  /* 0x0006640001157983 */ /* 0x000f240000300800 */
[----:B---3--:R-:W-:Y:S01]  /*280a0*/  FMUL R25, R29, R6 ;  /* 0x000000061d197220 */ /* 0x008fe20000400000 */
[----:B------:R1:W-:Y:S04]  /*280b0*/  STL [R1+0x23a0], R15 ;  /* 0x0023a00f01007387 */ /* 0x0003e80000100800 */
[----:B-1----:R-:W3:Y:S02]  /*280c0*/  LDL R15, [R1+0x3c0] ;  /* 0x0003c000010f7983 */ /* 0x002ee40000100800 */
[----:B-----5:R-:W-:Y:S01]  /*280d0*/  HMMA.16816.F32 R24, R16, R12, R24 ;  /* 0x0000000c1018723c */ /* 0x020fe20000001818 */
[----:B------:R-:W5:Y:S02]  /*280e0*/  LDL.LU R7, [R1+0x64c] ;  /* 0x00064c0001077983 */ /* 0x000f640000300800 */
[----:B------:R-:W5:Y:S01]  /*280f0*/  LDL.LU R6, [R1+0x640] ;  /* 0x0006400001067983 */ /* 0x000f620000300800 */
[----:B0-----:R0:W-:Y:S04]  /*28100*/  STL [R1+0x3b8], R2 ;  /* 0x0003b80201007387 */ /* 0x0011e80000100800 */
[----:B0-----:R-:W5:Y:S11]  /*28110*/  LDL.LU R2, [R1+0x1c4] ;  /* 0x0001c40001027983 */ /* 0x001f760000300800 */
[----:B------:R-:W-:Y:S04]  /*28120*/  @!UPT UIADD3 URZ, URZ, URZ, URZ ;  /* 0x0000003f3f3ff290 */ /* 0x000fe8000fffe03f */
[----:B------:R-:W-:Y:S01]  /*28130*/  STL.64 [R1+0x260], R24 ;  /* 0x0002601801007387 */ /* 0x000fe20000100a00 */
[----:B------:R0:W-:Y:S03]  /*28140*/  STL.64 [R1+0x268], R26 ;  /* 0x0002681a01007387 */ /* 0x0001e60000100a00 */
[----:B0-----:R-:W5:Y:S01]  /*28150*/  LDL.LU R27, [R1+0x648] ;  /* 0x00064800011b7983 */ /* 0x001f620000300800 */
[----:B------:R-:W-:Y:S02]  /*28160*/  FMUL R3, R3, 1.4426950216293334961 ;  /* 0x3fb8aa3b03037820 */ /* 0x000fe40000400000 */
[----:B------:R-:W5:Y:S04]  /*28170*/  LDL.LU R25, [R1+0x644] ;  /* 0x0006440001197983 */ /* 0x000f680000300800 */
[----:B------:R-:W0:Y:S01]  /*28180*/  MUFU.EX2 R3, R3 ;  /* 0x0000000300037308 */ /* 0x000e220000000800 */
[----:B------:R1:W-:Y:S04]  /*28190*/  STL.64 [R1+0x2368], R12 ;  /* 0x0023680c01007387 */ /* 0x0003e80000100a00 */
[----:B-1----:R-:W5:Y:S01]  /*281a0*/  LDL.LU R13, [R1+0x2b0] ;  /* 0x0002b000010d7983 */ /* 0x002f620000300800 */
[----:B0-----:R0:W-:Y:S02]  /*281b0*/  STL [R1+0x490], R3 ;  /* 0x0004900301007387 */ /* 0x0011e40000100800 */
[----:B0-----:R-:W-:-:S02]  /*281c0*/  FADD R3, -R28, R5 ;  /* 0x000000051c037221 */ /* 0x001fc40000000100 */
[C---:B--2---:R-:W-:Y:S02]  /*281d0*/  FMUL R20, R29.reuse, R20 ;  /* 0x000000141d147220 */ /* 0x044fe40000400000 */
[----:B----4-:R-:W-:Y:S02]  /*281e0*/  FMUL R21, R29, R21 ;  /* 0x000000151d157220 */ /* 0x010fe40000400000 */
[C---:B---3--:R-:W-:Y:S02]  /*281f0*/  FMUL R22, R15.reuse, R22 ;  /* 0x000000160f167220 */ /* 0x048fe40000400000 */
[----:B------:R-:W-:-:S07]  /*28200*/  FMUL R23, R15, R23 ;  /* 0x000000170f177220 */ /* 0x000fce0000400000 */
[----:B------:R-:W-:Y:S01]  /*28210*/  HMMA.16816.F32 R20, R16, R8, R20 ;  /* 0x000000081014723c */ /* 0x000fe20000001814 */
[----:B-----5:R-:W-:Y:S11]  /*28220*/  FMUL R24, R29, R6 ;  /* 0x000000061d187220 */ /* 0x020ff60000400000 */
[----:B------:R-:W-:Y:S11]  /*28230*/  @!UPT UIADD3 URZ, URZ, URZ, URZ ;  /* 0x0000003f3f3ff290 */ /* 0x000ff6000fffe03f */
[----:B------:R0:W-:Y:S01]  /*28240*/  STL.64 [R1+0x250], R20 ;  /* 0x0002501401007387 */ /* 0x0001e20000100a00 */
[----:B------:R-:W-:Y:S02]  /*28250*/  MOV R6, R22 ;  /* 0x0000001600067202 */ /* 0x000fe40000000f00 */
[----:B------:R-:W2:Y:S02]  /*28260*/  LDL.LU R22, [R1+0x628] ;  /* 0x0006280001167983 */ /* 0x000ea40000300800 */
[C---:B------:R-:W-:Y:S02]  /*28270*/  FMUL R26, R15.reuse, R27 ;  /* 0x0000001b0f1a7220 */ /* 0x040fe40000400000 */
[----:B------:R-:W-:Y:S01]  /*28280*/  FMUL R27, R15, R7 ;  /* 0x000000070f1b7220 */ /* 0x000fe20000400000 */
[----:B------:R-:W-:Y:S02]  /*28290*/  MOV R7, R23 ;  /* 0x0000001700077202 */ /* 0x000fe40000000f00 */
[----:B------:R-:W3:Y:S04]  /*282a0*/  LDL.LU R23, [R1+0x62c] ;  /* 0x00062c0001177983 */ /* 0x000ee80000300800 */
[----:B0-----:R-:W4:Y:S01]  /*282b0*/  LDL.LU R20, [R1+0x620] ;  /* 0x0006200001147983 */ /* 0x001f220000300800 */
[----:B------:R0:W-:Y:S02]  /*282c0*/  STL.64 [R1+0x2338], R10 ;  /* 0x0023380a01007387 */ /* 0x0001e40000100a00 */
[----:B------:R1:W-:Y:S01]  /*282d0*/  STL.64 [R1+0x2330], R8 ;  /* 0x0023300801007387 */ /* 0x0003e20000100a00 */
[----:B------:R-:W5:Y:S01]  /*282e0*/  LDL.LU R21, [R1+0x624] ;  /* 0x0006240001157983 */ /* 0x000f620000300800 */
[----:B------:R-:W2:Y:S02]  /*282f0*/  LDL.LU R5, [R1+0x23b4] ;  /* 0x0023b40001057983 */ /* 0x000ea40000300800 */
[----:B------:R-:W-:-:S02]  /*28300*/  FMUL R25, R29, R25 ;  /* 0x000000191d197220 */ /* 0x000fc40000400000 */
[----:B------:R-:W-:Y:S01]  /*28310*/  FADD R0, R0, -R28 ;  /* 0x8000001c00007221 */ /* 0x000fe20000000000 */
[----:B------:R-:W3:Y:S03]  /*28320*/  LDL.LU R12, [R1+0x5f8] ;  /* 0x0005f800010c7983 */ /* 0x000ee60000300800 */
[----:B------:R-:W-:Y:S01]  /*28330*/  FMUL R0, R0, 1.4426950216293334961 ;  /* 0x3fb8aa3b00007820 */ /* 0x000fe20000400000 */
[----:B0-----:R-:W3:Y:S03]  /*28340*/  LDL.LU R11, [R1+0x5fc] ;  /* 0x0005fc00010b7983 */ /* 0x001ee60000300800 */
[----:B------:R-:W0:Y:S01]  /*28350*/  MUFU.EX2 R10, R0 ;  /* 0x00000000000a7308 */ /* 0x000e220000000800 */
[----:B-1----:R-:W3:Y:S02]  /*28360*/  LDL.LU R9, [R1+0x5f0] ;  /* 0x0005f00001097983 */ /* 0x002ee40000300800 */
[----:B------:R-:W3:Y:S01]  /*28370*/  LDL.LU R8, [R1+0x5f4] ;  /* 0x0005f40001087983 */ /* 0x000ee20000300800 */
[----:B0-----:R-:W-:Y:S01]  /*28380*/  STL [R1+0x48c], R10 ;  /* 0x00048c0a01007387 */ /* 0x001fe20000100800 */
[----:B------:R-:W-:Y:S01]  /*28390*/  STL.64 [R1+0x2348], R6 ;  /* 0x0023480601007387 */ /* 0x000fe20000100a00 */
[----:B--2---:R-:W-:Y:S02]  /*283a0*/  HMMA.16816.F32 R24, R16, R4, R24 ;  /* 0x000000041018723c */ /* 0x004fe40000001818 */
[----:B------:R0:W-:Y:S11]  /*283b0*/  STL.64 [R1+0x2340], R4 ;  /* 0x0023400401007387 */ /* 0x0001f60000100a00 */
[----:B------:R-:W-:Y:S10]  /*283c0*/  @!UPT UIADD3 URZ, URZ, URZ, URZ ;  /* 0x0000003f3f3ff290 */ /* 0x000ff4000fffe03f */
[----:B------:R1:W-:Y:S01]  /*283d0*/  STL.64 [R1+0x240], R24 ;  /* 0x0002401801007387 */ /* 0x0003e20000100a00 */
[----:B------:R5:W-:Y:S02]  /*283e0*/  STL.64 [R1+0x248], R26 ;  /* 0x0002481a01007387 */ /* 0x000be40000100a00 */
[----:B0-----:R-:W2:Y:S02]  /*283f0*/  LDL R4, [R1+0x110] ;  /* 0x0001100001047983 */ /* 0x001ea40000100800 */
[----:B------:R-:W2:Y:S02]  /*28400*/  LDL R5, [R1+0x114] ;  /* 0x0001140001057983 */ /* 0x000ea40000100800 */
[C---:B------:R-:W-:Y:S02]  /*28410*/  FMUL R22, R15.reuse, R22 ;  /* 0x000000160f167220 */ /* 0x040fe40000400000 */
[----:B---3--:R-:W-:Y:S02]  /*28420*/  FMUL R23, R15, R23 ;  /* 0x000000170f177220 */ /* 0x008fe40000400000 */
[----:B----4-:R-:W-:-:S02]  /*28430*/  FMUL R20, R29, R20 ;  /* 0x000000141d147220 */ /* 0x010fc40000400000 */
[----:B-----5:R-:W-:Y:S02]  /*28440*/  FMUL R21, R29, R21 ;  /* 0x000000151d157220 */ /* 0x020fe40000400000 */
[----:B------:R-:W-:-:S04]  /*28450*/  FADD R2, R2, -R28 ;  /* 0x8000001c02027221 */ /* 0x000fc80000000000 */
[----:B------:R-:W-:-:S06]  /*28460*/  FMUL R2, R2, 1.4426950216293334961 ;  /* 0x3fb8aa3b02027820 */ /* 0x000fcc0000400000 */
[----:B------:R-:W0:Y:S01]  /*28470*/  MUFU.EX2 R2, R2 ;  /* 0x0000000200027308 */ /* 0x000e220000000800 */
[----:B------:R-:W-:Y:S01]  /*28480*/  STL [R1+0x2304], R28 ;  /* 0x0023041c01007387 */ /* 0x000fe20000100800 */
[----:B------:R-:W-:Y:S02]  /*28490*/  FADD R0, R13, -R28 ;  /* 0x8000001c0d007221 */ /* 0x000fe40000000000 */
[----:B-1----:R-:W-:Y:S02]  /*284a0*/  FMUL R25, R29, R8 ;  /* 0x000000081d197220 */ /* 0x002fe40000400000 */
[----:B------:R-:W-:Y:S01]  /*284b0*/  FMUL R27, R15, R11 ;  /* 0x0000000b0f1b7220 */ /* 0x000fe20000400000 */
[----:B0-----:R-:W-:Y:S01]  /*284c0*/  STL [R1+0x488], R2 ;  /* 0x0004880201007387 */ /* 0x001fe20000100800 */
[----:B--2---:R-:W-:Y:S03]  /*284d0*/  HMMA.16816.F32 R4, R16, R4, R20 ;  /* 0x000000041004723c */ /* 0x004fe60000001814 */
[----:B------:R-:W2:Y:S11]  /*284e0*/  LDL.LU R23, [R1+0x5b8] ;  /* 0x0005b80001177983 */ /* 0x000eb60000300800 */
[----:B------:R-:W-:Y:S09]  /*284f0*/  @!UPT UIADD3 URZ, URZ, URZ, URZ ;  /* 0x0000003f3f3ff290 */ /* 0x000ff2000fffe03f */
[----:B------:R-:W-:Y:S01]  /*28500*/  STL.64 [R1+0x230], R4 ;  /* 0x0002300401007387 */ /* 0x000fe20000100a00 */
[----:B------:R0:W-:Y:S02]  /*28510*/  STL.64 [R1+0x238], R6 ;  /* 0x0002380601007387 */ /* 0x0001e40000100a00 */
[----:B------:R-:W3:Y:S01]  /*28520*/  LDL.LU R13, [R1+0x5bc] ;  /* 0x0005bc00010d7983 */ /* 0x000ee20000300800 */
[----:B0-----:R-:W4:Y:S01]  /*28530*/  LDL.LU R7, [R1+0x5b0] ;  /* 0x0005b00001077983 */ /* 0x001f220000300800 */
[----:B------:R-:W5:Y:S02]  /*28540*/  LDL.LU R6, [R1+0x5b4] ;  /* 0x0005b40001067983 */ /* 0x000f640000300800 */
[----:B------:R-:W2:Y:S02]  /*28550*/  LDL.LU R8, [R1+0x584] ;  /* 0x0005840001087983 */ /* 0x000ea40000300800 */
[----:B------:R-:W2:Y:S02]  /*28560*/  LDL R11, [R1+0x494] ;  /* 0x00049400010b7983 */ /* 0x000ea40000100800 */
[----:B------:R-:W-:Y:S01]  /*28570*/  FMUL R24, R29, R9 ;  /* 0x000000091d187220 */ /* 0x000fe20000400000 */
[----:B--2---:R-:W-:Y:S01]  /*28580*/  STL.64 [R1+0x2398], R10 ;  /* 0x0023980a01007387 */ /* 0x004fe20000100a00 */
[----:B------:R0:W-:Y:S02]  /*28590*/  STL [R1+0x2394], R8 ;  /* 0x0023940801007387 */ /* 0x0001e40000100800 */
[----:B------:R-:W2:Y:S01]  /*285a0*/  LDL R9, [R1+0x184] ;  /* 0x0001840001097983 */ /* 0x000ea20000100800 */
[----:B0-----:R-:W2:Y:S01]  /*285b0*/  LDL R8, [R1+0x180] ;  /* 0x0001800001087983 */ /* 0x001ea20000100800 */
[----:B------:R-:W2:Y:S02]  /*285c0*/  LDL.LU R5, [R1+0x588] ;  /* 0x0005880001057983 */ /* 0x000ea40000300800 */
[----:B------:R-:W2:Y:S02]  /*285d0*/  LDL.LU R4, [R1+0x58c] ;  /* 0x00058c0001047983 */ /* 0x000ea40000300800 */
[----:B-----5:R-:W-:Y:S02]  /*285e0*/  STL [R1+0x23b0], R6 ;  /* 0x0023b00601007387 */ /* 0x020fe40000100800 */
[----:B------:R-:W-:-:S04]  /*285f0*/  FMUL R3, R3, 1.4426950216293334961 ;  /* 0x3fb8aa3b03037820 */ /* 0x000fc80000400000 */
[----:B------:R0:W1:Y:S01]  /*28600*/  MUFU.EX2 R28, R3 ;  /* 0x00000003001c7308 */ /* 0x0000620000000800 */
[C---:B------:R-:W-:Y:S01]  /*28610*/  FMUL R26, R15.reuse, R12 ;  /* 0x0000000c0f1a7220 */ /* 0x040fe20000400000 */
[----:B--2---:R2:W-:Y:S04]  /*28620*/  STL.64 [R1+0x23a8], R4 ;  /* 0x0023a80401007387 */ /* 0x0045e80000100a00 */
[----:B--2---:R-:W2:Y:S04]  /*28630*/  LDL R4, [R1+0x190] ;  /* 0x0001900001047983 */ /* 0x004ea80000100800 */
[----:B------:R-:W2:Y:S01]  /*28640*/  LDL R5, [R1+0x194] ;  /* 0x0001940001057983 */ /* 0x000ea20000100800 */
[----:B------:R-:W5:Y:S02]  /*28650*/  LDL.LU R10, [R1+0x580] ;  /* 0x00058000010a7983 */ /* 0x000f640000300800 */
[----:B------:R-:W5:Y:S02]  /*28660*/  LDL R12, [R1+0x4a0] ;  /* 0x0004a000010c7983 */ /* 0x000f640000100800 */
[----:B0-----:R-:W5:Y:S01]  /*28670*/  LDL.LU R3, [R1+0x490] ;  /* 0x0004900001037983 */ /* 0x001f620000300800 */
[----:B-1----:R-:W-:Y:S01]  /*28680*/  STL [R1+0x3b4], R28 ;  /* 0x0003b41c01007387 */ /* 0x002fe20000100800 */
[----:B------:R-:W5:Y:S02]  /*28690*/  LDL.LU R6, [R1+0x23b0] ;  /* 0x0023b00001067983 */ /* 0x000f640000300800 */
[----:B------:R-:W-:-:S02]  /*286a0*/  FMUL R22, R15, R23 ;  /* 0x000000170f167220 */ /* 0x000fc40000400000 */
[----:B---3--:R-:W-:Y:S02]  /*286b0*/  FMUL R23, R15, R13 ;  /* 0x0000000d0f177220 */ /* 0x008fe40000400000 */
[C---:B----4-:R-:W-:Y:S02]  /*286c0*/  FMUL R20, R29.reuse, R7 ;  /* 0x000000071d147220 */ /* 0x050fe40000400000 */
[----:B------:R-:W-:Y:S01]  /*286d0*/  FMUL R0, R0, 1.4426950216293334961 ;  /* 0x3fb8aa3b00007820 */ /* 0x000fe20000400000 */
[----:B--2---:R-:W-:Y:S01]  /*286e0*/  HMMA.16816.F32 R24, R16, R4, R24 ;  /* 0x000000041018723c */ /* 0x004fe20000001818 */
[----:B------:R-:W2:Y:S01]  /*286f0*/  LDL.LU.64 R4, [R1+0x23a8] ;  /* 0x0023a80001047983 */ /* 0x000ea20000300a00 */
[----:B-----5:R-:W-:-:S03]  /*28700*/  FMUL R21, R29, R6 ;  /* 0x000000061d157220 */ /* 0x020fc60000400000 */
[----:B------:R-:W0:Y:S01]  /*28710*/  MUFU.EX2 R0, R0 ;  /* 0x0000000000007308 */ /* 0x000e220000000800 */
[----:B------:R-:W3:Y:S03]  /*28720*/  LDL.LU R7, [R1+0x550] ;  /* 0x0005500001077983 */ /* 0x000ee60000300800 */
[----:B------:R-:W-:Y:S11]  /*28730*/  HMMA.16816.F32 R20, R16, R8, R20 ;  /* 0x000000081014723c */ /* 0x000ff60000001814 */
[----:B------:R-:W-:Y:S03]  /*28740*/  @!UPT UIADD3 URZ, URZ, URZ, URZ ;  /* 0x0000003f3f3ff290 */ /* 0x000fe6000fffe03f */
[----:B------:R1:W-:Y:S01]  /*28750*/  STL.64 [R1+0x220], R24 ;  /* 0x0002201801007387 */ /* 0x0003e20000100a00 */
[----:B------:R2:W-:Y:S02]  /*28760*/  STL.64 [R1+0x228], R26 ;  /* 0x0002281a01007387 */ /* 0x0005e40000100a00 */
[----:B------:R-:W4:Y:S02]  /*28770*/  LDL.LU R6, [R1+0x554] ;  /* 0x0005540001067983 */ /* 0x000f240000300800 */
[----:B------:R-:W5:Y:S02]  /*28780*/  LDL R13, [R1+0x49c] ;  /* 0x00049c00010d7983 */ /* 0x000f640000100800 */
[----:B-1----:R-:W-:Y:S02]  /*28790*/  FMUL R24, R29, R10 ;  /* 0x0000000a1d187220 */ /* 0x002fe40000400000 */
[C---:B--2---:R-:W-:Y:S02]  /*287a0*/  FMUL R26, R15.reuse, R5 ;  /* 0x000000050f1a7220 */ /* 0x044fe40000400000 */
[----:B------:R-:W-:-:S02]  /*287b0*/  FMUL R27, R15, R4 ;  /* 0x000000040f1b7220 */ /* 0x000fc40000400000 */
[----:B------:R-:W2:Y:S01]  /*287c0*/  LDL.LU R15, [R1+0x23a0] ;  /* 0x0023a000010f7983 */ /* 0x000ea20000300800 */
[----:B------:R-:W2:Y:S02]  /*287d0*/  LDL.LU R5, [R1+0x558] ;  /* 0x0005580001057983 */ /* 0x000ea40000300800 */
[----:B------:R-:W2:Y:S02]  /*287e0*/  LDL.LU R4, [R1+0x55c] ;  /* 0x00055c0001047983 */ /* 0x000ea40000300800 */
[----:B0-----:R-:W-:Y:S01]  /*287f0*/  STL [R1+0x484], R0 ;  /* 0x0004840001007387 */ /* 0x001fe20000100800 */
[----:B------:R-:W2:Y:S01]  /*28800*/  LDL.LU.64 R10, [R1+0x2398] ;  /* 0x00239800010a7983 */ /* 0x000ea20000300a00 */
[----:B------:R-:W2:Y:S02]  /*28810*/  LDL.LU R8, [R1+0x2394] ;  /* 0x0023940001087983 */ /* 0x000ea40000300800 */
[----:B------:R0:W-:Y:S02]  /*28820*/  STL.64 [R1+0x210], R20 ;  /* 0x0002101401007387 */ /* 0x0001e40000100a00 */
[----:B------:R-:W-:Y:S01]  /*28830*/  STL.64 [R1+0x218], R22 ;  /* 0x0002181601007387 */ /* 0x000fe20000100a00 */
[----:B0-----:R-:W3:Y:S01]  /*28840*/  LDL.LU.64 R20, [R1+0x1a0] ;  /* 0x0001a00001147983 */ /* 0x001ee20000300a00 */
[----:B--2---:R-:W-:-:S03]  /*28850*/  FMUL R25, R29, R8 ;  /* 0x000000081d197220 */ /* 0x004fc60000400000 */
[----:B------:R-:W5:Y:S04]  /*28860*/  LDL.LU R29, [R1+0x2390] ;  /* 0x00239000011d7983 */ /* 0x000f680000300800 */
[----:B---3--:R-:W-:Y:S07]  /*28870*/  HMMA.16816.F32 R16, R16, R20, R24 ;  /* 0x000000141010723c */ /* 0x008fee0000001818 */
[----:B------:R-:W-:Y:S01]  /*28880*/  MOV R24, R21 ;  /* 0x0000001500187202 */ /* 0x000fe20000000f00 */
[----:B------:R-:W-:Y:S11]  /*28890*/  IMAD.MOV.U32 R25, RZ, RZ, R20 ;  /* 0x000000ffff197224 */ /* 0x000ff600078e0014 */
[----:B------:R-:W-:Y:S04]  /*288a0*/  @!UPT UIADD3 URZ, URZ, URZ, URZ ;  /* 0x0000003f3f3ff290 */ /* 0x000fe8000fffe03f */
[----:B------:R-:W-:Y:S01]  /*288b0*/  STL.64 [R1+0x200], R16 ;  /* 0x0002001001007387 */ /* 0x000fe20000100a00 */
[----:B------:R-:W-:Y:S02]  /*288c0*/  STL.64 [R1+0x208], R18 ;  /* 0x0002081201007387 */ /* 0x000fe40000100a00 */
[----:B------:R0:W-:Y:S02]  /*288d0*/  STL [R1+0x231c], R24 ;  /* 0x00231c1801007387 */ /* 0x0001e40000100800 */
[----:B------:R1:W-:Y:S01]  /*288e0*/  STL [R1+0x2318], R25 ;  /* 0x0023181901007387 */ /* 0x0003e20000100800 */
[----:B------:R-:W2:Y:S04]  /*288f0*/  LDL R27, [R1+0x3b8] ;  /* 0x0003b800011b7983 */ /* 0x000ea80000100800 */
[----:B--2---:R-:W-:Y:S01]  /*28900*/  STL [R1+0x2388], R27 ;  /* 0x0023881b01007387 */ /* 0x004fe20000100800 */
[----:B0-----:R-:W2:Y:S02]  /*28910*/  LDL.LU R24, [R1+0x170] ;  /* 0x0001700001187983 */ /* 0x001ea40000300800 */
[----:B-1----:R-:W2:Y:S02]  /*28920*/  LDL.LU R25, [R1+0x174] ;  /* 0x0001740001197983 */ /* 0x002ea40000300800 */
[----:B------:R-:W3:Y:S01]  /*28930*/  LDL.LU R8, [R1+0x140] ;  /* 0x0001400001087983 */ /* 0x000ee20000300800 */
[----:B------:R-:W3:Y:S01]  /*28940*/  LDL.LU R9, [R1+0x144] ;  /* 0x0001440001097983 */ /* 0x000ee20000300800 */
[----:B------:R-:W-:-:S02]  /*28950*/  F2FP.PACK_AB R20, R11, R12 ;  /* 0x0000000c0b14723e */ /* 0x000fc400000000ff */
[----:B------:R-:W-:Y:S01]  /*28960*/  F2FP.PACK_AB R21, R10, R3 ;  /* 0x000000030a15723e */ /* 0x000fe200000000ff */
[C---:B------:R-:W-:Y:S02]  /*28970*/  FMUL R16, R27.reuse, R7 ;  /* 0x000000071b107220 */ /* 0x040fe40000400000 */
[----:B----4-:R-:W-:Y:S01]  /*28980*/  FMUL R17, R27, R6 ;  /* 0x000000061b117220 */ /* 0x010fe20000400000 */
[----:B-----5:R-:W-:Y:S01]  /*28990*/  F2FP.PACK_AB R22, R29, R13 ;  /* 0x0000000d1d16723e */ /* 0x020fe200000000ff */
[----:B---3--:R0:W-:Y:S04]  /*289a0*/  STL.64 [R1+0x2380], R8 ;  /* 0x0023800801007387 */ /* 0x0081e80000100a00 */
[----:B0-----:R-:W3:Y:S01]  /*289b0*/  LDL.LU R8, [R1+0x160] ;  /* 0x0001600001087983 */ /* 0x001ee20000300800 */
[----:B------:R-:W3:Y:S02]  /*289c0*/  LDL.LU R9, [R1+0x164] ;  /* 0x0001640001097983 */ /* 0x000ee40000300800 */
[----:B------:R-:W4:Y:S02]  /*289d0*/  LDL.LU R11, [R1+0x560] ;  /* 0x00056000010b7983 */ /* 0x000f240000300800 */
[----:B------:R-:W5:Y:S01]  /*289e0*/  LDL.LU R10, [R1+0x564] ;  /* 0x00056400010a7983 */ /* 0x000f620000300800 */
[----:B------:R-:W3:Y:S01]  /*289f0*/  LDL.LU R7, [R1+0x568] ;  /* 0x0005680001077983 */ /* 0x000ee20000300800 */
[----:B------:R-:W3:Y:S02]  /*28a00*/  LDL.LU R6, [R1+0x56c] ;  /* 0x00056c0001067983 */ /* 0x000ee40000300800 */
[----:B------:R-:W-:Y:S02]  /*28a10*/  STL [R1+0x1480], R3 ;  /* 0x0014800301007387 */ /* 0x000fe40000100800 */
[----:B------:R-:W3:Y:S01]  /*28a20*/  LDL.LU R29, [R1+0x238c] ;  /* 0x00238c00011d7983 */ /* 0x000ee20000300800 */
[----:B------:R-:W3:Y:S01]  /*28a30*/  LDL.LU R12, [R1+0x130] ;  /* 0x00013000010c7983 */ /* 0x000ee20000300800 */
[----:B------:R-:W3:Y:S02]  /*28a40*/  LDL.LU R13, [R1+0x134] ;  /* 0x00013400010d7983 */ /* 0x000ee40000300800 */
[----:B------:R-:W-:-:S02]  /*28a50*/  FMUL R18, R28, R5 ;  /* 0x000000051c127220 */ /* 0x000fc40000400000 */
[----:B------:R-:W-:Y:S01]  /*28a60*/  FMUL R19, R28, R4 ;  /* 0x000000041c137220 */ /* 0x000fe20000400000 */
[----:B------:R-:W4:Y:S01]  /*28a70*/  LDL.LU R5, [R1+0x570] ;  /* 0x0005700001057983 */ /* 0x000f220000300800 */
[----:B------:R-:W-:Y:S01]  /*28a80*/  F2FP.PACK_AB R23, R0, R2 ;  /* 0x000000020017723e */ /* 0x000fe200000000ff */
[----:B------:R-:W4:Y:S02]  /*28a90*/  LDL.LU R4, [R1+0x574] ;  /* 0x0005740001047983 */ /* 0x000f240000300800 */
[----:B------:R-:W4:Y:S01]  /*28aa0*/  LDL.LU R2, [R1+0x578] ;  /* 0x0005780001027983 */ /* 0x000f220000300800 */
[----:B------:R-:W4:Y:S01]  /*28ab0*/  LDL.LU R0, [R1+0x57c] ;  /* 0x00057c0001007983 */ /* 0x000f220000300800 */
[----:B------:R-:W-:Y:S02]  /*28ac0*/  STL.64 [R1+0x2378], R14 ;  /* 0x0023780e01007387 */ /* 0x000fe40000100a00 */
[----:B--2---:R-:W-:Y:S01]  /*28ad0*/  HMMA.16816.F32 R16, R20, R24, R16 ;  /* 0x000000181410723c */ /* 0x004fe20000001810 */
[----:B---3--:R0:W-:Y:S04]  /*28ae0*/  STL.64 [R1+0x2370], R12 ;  /* 0x0023700c01007387 */ /* 0x0081e80000100a00 */
[----:B0-----:R-:W2:Y:S01]  /*28af0*/  LDL.LU R12, [R1+0x150] ;  /* 0x00015000010c7983 */ /* 0x001ea20000300800 */
[----:B------:R-:W2:Y:S02]  /*28b00*/  LDL.LU R13, [R1+0x154] ;  /* 0x00015400010d7983 */ /* 0x000ea40000300800 */
[----:B------:R-:W4:Y:S11]  /*28b10*/  LDL.LU R27, [R1+0x2388] ;  /* 0x00238800011b7983 */ /* 0x000f360000300800 */
[----:B------:R-:W-:Y:S04]  /*28b20*/  @!UPT UIADD3 URZ, URZ, URZ, URZ ;  /* 0x0000003f3f3ff290 */ /* 0x000fe8000fffe03f */
[----:B------:R-:W-:Y:S01]  /*28b30*/  STL.64 [R1+0x1f0], R16 ;  /* 0x0001f01001007387 */ /* 0x000fe20000100a00 */
[----:B------:R0:W-:Y:S02]  /*28b40*/  STL.64 [R1+0x1f8], R18 ;  /* 0x0001f81201007387 */ /* 0x0001e40000100a00 */
[C---:B0-----:R-:W-:Y:S02]  /*28b50*/  FMUL R18, R28.reuse, R7 ;  /* 0x000000071c127220 */ /* 0x041fe40000400000 */
[----:B------:R-:W-:Y:S02]  /*28b60*/  FMUL R19, R28, R6 ;  /* 0x000000061c137220 */ /* 0x000fe40000400000 */
[C---:B----4-:R-:W-:Y:S02]  /*28b70*/  FMUL R16, R27.reuse, R11 ;  /* 0x0000000b1b107220 */ /* 0x050fe40000400000 */
[----:B-----5:R-:W-:-:S07]  /*28b80*/  FMUL R17, R27, R10 ;  /* 0x0000000a1b117220 */ /* 0x020fce0000400000 */
[----:B------:R-:W-:Y:S01]  /*28b90*/  HMMA.16816.F32 R16, R20, R8, R16 ;  /* 0x000000081410723c */ /* 0x000fe20000001810 */
[----:B------:R-:W3:Y:S11]  /*28ba0*/  LDL.LU.64 R8, [R1+0x2380] ;  /* 0x0023800001087983 */ /* 0x000ef60000300a00 */
[----:B------:R-:W-:Y:S11]  /*28bb0*/  @!UPT UIADD3 URZ, URZ, URZ, URZ ;  /* 0x0000003f3f3ff290 */ /* 0x000ff6000fffe03f */
[----:B------:R-:W-:Y:S01]  /*28bc0*/  STL.64 [R1+0x1d0], R16 ;  /* 0x0001d01001007387 */ /* 0x000fe20000100a00 */
[----:B------:R0:W-:Y:S02]  /*28bd0*/  STL [R1+0x1d8], R18 ;  /* 0x0001d81201007387 */ /* 0x0001e40000100800 */
[----:B------:R-:W4:Y:S01]  /*28be0*/  LDL.LU R24, [R1+0x590] ;  /* 0x0005900001187983 */ /* 0x000f220000300800 */
[----:B------:R-:W-:Y:S01]  /*28bf0*/  MOV R3, R19 ;  /* 0x0000001300037202 */ /* 0x000fe20000000f00 */
[----:B------:R-:W5:Y:S01]  /*28c00*/  LDL.LU R11, [R1+0x594] ;  /* 0x00059400010b7983 */ /* 0x000f620000300800 */
[----:B------:R-:W3:Y:S02]  /*28c10*/  LDL.LU R10, [R1+0x598] ;  /* 0x00059800010a7983 */ /* 0x000ee40000300800 */
[C---:B------:R-:W-:Y:S02]  /*28c20*/  FMUL R19, R28.reuse, R0 ;  /* 0x000000001c137220 */ /* 0x040fe40000400000 */
[----:B------:R-:W3:Y:S02]  /*28c30*/  LDL.LU R7, [R1+0x59c] ;  /* 0x00059c0001077983 */ /* 0x000ee40000300800 */
[----:B0-----:R-:W-:-:S02]  /*28c40*/  FMUL R18, R28, R2 ;  /* 0x000000021c127220 */ /* 0x001fc40000400000 */
[C---:B------:R-:W-:Y:S02]  /*28c50*/  FMUL R16, R27.reuse, R5 ;  /* 0x000000051b107220 */ /* 0x040fe40000400000 */
[----:B------:R-:W-:-:S07]  /*28c60*/  FMUL R17, R27, R4 ;  /* 0x000000041b117220 */ /* 0x000fce0000400000 */
[----:B--2---:R-:W-:Y:S01]  /*28c70*/  HMMA.16816.F32 R16, R20, R12, R16 ;  /* 0x0000000c1410723c */ /* 0x004fe20000001810 */
[----:B------:R0:W-:Y:S01]  /*28c80*/  STL [R1+0x2220], R3 ;  /* 0x0022200301007387 */ /* 0x0001e20000100800 */
[----:B------:R-:W2:Y:S02]  /*28c90*/  LDL.LU.64 R14, [R1+0x2378] ;  /* 0x00237800010e7983 */ /* 0x000ea40000300a00 */
[----:B------:R-:W2:Y:S02]  /*28ca0*/  LDL.LU.64 R12, [R1+0x2370] ;  /* 0x00237000010c7983 */ /* 0x000ea40000300a00 */
[----:B------:R-:W2:Y:S01]  /*28cb0*/  LDL.LU R6, [R1+0x5a0] ;  /* 0x0005a00001067983 */ /* 0x000ea20000300800 */
[----:B0-----:R-:W2:Y:S11]  /*28cc0*/  LDL.LU R3, [R1+0x5a4] ;  /* 0x0005a40001037983 */ /* 0x001eb60000300800 */
[----:B------:R-:W-:Y:S05]  /*28cd0*/  @!UPT UIADD3 URZ, URZ, URZ, URZ ;  /* 0x0000003f3f3ff290 */ /* 0x000fea000fffe03f */
[----:B------:R4:W-:Y:S01]  /*28ce0*/  STL.64 [R1+0x1c0], R16 ;  /* 0x0001c01001007387 */ /* 0x0009e20000100a00 */
[----:B------:R3:W-:Y:S02]  /*28cf0*/  STL.64 [R1+0x1c8], R18 ;  /* 0x0001c81201007387 */ /* 0x0007e40000100a00 */
[----:B------:R-:W2:Y:S02]  /*28d00*/  LDL.LU R2, [R1+0x5a8] ;  /* 0x0005a80001027983 */ /* 0x000ea40000300800 */
[----:B------:R-:W2:Y:S01]  /*28d10*/  LDL.LU R0, [R1+0x5ac] ;  /* 0x0005ac0001007983 */ /* 0x000ea20000300800 */
[----:B------:R-:W2:Y:S01]  /*28d20*/  LDL.LU R4, [R1+0xf0] ;  /* 0x0000f00001047983 */ /* 0x000ea20000300800 */
[----:B------:R-:W2:Y:S02]  /*28d30*/  LDL R25, [R1+0x3b0] ;  /* 0x0003b00001197983 */ /* 0x000ea40000100800 */
[----:B------:R-:W-:Y:S02]  /*28d40*/  IMAD.MOV.U32 R5, RZ, RZ, R29 ;  /* 0x000000ffff057224 */ /* 0x000fe400078e001d */
[----:B----4-:R-:W-:-:S02]  /*28d50*/  FMUL R16, R27, R24 ;  /* 0x000000181b107220 */ /* 0x010fc40000400000 */
[----:B-----5:R-:W-:Y:S02]  /*28d60*/  FMUL R17, R27, R11 ;  /* 0x0000000b1b117220 */ /* 0x020fe40000400000 */
[C---:B---3--:R-:W-:Y:S02]  /*28d70*/  FMUL R18, R28.reuse, R10 ;  /* 0x0000000a1c127220 */ /* 0x048fe40000400000 */
[----:B------:R-:W-:-:S07]  /*28d80*/  FMUL R19, R28, R7 ;  /* 0x000000071c137220 */ /* 0x000fce0000400000 */
[----:B------:R-:W-:Y:S11]  /*28d90*/  HMMA.16816.F32 R16, R20, R8, R16 ;  /* 0x000000081410723c */ /* 0x000ff60000001810 */
[----:B------:R-:W-:Y:S11]  /*28da0*/  @!UPT UIADD3 URZ, URZ, URZ, URZ ;  /* 0x0000003f3f3ff290 */ /* 0x000ff6000fffe03f */
[----:B------:R-:W-:Y:S01]  /*28db0*/  @!UPT UIADD3 URZ, URZ, URZ, URZ ;  /* 0x0000003f3f3ff290 */ /* 0x000fe2000fffe03f */
[----:B------:R2:W-:Y:S01]  /*28dc0*/  STL.64 [R1+0x1b0], R16 ;  /* 0x0001b01001007387 */ /* 0x0005e20000100a00 */
[----:B------:R0:W-:Y:S02]  /*28dd0*/  STL.64 [R1+0x1b8], R18 ;  /* 0x0001b81201007387 */ /* 0x0001e40000100a00 */
[C---:B--2---:R-:W-:Y:S02]  /*28de0*/  FMUL R16, R27.reuse, R6 ;  /* 0x000000061b107220 */ /* 0x044fe40000400000 */
[----:B------:R-:W-:Y:S02]  /*28df0*/  FMUL R17, R27, R3 ;  /* 0x000000031b117220 */ /* 0x000fe40000400000 */
[C---:B0-----:R-:W-:Y:S02]  /*28e00*/  FMUL R18, R28.reuse, R2 ;  /* 0x000000021c127220 */ /* 0x041fe40000400000 */
[----:B------:R-:W-:-:S07]  /*28e10*/  FMUL R19, R28, R0 ;  /* 0x000000001c137220 */ /* 0x000fce0000400000 */
[----:B------:R-:W-:Y:S01]  /*28e20*/  HMMA.16816.F32 R16, R20, R12, R16 ;  /* 0x0000000c1410723c */ /* 0x000fe20000001810 */
[----:B------:R-:W-:Y:S02]  /*28e30*/  MOV R8, R15 ;  /* 0x0000000f00087202 */ /* 0x000fe40000000f00 */
[----:B------:R-:W-:-:S05]  /*28e40*/  MOV R9, R14 ;  /* 0x0000000e00097202 */ /* 0x000fca0000000f00 */
[----:B------:R0:W-:Y:S04]  /*28e50*/  STL.64 [R1+0x2360], R8 ;  /* 0x0023600801007387 */ /* 0x0001e80000100a00 */
[----:B0-----:R-:W2:Y:S01]  /*28e60*/  LDL.LU R8, [R1+0x120] ;  /* 0x0001200001087983 */ /* 0x001ea20000300800 */
[----:B------:R-:W2:Y:S02]  /*28e70*/  LDL.LU R9, [R1+0x124] ;  /* 0x0001240001097983 */ /* 0x000ea40000300800 */
[----:B------:R-:W3:Y:S08]  /*28e80*/  LDL.LU.64 R12, [R1+0x2368] ;  /* 0x00236800010c7983 */ /* 0x000ef00000300a00 */
[----:B------:R-:W-:Y:S01]  /*28e90*/  STL.64 [R1+0xa0], R16 ;  /* 0x0000a01001007387 */ /* 0x000fe20000100a00 */
[----:B------:R0:W-:Y:S03]  /*28ea0*/  STL.64 [R1+0xa8], R18 ;  /* 0x0000a81201007387 */ /* 0x0001e60000100a00 */
[----:B0-----:R-:W4:Y:S01]  /*28eb0*/  LDL.LU R19, [R1+0x5c0] ;  /* 0x0005c00001137983 */ /* 0x001f220000300800 */
[----:B------:R-:W5:Y:S02]  /*28ec0*/  LDL.LU R14, [R1+0x5c4] ;  /* 0x0005c400010e7983 */ /* 0x000f640000300800 */
[----:B------:R-:W2:Y:S02]  /*28ed0*/  LDL.LU R11, [R1+0x5c8] ;  /* 0x0005c800010b7983 */ /* 0x000ea40000300800 */
[----:B------:R-:W2:Y:S01]  /*28ee0*/  LDL.LU R10, [R1+0x5cc] ;  /* 0x0005cc00010a7983 */ /* 0x000ea20000300800 */
[----:B------:R-:W2:Y:S01]  /*28ef0*/  LDL.LU R29, [R1+0x5d0] ;  /* 0x0005d000011d7983 */ /* 0x000ea20000300800 */
[----:B------:R-:W2:Y:S02]  /*28f00*/  LDL.LU R26, [R1+0x5d4] ;  /* 0x0005d400011a7983 */ /* 0x000ea40000300800 */
[----:B------:R-:W2:Y:S02]  /*28f10*/  LDL.LU R24, [R1+0x5d8] ;  /* 0x0005d80001187983 */ /* 0x000ea40000300800 */
[----:B------:R-:W2:Y:S01]  /*28f20*/  LDL.LU R15, [R1+0x5dc] ;  /* 0x0005dc00010f7983 */ /* 0x000ea20000300800 */
[----:B------:R-:W2:Y:S01]  /*28f30*/  LDL.LU R7, [R1+0x5e0] ;  /* 0x0005e00001077983 */ /* 0x000ea20000300800 */
[----:B------:R-:W2:Y:S03]  /*28f40*/  LDL.LU R6, [R1+0x5e4] ;  /* 0x0005e40001067983 */ /* 0x000ea60000300800 */
[----:B--2---:R-:W-:Y:S01]  /*28f50*/  STL.64 [R1+0x2358], R6 ;  /* 0x0023580601007387 */ /* 0x004fe20000100a00 */
[----:B------:R0:W-:Y:S03]  /*28f60*/  STL.64 [R1+0x2350], R4 ;  /* 0x0023500401007387 */ /* 0x0001e60000100a00 */
[----:B0-----:R-:W2:Y:S01]  /*28f70*/  LDL.LU R4, [R1+0x100] ;  /* 0x0001000001047983 */ /* 0x001ea20000300800 */
[----:B------:R-:W2:Y:S02]  /*28f80*/  LDL.LU R5, [R1+0x104] ;  /* 0x0001040001057983 */ /* 0x000ea40000300800 */
[----:B----4-:R-:W-:-:S02]  /*28f90*/  FMUL R16, R27, R19 ;  /* 0x000000131b107220 */ /* 0x010fc40000400000 */
[C---:B-----5:R-:W-:Y:S02]  /*28fa0*/  FMUL R17, R27.reuse, R14 ;  /* 0x0000000e1b117220 */ /* 0x060fe40000400000 */
[C---:B------:R-:W-:Y:S02]  /*28fb0*/  FMUL R18, R28.reuse, R11 ;  /* 0x0000000b1c127220 */ /* 0x040fe40000400000 */
[C---:B------:R-:W-:Y:S01]  /*28fc0*/  FMUL R19, R28.reuse, R10 ;  /* 0x0000000a1c137220 */ /* 0x040fe20000400000 */
[----:B------:R-:W4:Y:S01]  /*28fd0*/  LDL.LU R3, [R1+0x5e8] ;  /* 0x0005e80001037983 */ /* 0x000f220000300800 */
[----:B------:R-:W5:Y:S02]  /*28fe0*/  LDL.LU R2, [R1+0x5ec] ;  /* 0x0005ec0001027983 */ /* 0x000f640000300800 */
[----:B------:R-:W3:Y:S03]  /*28ff0*/  LDL.LU R0, [R1+0x2c8] ;  /* 0x0002c80001007983 */ /* 0x000ee60000300800 */
[----:B------:R-:W-:Y:S01]  /*29000*/  HMMA.16816.F32 R16, R20, R8, R16 ;  /* 0x000000081410723c */ /* 0x000fe20000001810 */
[----:B------:R-:W3:Y:S01]  /*29010*/  LDL.LU.64 R8, [R1+0x2360] ;  /* 0x0023600001087983 */ /* 0x000ee20000300a00 */
[----:B------:R-:W3:Y:S02]  /*29020*/  LDL.LU R11, [R1+0x608] ;  /* 0x00060800010b7983 */ /* 0x000ee40000300800 */
[----:B------:R-:W3:Y:S11]  /*29030*/  LDL.LU R10, [R1+0x60c] ;  /* 0x00060c00010a7983 */ /* 0x000ef60000300800 */
[----:B------:R-:W-:Y:S08]  /*29040*/  @!UPT UIADD3 URZ, URZ, URZ, URZ ;  /* 0x0000003f3f3ff290 */ /* 0x000ff0000fffe03f */
[----:B------:R0:W-:Y:S01]  /*29050*/  STL.64 [R1+0x80], R16 ;  /* 0x0000801001007387 */ /* 0x0001e20000100a00 */
[----:B------:R1:W-:Y:S02]  /*29060*/  STL.64 [R1+0x88], R18 ;  /* 0x0000881201007387 */ /* 0x0003e40000100a00 */
[----:B------:R-:W3:Y:S02]  /*29070*/  LDL.LU R14, [R1+0x2b8] ;  /* 0x0002b800010e7983 */ /* 0x000ee40000300800 */
[----:B------:R-:W3:Y:S02]  /*29080*/  LDL.LU.64 R6, [R1+0x2358] ;  /* 0x0023580001067983 */ /* 0x000ee40000300a00 */
[C---:B0-----:R-:W-:Y:S02]  /*29090*/  FMUL R16, R27.reuse, R29 ;  /* 0x0000001d1b107220 */ /* 0x041fe40000400000 */
[----:B------:R-:W-:Y:S02]  /*290a0*/  FMUL R17, R27, R26 ;  /* 0x0000001a1b117220 */ /* 0x000fe40000400000 */
[----:B-1----:R-:W-:-:S02]  /*290b0*/  FMUL R18, R28, R24 ;  /* 0x000000181c127220 */ /* 0x002fc40000400000 */
[----:B------:R-:W-:-:S07]  /*290c0*/  FMUL R19, R28, R15 ;  /* 0x0000000f1c137220 */ /* 0x000fce0000400000 */
[C---:B--2---:R-:W-:Y:S01]  /*290d0*/  HMMA.16816.F32 R16, R20.reuse, R4, R16 ;  /* 0x000000041410723c */ /* 0x044fe20000001810 */
[----:B------:R-:W2:Y:S11]  /*290e0*/  LDL.LU.64 R4, [R1+0x2350] ;  /* 0x0023500001047983 */ /* 0x000eb60000300a00 */
[----:B------:R-:W-:Y:S11]  /*290f0*/  @!UPT UIADD3 URZ, URZ, URZ, URZ ;  /* 0x0000003f3f3ff290 */ /* 0x000ff6000fffe03f */
[----:B------:R-:W-:Y:S01]  /*29100*/  STL.64 [R1+0x70], R16 ;  /* 0x0000701001007387 */ /* 0x000fe20000100a00 */
[----:B------:R4:W-:Y:S02]  /*29110*/  STL.64 [R1+0x78], R18 ;  /* 0x0000781201007387 */ /* 0x0009e40000100a00 */
[----:B------:R-:W2:Y:S02]  /*29120*/  LDL.LU R15, [R1+0x2b4] ;  /* 0x0002b400010f7983 */ /* 0x000ea40000300800 */
[C---:B----4-:R-:W-:Y:S02]  /*29130*/  FMUL R18, R28.reuse, R3 ;  /* 0x000000031c127220 */ /* 0x050fe40000400000 */
[C---:B---3--:R-:W-:Y:S02]  /*29140*/  FMUL R16, R27.reuse, R7 ;  /* 0x000000071b107220 */ /* 0x048fe40000400000 */
[C---:B------:R-:W-:Y:S02]  /*29150*/  FMUL R17, R27.reuse, R6 ;  /* 0x000000061b117220 */ /* 0x040fe40000400000 */
[----:B-----5:R-:W-:Y:S01]  /*29160*/  FMUL R19, R28, R2 ;  /* 0x000000021c137220 */ /* 0x020fe20000400000 */
[----:B------:R-:W3:Y:S06]  /*29170*/  LDL.LU.64 R6, [R1+0x2348] ;  /* 0x0023480001067983 */ /* 0x000eec0000300a00 */
[----:B--2---:R-:W-:Y:S01]  /*29180*/  HMMA.16816.F32 R16, R20, R4, R16 ;  /* 0x000000041410723c */ /* 0x004fe20000001810 */
[----:B------:R-:W2:Y:S11]  /*29190*/  LDL.LU.64 R4, [R1+0x2340] ;  /* 0x0023400001047983 */ /* 0x000eb60000300a00 */
[----:B------:R-:W-:Y:S11]  /*291a0*/  @!UPT UIADD3 URZ, URZ, URZ, URZ ;  /* 0x0000003f3f3ff290 */ /* 0x000ff6000fffe03f */
        /* <DEDUP_REMOVED lines=8> */
[----:B------:R-:W2:Y:S02]  /*29230*/  LDL R24, [R1+0x2ec] ;  /* 0x0002ec0001187983 */ /* 0x000ea40000100800 */
[----:B----4-:R-:W-:-:S02]  /*29240*/  FMUL R16, R27, R18 ;  /* 0x000000121b107220 */ /* 0x010fc40000400000 */
[C---:B-----5:R-:W-:Y:S02]  /*29250*/  FMUL R17, R27.reuse, R19 ;  /* 0x000000131b117220 */ /* 0x060fe40000400000 */
[C---:B------:R-:W-:Y:S02]  /*29260*/  FMUL R18, R28.reuse, R11 ;  /* 0x0000000b1c127220 */ /* 0x040fe40000400000 */
[----:B------:R-:W-:Y:S02]  /*29270*/  FMUL R19, R28, R10 ;  /* 0x0000000a1c137220 */ /* 0x000fe40000400000 */
[----:B------:R-:W4:Y:S05]  /*29280*/  LDL.LU.64 R10, [R1+0x2338] ;  /* 0x00233800010a7983 */ /* 0x000f2a0000300a00 */
[----:B------:R-:W-:Y:S01]  /*29290*/  HMMA.16816.F32 R16, R20, R8, R16 ;  /* 0x000000081410723c */ /* 0x000fe20000001810 */
[----:B------:R-:W5:Y:S11]  /*292a0*/  LDL.LU.64 R8, [R1+0x2330] ;  /* 0x0023300001087983 */ /* 0x000f760000300a00 */
[----:B------:R-:W-:Y:S11]  /*292b0*/  @!UPT UIADD3 URZ, URZ, URZ, URZ ;  /* 0x0000003f3f3ff290 */ /* 0x000ff6000fffe03f */
[----:B------:R0:W-:Y:S01]  /*292c0*/  STL.64 [R1+0x50], R16 ;  /* 0x0000501001007387 */ /* 0x0001e20000100a00 */
[----:B------:R1:W-:Y:S03]  /*292d0*/  STL.64 [R1+0x58], R18 ;  /* 0x0000581201007387 */ /* 0x0003e60000100a00 */
[----:B0-----:R-:W2:Y:S01]  /*292e0*/  LDL.LU R16, [R1+0x610] ;  /* 0x0006100001107983 */ /* 0x001ea20000300800 */
[----:B------:R-:W3:Y:S02]  /*292f0*/  LDL.LU R17, [R1+0x614] ;  /* 0x0006140001117983 */ /* 0x000ee40000300800 */
[----:B-1----:R-:W4:Y:S02]  /*29300*/  LDL.LU R18, [R1+0x618] ;  /* 0x0006180001127983 */ /* 0x002f240000300800 */
[----:B------:R-:W5:Y:S02]  /*29310*/  LDL.LU R19, [R1+0x61c] ;  /* 0x00061c0001137983 */ /* 0x000f640000300800 */
[----:B--2---:R-:W-:-:S02]  /*29320*/  FMUL R16, R27, R16 ;  /* 0x000000101b107220 */ /* 0x004fc40000400000 */
[----:B---3--:R-:W-:Y:S02]  /*29330*/  FMUL R17, R27, R17 ;  /* 0x000000111b117220 */ /* 0x008fe40000400000 */
[C---:B----4-:R-:W-:Y:S02]  /*29340*/  FMUL R18, R28.reuse, R18 ;  /* 0x000000121c127220 */ /* 0x050fe40000400000 */
[----:B-----5:R-:W-:-:S07]  /*29350*/  FMUL R19, R28, R19 ;  /* 0x000000131c137220 */ /* 0x020fce0000400000 */
[----:B------:R-:W-:Y:S11]  /*29360*/  HMMA.16816.F32 R16, R20, R12, R16 ;  /* 0x0000000c1410723c */ /* 0x000ff60000001810 */
[----:B------:R-:W-:Y:S11]  /*29370*/  @!UPT UIADD3 URZ, URZ, URZ, URZ ;  /* 0x0000003f3f3ff290 */ /* 0x000ff6000fffe03f */
[----:B------:R-:W-:Y:S01]  /*29380*/  @!UPT UIADD3 URZ, URZ, URZ, URZ ;  /* 0x0000003f3f3ff290 */ /* 0x000fe2000fffe03f */
[----:B------:R-:W-:Y:S01]  /*29390*/  STL.64 [R1+0x40], R16 ;  /* 0x0000401001007387 */ /* 0x000fe20000100a00 */
[----:B------:R0:W-:Y:S03]  /*293a0*/  STL.64 [R1+0x48], R18 ;  /* 0x0000481201007387 */ /* 0x0001e60000100a00 */
[----:B0-----:R-:W2:Y:S01]  /*293b0*/  LDL.LU R19, [R1+0x630] ;  /* 0x0006300001137983 */ /* 0x001ea20000300800 */
[C---:B------:R-:W-:Y:S02]  /*293c0*/  FMUL R17, R27.reuse, R29 ;  /* 0x0000001d1b117220 */ /* 0x040fe40000400000 */
[----:B------:R-:W-:Y:S02]  /*293d0*/  FMUL R18, R28, R26 ;  /* 0x0000001a1c127220 */ /* 0x000fe40000400000 */
[----:B------:R-:W3:Y:S01]  /*293e0*/  LDL.LU R12, [R1+0x658] ;  /* 0x00065800010c7983 */ /* 0x000ee20000300800 */
[----:B------:R-:W4:Y:S01]  /*293f0*/  LDL.LU R13, [R1+0x65c] ;  /* 0x00065c00010d7983 */ /* 0x000f220000300800 */
[----:B--2---:R-:W-:-:S02]  /*29400*/  FMUL R16, R27, R19 ;  /* 0x000000131b107220 */ /* 0x004fc40000400000 */
[----:B------:R-:W-:-:S07]  /*29410*/  FMUL R19, R28, R2 ;  /* 0x000000021c137220 */ /* 0x000fce0000400000 */
[----:B------:R-:W-:Y:S11]  /*29420*/  HMMA.16816.F32 R16, R20, R8, R16 ;  /* 0x000000081410723c */ /* 0x000ff60000001810 */
[----:B------:R-:W-:Y:S11]  /*29430*/  @!UPT UIADD3 URZ, URZ, URZ, URZ ;  /* 0x0000003f3f3ff290 */ /* 0x000ff6000fffe03f */
[----:B------:R-:W-:Y:S01]  /*29440*/  @!UPT UIADD3 URZ, URZ, URZ, URZ ;  /* 0x0000003f3f3ff290 */ /* 0x000fe2000fffe03f */
[----:B------:R-:W-:Y:S01]  /*29450*/  STL.64 [R1+0x20], R16 ;  /* 0x0000201001007387 */ /* 0x000fe20000100a00 */
[----:B------:R0:W-:Y:S03]  /*29460*/  STL.64 [R1+0x28], R18 ;  /* 0x0000281201007387 */ /* 0x0001e60000100a00 */
[----:B0-----:R-:W2:Y:S01]  /*29470*/  LDL.LU R18, [R1+0x650] ;  /* 0x0006500001127983 */ /* 0x001ea20000300800 */
[----:B------:R-:W5:Y:S02]  /*29480*/  LDL.LU R19, [R1+0x654] ;  /* 0x0006540001137983 */ /* 0x000f640000300800 */
[--C-:B------:R-:W-:Y:S02]  /*29490*/  FADD R0, R0, -R25.reuse ;  /* 0x8000001900007221 */ /* 0x100fe40000000000 */
[----:B------:R-:W-:Y:S01]  /*294a0*/  FADD R2, R14, -R25 ;  /* 0x800000190e027221 */ /* 0x000fe20000000000 */
[----:B------:R-:W4:Y:S01]  /*294b0*/  LDL.LU R29, [R1+0x2cc] ;  /* 0x0002cc00011d7983 */ /* 0x000f220000300800 */
[----:B------:R0:W-:Y:S02]  /*294c0*/  STL.64 [R1+0x22f0], R10 ;  /* 0x0022f00a01007387 */ /* 0x0001e40000100a00 */
[----:B------:R-:W-:-:S02]  /*294d0*/  FMUL R0, R0, 1.4426950216293334961 ;  /* 0x3fb8aa3b00007820 */ /* 0x000fc40000400000 */
[----:B------:R-:W-:Y:S02]  /*294e0*/  FMUL R2, R2, 1.4426950216293334961 ;  /* 0x3fb8aa3b02027820 */ /* 0x000fe40000400000 */
[----:B------:R1:W0:Y:S02]  /*294f0*/  MUFU.EX2 R14, R0 ;  /* 0x00000000000e7308 */ /* 0x0002240000000800 */
[----:B-1----:R-:W-:-:S06]  /*29500*/  FADD R0, R15, -R25 ;  /* 0x800000190f007221 */ /* 0x002fcc0000000000 */
[----:B------:R-:W1:Y:S01]  /*29510*/  MUFU.EX2 R15, R2 ;  /* 0x00000002000f7308 */ /* 0x000e620000000800 */
[----:B0-----:R-:W-:Y:S01]  /*29520*/  STL [R1+0x478], R14 ;  /* 0x0004780e01007387 */ /* 0x001fe20000100800 */
[----:B------:R-:W4:Y:S03]  /*29530*/  LDL.LU R26, [R1+0x2c4] ;  /* 0x0002c400011a7983 */ /* 0x000f260000300800 */
[----:B-1----:R-:W-:Y:S01]  /*29540*/  STL [R1+0x480], R15 ;  /* 0x0004800f01007387 */ /* 0x002fe20000100800 */
[C---:B--2---:R-:W-:Y:S02]  /*29550*/  FMUL R16, R27.reuse, R18 ;  /* 0x000000121b107220 */ /* 0x044fe40000400000 */
[----:B-----5:R-:W-:Y:S02]  /*29560*/  FMUL R17, R27, R19 ;  /* 0x000000131b117220 */ /* 0x020fe40000400000 */
[----:B---3--:R-:W-:-:S02]  /*29570*/  FMUL R18, R28, R12 ;  /* 0x0000000c1c127220 */ /* 0x008fc40000400000 */
[----:B----4-:R-:W-:-:S07]  /*29580*/  FMUL R19, R28, R13 ;  /* 0x0000000d1c137220 */ /* 0x010fce0000400000 */
[----:B------:R-:W-:Y:S01]  /*29590*/  HMMA.16816.F32 R8, R20, R4, R16 ;  /* 0x000000041408723c */ /* 0x000fe20000001810 */
[----:B------:R-:W2:Y:S01]  /*295a0*/  LDL.LU R17, [R1+0x680] ;  /* 0x0006800001117983 */ /* 0x000ea20000300800 */
[----:B------:R-:W3:Y:S11]  /*295b0*/  LDL.LU R18, [R1+0x684] ;  /* 0x0006840001127983 */ /* 0x000ef60000300800 */
[----:B------:R-:W-:Y:S10]  /*295c0*/  @!UPT UIADD3 URZ, URZ, URZ, URZ ;  /* 0x0000003f3f3ff290 */ /* 0x000ff4000fffe03f */
[----:B------:R-:W-:Y:S01]  /*295d0*/  STL.64 [R1+0x10], R8 ;  /* 0x0000100801007387 */ /* 0x000fe20000100a00 */
[----:B------:R0:W-:Y:S02]  /*295e0*/  STL.64 [R1+0x18], R10 ;  /* 0x0000180a01007387 */ /* 0x0001e40000100a00 */
[----:B------:R-:W4:Y:S01]  /*295f0*/  LDL.LU R19, [R1+0x688] ;  /* 0x0006880001137983 */ /* 0x000f220000300800 */
[----:B0-----:R-:W5:Y:S01]  /*29600*/  LDL.LU R11, [R1+0x68c] ;  /* 0x00068c00010b7983 */ /* 0x001f620000300800 */
[----:B------:R-:W2:Y:S02]  /*29610*/  LDL.LU R9, [R1+0x2c0] ;  /* 0x0002c00001097983 */ /* 0x000ea40000300800 */
[----:B------:R-:W-:Y:S02]  /*29620*/  STL.64 [R1+0x2288], R6 ;  /* 0x0022880601007387 */ /* 0x000fe40000100a00 */
[----:B------:R-:W2:Y:S01]  /*29630*/  LDL.LU R4, [R1+0x190] ;  /* 0x0001900001047983 */ /* 0x000ea20000300800 */
[----:B------:R-:W2:Y:S01]  /*29640*/  LDL.LU R5, [R1+0x194] ;  /* 0x0001940001057983 */ /* 0x000ea20000300800 */
[----:B------:R-:W2:Y:S02]  /*29650*/  LDL.LU R12, [R1+0x670] ;  /* 0x00067000010c7983 */ /* 0x000ea40000300800 */
[----:B------:R-:W-:Y:S01]  /*29660*/  STL.64 [R1+0x2328], R14 ;  /* 0x0023280e01007387 */ /* 0x000fe20000100a00 */
[----:B--2---:R0:W-:Y:S04]  /*29670*/  STL [R1+0x2320], R12 ;  /* 0x0023200c01007387 */ /* 0x0041e80000100800 */
[----:B0-----:R-:W2:Y:S01]  /*29680*/  LDL.LU R12, [R1+0x110] ;  /* 0x00011000010c7983 */ /* 0x001ea20000300800 */
[----:B------:R-:W2:Y:S02]  /*29690*/  LDL.LU R13, [R1+0x114] ;  /* 0x00011400010d7983 */ /* 0x000ea40000300800 */
[----:B------:R-:W-:-:S02]  /*296a0*/  FMUL R16, R27, R17 ;  /* 0x000000111b107220 */ /* 0x000fc40000400000 */
[----:B---3--:R-:W-:Y:S02]  /*296b0*/  FMUL R17, R27, R18 ;  /* 0x000000121b117220 */ /* 0x008fe40000400000 */
[C---:B----4-:R-:W-:Y:S02]  /*296c0*/  FMUL R18, R28.reuse, R19 ;  /* 0x000000131c127220 */ /* 0x050fe40000400000 */
[----:B-----5:R-:W-:Y:S02]  /*296d0*/  FMUL R19, R28, R11 ;  /* 0x0000000b1c137220 */ /* 0x020fe40000400000 */
[----:B------:R-:W-:Y:S02]  /*296e0*/  FMUL R0, R0, 1.4426950216293334961 ;  /* 0x3fb8aa3b00007820 */ /* 0x000fe40000400000 */
[--C-:B------:R-:W-:Y:S01]  /*296f0*/  FADD R2, R3, -R24.reuse ;  /* 0x8000001803027221 */ /* 0x100fe20000000000 */
[----:B------:R-:W3:Y:S01]  /*29700*/  LDL.LU R10, [R1+0x674] ;  /* 0x00067400010a7983 */ /* 0x000ee20000300800 */
[----:B------:R-:W4:Y:S01]  /*29710*/  LDL.LU R7, [R1+0x678] ;  /* 0x0006780001077983 */ /* 0x000f220000300800 */
[----:B------:R-:W0:Y:S01]  /*29720*/  MUFU.EX2 R3, R0 ;  /* 0x0000000000037308 */ /* 0x000e220000000800 */
[----:B------:R-:W5:Y:S01]  /*29730*/  LDL.LU R8, [R1+0x2bc] ;  /* 0x0002bc0001087983 */ /* 0x000f620000300800 */
[----:B0-----:R-:W-:Y:S01]  /*29740*/  STL [R1+0x47c], R3 ;  /* 0x00047c0301007387 */ /* 0x001fe20000100800 */
[----:B------:R-:W3:Y:S01]  /*29750*/  LDL.LU.64 R14, [R1+0x2328] ;  /* 0x00232800010e7983 */ /* 0x000ee20000300a00 */
[----:B--2---:R-:W-:Y:S02]  /*29760*/  HMMA.16816.F32 R16, R20, R12, R16 ;  /* 0x0000000c1410723c */ /* 0x004fe40000001810 */
[----:B------:R-:W2:Y:S11]  /*29770*/  LDL.LU R12, [R1+0x2320] ;  /* 0x00232000010c7983 */ /* 0x000eb60000300800 */
[----:B------:R-:W-:Y:S10]  /*29780*/  @!UPT UIADD3 URZ, URZ, URZ, URZ ;  /* 0x0000003f3f3ff290 */ /* 0x000ff4000fffe03f */
[----:B------:R-:W-:Y:S01]  /*29790*/  STL [R1+0x34], R17 ;  /* 0x0000341101007387 */ /* 0x000fe20000100800 */
[----:B------:R-:W-:Y:S02]  /*297a0*/  STL.64 [R1+0x38], R18 ;  /* 0x0000381201007387 */ /* 0x000fe40000100a00 */
[----:B------:R-:W2:Y:S02]  /*297b0*/  LDL.LU R6, [R1+0x67c] ;  /* 0x00067c0001067983 */ /* 0x000ea40000300800 */
[----:B------:R-:W-:Y:S02]  /*297c0*/  FMUL R0, R2, 1.4426950216293334961 ;  /* 0x3fb8aa3b02007820 */ /* 0x000fe40000400000 */
[----:B------:R-:W-:Y:S02]  /*297d0*/  FADD R2, R29, -R24 ;  /* 0x800000181d027221 */ /* 0x000fe40000000000 */
[----:B------:R0:W1:Y:S01]  /*297e0*/  MUFU.EX2 R29, R0 ;  /* 0x00000000001d7308 */ /* 0x0000620000000800 */
[----:B------:R-:W-:-:S02]  /*297f0*/  IMAD.MOV.U32 R13, RZ, RZ, R16 ;  /* 0x000000ffff0d7224 */ /* 0x000fc400078e0010 */
[----:B------:R-:W-:Y:S02]  /*29800*/  FMUL R2, R2, 1.4426950216293334961 ;  /* 0x3fb8aa3b02027820 */ /* 0x000fe40000400000 */
[----:B0-----:R-:W-:Y:S02]  /*29810*/  FADD R0, R26, -R24 ;  /* 0x800000181a007221 */ /* 0x001fe40000000000 */
[----:B------:R-:W2:Y:S01]  /*29820*/  LDL.LU R26, [R1+0x6a4] ;  /* 0x0006a400011a7983 */ /* 0x000ea20000300800 */
[----:B------:R-:W2:Y:S03]  /*29830*/  LDL.LU R11, [R1+0x6a8] ;  /* 0x0006a800010b7983 */ /* 0x000ea60000300800 */
[----:B-1----:R-:W-:Y:S01]  /*29840*/  STL [R1+0x464], R29 ;  /* 0x0004641d01007387 */ /* 0x002fe20000100800 */
[----:B------:R0:W-:Y:S02]  /*29850*/  STL [R1+0x20e8], R13 ;  /* 0x0020e80d01007387 */ /* 0x0001e40000100800 */
[----:B0-----:R-:W0:Y:S01]  /*29860*/  MUFU.EX2 R13, R2 ;  /* 0x00000002000d7308 */ /* 0x001e220000000800 */
[----:B---3--:R-:W-:-:S02]  /*29870*/  FMUL R17, R27, R10 ;  /* 0x0000000a1b117220 */ /* 0x008fc40000400000 */
[----:B----4-:R-:W-:Y:S01]  /*29880*/  FMUL R18, R28, R7 ;  /* 0x000000071c127220 */ /* 0x010fe20000400000 */
[----:B0-----:R-:W-:Y:S01]  /*29890*/  STL [R1+0x46c], R13 ;  /* 0x00046c0d01007387 */ /* 0x001fe20000100800 */
[----:B------:R0:W-:Y:S03]  /*298a0*/  STL.64 [R1+0x2310], R14 ;  /* 0x0023100e01007387 */ /* 0x0001e60000100a00 */
[----:B0-----:R-:W3:Y:S01]  /*298b0*/  LDL.LU R15, [R1+0x6a0] ;  /* 0x0006a000010f7983 */ /* 0x001ee20000300800 */
[----:B------:R0:W-:Y:S02]  /*298c0*/  STL [R1+0x2308], R13 ;  /* 0x0023080d01007387 */ /* 0x0001e40000100800 */
[----:B------:R-:W-:Y:S02]  /*298d0*/  FMUL R0, R0, 1.4426950216293334961 ;  /* 0x3fb8aa3b00007820 */ /* 0x000fe40000400000 */
[----:B-----5:R-:W-:-:S02]  /*298e0*/  FADD R2, R8, -R24 ;  /* 0x8000001808027221 */ /* 0x020fc40000000000 */
[----:B------:R1:W4:Y:S02]  /*298f0*/  MUFU.EX2 R8, R0 ;  /* 0x0000000000087308 */ /* 0x0003240000000800 */
[----:B-1----:R-:W-:Y:S02]  /*29900*/  FADD R0, R9, -R25 ;  /* 0x8000001909007221 */ /* 0x002fe40000000000 */
[----:B--2---:R-:W-:Y:S02]  /*29910*/  FMUL R16, R27, R12 ;  /* 0x0000000c1b107220 */ /* 0x004fe40000400000 */
[----:B------:R-:W2:Y:S01]  /*29920*/  LDL.LU R12, [R1+0x180] ;  /* 0x00018000010c7983 */ /* 0x000ea20000300800 */
[----:B0-----:R-:W2:Y:S02]  /*29930*/  LDL.LU R13, [R1+0x184] ;  /* 0x00018400010d7983 */ /* 0x001ea40000300800 */
[----:B------:R-:W5:Y:S02]  /*29940*/  LDL.LU R10, [R1+0x6ac] ;  /* 0x0006ac00010a7983 */ /* 0x000f640000300800 */
[----:B------:R-:W2:Y:S01]  /*29950*/  LDL.LU R24, [R1+0x231c] ;  /* 0x00231c0001187983 */ /* 0x000ea20000300800 */
[----:B------:R-:W2:Y:S01]  /*29960*/  LDL.LU R25, [R1+0x2318] ;  /* 0x0023180001197983 */ /* 0x000ea20000300800 */
[----:B------:R-:W-:-:S07]  /*29970*/  FMUL R19, R28, R6 ;  /* 0x000000061c137220 */ /* 0x000fce0000400000 */
[----:B------:R-:W-:Y:S11]  /*29980*/  HMMA.16816.F32 R4, R20, R4, R16 ;  /* 0x000000041404723c */ /* 0x000ff60000001810 */
[----:B------:R-:W-:Y:S11]  /*29990*/  @!UPT UIADD3 URZ, URZ, URZ, URZ ;  /* 0x0000003f3f3ff290 */ /* 0x000ff6000fffe03f */
[----:B------:R-:W-:Y:S01]  /*299a0*/  @!UPT UIADD3 URZ, URZ, URZ, URZ ;  /* 0x0000003f3f3ff290 */ /* 0x000fe2000fffe03f */
[----:B------:R-:W-:Y:S01]  /*299b0*/  STL.64 [R1], R4 ;  /* 0x0000000401007387 */ /* 0x000fe20000100a00 */
[----:B------:R0:W-:Y:S03]  /*299c0*/  STL.64 [R1+0x8], R6 ;  /* 0x0000080601007387 */ /* 0x0001e60000100a00 */
[----:B0-----:R-:W2:Y:S01]  /*299d0*/  LDL.LU R7, [R1+0x6c0] ;  /* 0x0006c00001077983 */ /* 0x001ea20000300800 */
[----:B------:R-:W2:Y:S02]  /*299e0*/  LDL.LU R6, [R1+0x6c4] ;  /* 0x0006c40001067983 */ /* 0x000ea40000300800 */
[----:B------:R-:W2:Y:S02]  /*299f0*/  LDL.LU R5, [R1+0x6c8] ;  /* 0x0006c80001057983 */ /* 0x000ea40000300800 */
[----:B------:R-:W2:Y:S02]  /*29a00*/  LDL.LU R4, [R1+0x6cc] ;  /* 0x0006cc0001047983 */ /* 0x000ea40000300800 */
[----:B------:R-:W-:-:S02]  /*29a10*/  FMUL R17, R27, R26 ;  /* 0x0000001a1b117220 */ /* 0x000fc40000400000 */
[----:B------:R-:W-:Y:S02]  /*29a20*/  FMUL R18, R28, R11 ;  /* 0x0000000b1c127220 */ /* 0x000fe40000400000 */
[----:B------:R-:W-:Y:S02]  /*29a30*/  FMUL R2, R2, 1.4426950216293334961 ;  /* 0x3fb8aa3b02027820 */ /* 0x000fe40000400000 */
[----:B---3--:R-:W-:Y:S02]  /*29a40*/  FMUL R16, R27, R15 ;  /* 0x0000000f1b107220 */ /* 0x008fe40000400000 */
[----:B------:R-:W0:Y:S01]  /*29a50*/  MUFU.EX2 R9, R2 ;  /* 0x0000000200097308 */ /* 0x000e220000000800 */
[----:B------:R-:W-:-:S07]  /*29a60*/  FMUL R0, R0, 1.4426950216293334961 ;  /* 0x3fb8aa3b00007820 */ /* 0x000fce0000400000 */
[----:B------:R-:W1:Y:S01]  /*29a70*/  MUFU.EX2 R2, R0 ;  /* 0x0000000000027308 */ /* 0x000e620000000800 */
[----:B----4-:R-:W-:Y:S04]  /*29a80*/  STL [R1+0x470], R8 ;  /* 0x0004700801007387 */ /* 0x010fe80000100800 */
[----:B0-----:R-:W-:Y:S01]  /*29a90*/  STL [R1+0x474], R9 ;  /* 0x0004740901007387 */ /* 0x001fe20000100800 */
[----:B------:R-:W3:Y:S02]  /*29aa0*/  LDL.LU.64 R14, [R1+0x2310] ;  /* 0x00231000010e7983 */ /* 0x000ee40000300a00 */
[----:B-----5:R-:W-:-:S07]  /*29ab0*/  FMUL R19, R28, R10 ;  /* 0x0000000a1c137220 */ /* 0x020fce0000400000 */
[----:B--2---:R-:W-:Y:S01]  /*29ac0*/  HMMA.16816.F32 R16, R20, R12, R16 ;  /* 0x0000000c1410723c */ /* 0x004fe20000001810 */
[----:B------:R-:W2:Y:S11]  /*29ad0*/  LDL.LU R13, [R1+0x2308] ;  /* 0x00230800010d7983 */ /* 0x000eb60000300800 */
[----:B------:R-:W-:Y:S11]  /*29ae0*/  @!UPT UIADD3 URZ, URZ, URZ, URZ ;  /* 0x0000003f3f3ff290 */ /* 0x000ff6000fffe03f */
[----:B------:R-:W-:Y:S01]  /*29af0*/  STL.64 [R1+0x20a0], R18 ;  /* 0x0020a01201007387 */ /* 0x000fe20000100a00 */
[----:B------:R0:W-:Y:S02]  /*29b00*/  STL.64 [R1+0x2098], R16 ;  /* 0x0020981001007387 */ /* 0x0001e40000100a00 */
[----:B-1----:R-:W-:Y:S01]  /*29b10*/  STL [R1+0x468], R2 ;  /* 0x0004680201007387 */ /* 0x002fe20000100800 */
[----:B0-----:R-:W-:Y:S02]  /*29b20*/  MOV R16, R25 ;  /* 0x0000001900107202 */ /* 0x001fe40000000f00 */
[----:B------:R-:W-:Y:S01]  /*29b30*/  MOV R17, R24 ;  /* 0x0000001800117202 */ /* 0x000fe20000000f00 */
[C---:B------:R-:W-:Y:S02]  /*29b40*/  FMUL R24, R27.reuse, R7 ;  /* 0x000000071b187220 */ /* 0x040fe40000400000 */
[----:B------:R-:W-:Y:S02]  /*29b50*/  FMUL R25, R27, R6 ;  /* 0x000000061b197220 */ /* 0x000fe40000400000 */
[----:B------:R-:W-:-:S02]  /*29b60*/  FMUL R26, R28, R5 ;  /* 0x000000051c1a7220 */ /* 0x000fc40000400000 */
[----:B------:R-:W-:Y:S02]  /*29b70*/  FMUL R27, R28, R4 ;  /* 0x000000041c1b7220 */ /* 0x000fe40000400000 */
[----:B------:R-:W4:Y:S01]  /*29b80*/  LDL.LU R28, [R1+0x2304] ;  /* 0x00230400011c7983 */ /* 0x000f220000300800 */
[----:B------:R-:W5:Y:S02]  /*29b90*/  LDL R6, [R1+0x158] ;  /* 0x0001580001067983 */ /* 0x000f640000100800 */
[----:B------:R-:W5:Y:S02]  /*29ba0*/  LDL R7, [R1+0x15c] ;  /* 0x00015c0001077983 */ /* 0x000f640000100800 */
[----:B------:R-:W2:Y:S01]  /*29bb0*/  LDL.64 R10, [R1+0x178] ;  /* 0x00017800010a7983 */ /* 0x000ea20000100a00 */
[----:B------:R-:W2:Y:S01]  /*29bc0*/  LDL.LU R5, [R1+0x2f8] ;  /* 0x0002f80001057983 */ /* 0x000ea20000300800 */
[----:B------:R-:W-:Y:S03]  /*29bd0*/  HMMA.16816.F32 R24, R20, R16, R24 ;  /* 0x000000101418723c */ /* 0x000fe60000001818 */
[----:B-----5:R0:W-:Y:S01]  /*29be0*/  STL.64 [R1+0x22e0], R6 ;  /* 0x0022e00601007387 */ /* 0x0201e20000100a00 */
[----:B--2---:R1:W-:Y:S03]  /*29bf0*/  STL [R1+0x22d8], R5 ;  /* 0x0022d80501007387 */ /* 0x0043e60000100800 */
[----:B0-----:R-:W2:Y:S04]  /*29c00*/  LDL R6, [R1+0x168] ;  /* 0x0001680001067983 */ /* 0x001ea80000100800 */
[----:B------:R-:W2:Y:S01]  /*29c10*/  LDL R7, [R1+0x16c] ;  /* 0x00016c0001077983 */ /* 0x000ea20000100800 */
[----:B------:R-:W-:-:S02]  /*29c20*/  F2FP.PACK_AB R20, R13, R29 ;  /* 0x0000001d0d14723e */ /* 0x000fc400000000ff */
[----:B---3--:R-:W-:Y:S02]  /*29c30*/  F2FP.PACK_AB R21, R15, R14 ;  /* 0x0000000e0f15723e */ /* 0x008fe400000000ff */
[----:B------:R-:W-:Y:S01]  /*29c40*/  F2FP.PACK_AB R22, R9, R8 ;  /* 0x000000080916723e */ /* 0x000fe200000000ff */
[----:B--2---:R0:W-:Y:S01]  /*29c50*/  STL.64 [R1+0x22e8], R6 ;  /* 0x0022e80601007387 */ /* 0x0041e20000100a00 */
[----:B------:R-:W2:Y:S02]  /*29c60*/  LDL.LU R4, [R1+0xb0] ;  /* 0x0000b00001047983 */ /* 0x000ea40000300800 */
[----:B-1----:R-:W2:Y:S01]  /*29c70*/  LDL.LU R5, [R1+0xb4] ;  /* 0x0000b40001057983 */ /* 0x002ea20000300800 */
[----:B0-----:R-:W2:Y:S01]  /*29c80*/  LDL.LU R6, [R1+0xb8] ;  /* 0x0000b80001067983 */ /* 0x001ea20000300800 */
[----:B------:R-:W2:Y:S02]  /*29c90*/  LDL.LU R7, [R1+0xbc] ;  /* 0x0000bc0001077983 */ /* 0x000ea40000300800 */
[----:B------:R-:W3:Y:S02]  /*29ca0*/  LDL.LU R12, [R1+0x2f0] ;  /* 0x0002f000010c7983 */ /* 0x000ee40000300800 */
[----:B------:R0:W-:Y:S01]  /*29cb0*/  STL [R1+0x205c], R24 ;  /* 0x00205c1801007387 */ /* 0x0001e20000100800 */
[----:B------:R1:W-:Y:S01]  /*29cc0*/  STL [R1+0x2058], R25 ;  /* 0x0020581901007387 */ /* 0x0003e20000100800 */
[----:B------:R5:W-:Y:S02]  /*29cd0*/  STL [R1+0x2054], R26 ;  /* 0x0020541a01007387 */ /* 0x000be40000100800 */
[----:B------:R4:W-:Y:S01]  /*29ce0*/  STL [R1+0x2050], R27 ;  /* 0x0020501b01007387 */ /* 0x0009e20000100800 */
[----:B0-----:R-:W3:Y:S01]  /*29cf0*/  LDL.LU R24, [R1+0xc0] ;  /* 0x0000c00001187983 */ /* 0x001ee20000300800 */
[----:B-1----:R-:W3:Y:S02]  /*29d00*/  LDL.LU R25, [R1+0xc4] ;  /* 0x0000c40001197983 */ /* 0x002ee40000300800 */
[----:B-----5:R-:W3:Y:S02]  /*29d10*/  LDL.LU R26, [R1+0xc8] ;  /* 0x0000c800011a7983 */ /* 0x020ee40000300800 */
[----:B----4-:R-:W3:Y:S01]  /*29d20*/  LDL.LU R27, [R1+0xcc] ;  /* 0x0000cc00011b7983 */ /* 0x010ee20000300800 */
[----:B------:R-:W4:Y:S01]  /*29d30*/  LDL.LU R29, [R1+0x2300] ;  /* 0x00230000011d7983 */ /* 0x000f220000300800 */
[----:B------:R-:W5:Y:S02]  /*29d40*/  LDL.LU R15, [R1+0x22fc] ;  /* 0x0022fc00010f7983 */ /* 0x000f640000300800 */
[----:B------:R-:W3:Y:S02]  /*29d50*/  LDL.LU R14, [R1+0x22f8] ;  /* 0x0022f800010e7983 */ /* 0x000ee40000300800 */
[----:B------:R-:W3:Y:S01]  /*29d60*/  LDL.LU R16, [R1+0xe0] ;  /* 0x0000e00001107983 */ /* 0x000ee20000300800 */
[----:B------:R-:W3:Y:S01]  /*29d70*/  LDL.LU R17, [R1+0xe4] ;  /* 0x0000e40001117983 */ /* 0x000ee20000300800 */
[----:B------:R-:W3:Y:S02]  /*29d80*/  LDL.LU R18, [R1+0xe8] ;  /* 0x0000e80001127983 */ /* 0x000ee40000300800 */
[----:B------:R-:W3:Y:S01]  /*29d90*/  LDL.LU R19, [R1+0xec] ;  /* 0x0000ec0001137983 */ /* 0x000ee20000300800 */
[----:B------:R-:W-:Y:S01]  /*29da0*/  F2FP.PACK_AB R23, R2, R3 ;  /* 0x000000030217723e */ /* 0x000fe200000000ff */
[----:B------:R-:W-:-:S06]  /*29db0*/  IMAD.MOV.U32 R3, RZ, RZ, R11 ;  /* 0x000000ffff037224 */ /* 0x000fcc00078e000b */
[C---:B--2---:R-:W-:Y:S01]  /*29dc0*/  HMMA.16816.F32 R4, R20.reuse, R10, R4 ;  /* 0x0000000a1404723c */ /* 0x044fe20000001804 */
[----:B---3--:R-:W-:Y:S01]  /*29dd0*/  STL.64 [R1+0x22d0], R18 ;  /* 0x0022d01201007387 */ /* 0x008fe20000100a00 */
[----:B------:R0:W-:Y:S11]  /*29de0*/  STL.64 [R1+0x22c8], R16 ;  /* 0x0022c81001007387 */ /* 0x0001f60000100a00 */
[----:B------:R-:W-:Y:S11]  /*29df0*/  @!UPT UIADD3 URZ, URZ, URZ, URZ ;  /* 0x0000003f3f3ff290 */ /* 0x000ff6000fffe03f */
[----:B------:R-:W-:Y:S02]  /*29e00*/  MOV R9, R6 ;  /* 0x0000000600097202 */ /* 0x000fe40000000f00 */
[----:B------:R-:W-:Y:S01]  /*29e10*/  MOV R8, R7 ;  /* 0x0000000700087202 */ /* 0x000fe20000000f00 */
[----:B0-----:R-:W2:Y:S01]  /*29e20*/  LDL.LU R16, [R1+0xd0] ;  /* 0x0000d00001107983 */ /* 0x001ea20000300800 */
[----:B------:R-:W2:Y:S02]  /*29e30*/  LDL.LU R17, [R1+0xd4] ;  /* 0x0000d40001117983 */ /* 0x000ea40000300800 */
[----:B------:R-:W2:Y:S02]  /*29e40*/  LDL.LU R18, [R1+0xd8] ;  /* 0x0000d80001127983 */ /* 0x000ea40000300800 */
[----:B------:R-:W2:Y:S01]  /*29e50*/  LDL.LU R19, [R1+0xdc] ;  /* 0x0000dc0001137983 */ /* 0x000ea20000300800 */
[----:B------:R-:W3:Y:S01]  /*29e60*/  LDL.LU.64 R10, [R1+0x22f0] ;  /* 0x0022f000010a7983 */ /* 0x000ee20000300a00 */
[----:B------:R0:W-:Y:S02]  /*29e70*/  STL.64 [R1+0xb0], R4 ;  /* 0x0000b00401007387 */ /* 0x0001e40000100a00 */
[----:B------:R-:W0:Y:S02]  /*29e80*/  LDL.LU.64 R6, [R1+0x22e8] ;  /* 0x0022e80001067983 */ /* 0x000e240000300a00 */
[----:B------:R-:W-:Y:S01]  /*29e90*/  STL [R1+0x2064], R8 ;  /* 0x0020640801007387 */ /* 0x000fe20000100800 */
[----:B------:R-:W-:Y:S01]  /*29ea0*/  STL [R1+0x2060], R9 ;  /* 0x0020600901007387 */ /* 0x000fe20000100800 */
[----:B0-----:R-:W-:Y:S11]  /*29eb0*/  HMMA.16816.F32 R4, R20, R6, R24 ;  /* 0x000000061404723c */ /* 0x001ff60000001818 */
[----:B------:R-:W-:Y:S11]  /*29ec0*/  @!UPT UIADD3 URZ, URZ, URZ, URZ ;  /* 0x0000003f3f3ff290 */ /* 0x000ff6000fffe03f */
[----:B------:R-:W-:Y:S01]  /*29ed0*/  @!UPT UIADD3 URZ, URZ, URZ, URZ ;  /* 0x0000003f3f3ff290 */ /* 0x000fe2000fffe03f */
[----:B------:R0:W-:Y:S01]  /*29ee0*/  STL [R1+0xcc], R7 ;  /* 0x0000cc0701007387 */ /* 0x0001e20000100800 */
[----:B------:R-:W-:Y:S02]  /*29ef0*/  MOV R27, R6 ;  /* 0x00000006001b7202 */ /* 0x000fe40000000f00 */
[----:B------:R-:W-:Y:S01]  /*29f00*/  MOV R26, R5 ;  /* 0x00000005001a7202 */ /* 0x000fe20000000f00 */
[----:B0-----:R-:W2:Y:S01]  /*29f10*/  LDL.LU.64 R6, [R1+0x22e0] ;  /* 0x0022e00001067983 */ /* 0x001ea20000300a00 */
[----:B------:R-:W4:Y:S02]  /*29f20*/  LDL.LU R5, [R1+0x22d8] ;  /* 0x0022d80001057983 */ /* 0x000f240000300800 */
[----:B------:R-:W-:Y:S02]  /*29f30*/  IMAD.MOV.U32 R25, RZ, RZ, R4 ;  /* 0x000000ffff197224 */ /* 0x000fe400078e0004 */
[----:B------:R-:W2:Y:S01]  /*29f40*/  LDL.LU R13, [R1+0x2d8] ;  /* 0x0002d800010d7983 */ /* 0x000ea20000300800 */
[----:B------:R-:W-:Y:S01]  /*29f50*/  STL [R1+0x2070], R27 ;  /* 0x0020701b01007387 */ /* 0x000fe20000100800 */
[----:B------:R0:W-:Y:S02]  /*29f60*/  STL [R1+0x206c], R26 ;  /* 0x00206c1a01007387 */ /* 0x0001e40000100800 */
[----:B------:R-:W-:Y:S01]  /*29f70*/  STL [R1+0x2068], R25 ;  /* 0x0020681901007387 */ /* 0x000fe20000100800 */
[----:B0-----:R-:W3:Y:S01]  /*29f80*/  LDL.LU.64 R26, [R1+0x148] ;  /* 0x00014800011a7983 */ /* 0x001ee20000300a00 */
[----:B----4-:R-:W-:-:S02]  /*29f90*/  FADD R0, R5, -R29 ;  /* 0x8000001d05007221 */ /* 0x010fc40000000000 */
[----:B--2---:R-:W-:Y:S01]  /*29fa0*/  HMMA.16816.F32 R4, R20, R6, R16 ;  /* 0x000000061404723c */ /* 0x004fe20000001810 */
[----:B------:R-:W2:Y:S01]  /*29fb0*/  LDL.LU.64 R18, [R1+0x22d0] ;  /* 0x0022d00001127983 */ /* 0x000ea20000300a00 */
[----:B------:R-:W2:Y:S11]  /*29fc0*/  LDL.LU.64 R16, [R1+0x22c8] ;  /* 0x0022c80001107983 */ /* 0x000eb60000300a00 */
[----:B------:R-:W-:Y:S10]  /*29fd0*/  @!UPT UIADD3 URZ, URZ, URZ, URZ ;  /* 0x0000003f3f3ff290 */ /* 0x000ff4000fffe03f */
[----:B------:R0:W-:Y:S01]  /*29fe0*/  STL.64 [R1+0xd0], R4 ;  /* 0x0000d00401007387 */ /* 0x0001e20000100a00 */
[----:B------:R1:W-:Y:S03]  /*29ff0*/  STL.64 [R1+0xd8], R6 ;  /* 0x0000d80601007387 */ /* 0x0003e60000100a00 */
[----:B0-----:R-:W4:Y:S01]  /*2a000*/  LDL.LU R5, [R1+0x2d4] ;  /* 0x0002d40001057983 */ /* 0x001f220000300800 */
[----:B-1----:R-:W2:Y:S02]  /*2a010*/  LDL.LU.64 R6, [R1+0x128] ;  /* 0x0001280001067983 */ /* 0x002ea40000300a00 */
[----:B------:R-:W-:-:S06]  /*2a020*/  FMUL R0, R0, 1.4426950216293334961 ;  /* 0x3fb8aa3b00007820 */ /* 0x000fcc0000400000 */
[----:B------:R-:W0:Y:S02]  /*2a030*/  MUFU.EX2 R0, R0 ;  /* 0x0000000000007308 */ /* 0x000e240000000800 */
[----:B0-----:R-:W-:Y:S04]  /*2a040*/  STL [R1+0x454], R0 ;  /* 0x0004540001007387 */ /* 0x001fe80000100800 */
[----:B--2---:R-:W-:Y:S01]  /*2a050*/  STL.64 [R1+0x22a0], R6 ;  /* 0x0022a00601007387 */ /* 0x004fe20000100a00 */
[----:B----4-:R0:W-:Y:S02]  /*2a060*/  STL [R1+0x2298], R5 ;  /* 0x0022980501007387 */ /* 0x0101e40000100800 */
[----:B------:R-:W2:Y:S01]  /*2a070*/  LDL.LU R4, [R1+0x1e0] ;  /* 0x0001e00001047983 */ /* 0x000ea20000300800 */
[----:B0-----:R-:W2:Y:S01]  /*2a080*/  LDL.LU R5, [R1+0x1e4] ;  /* 0x0001e40001057983 */ /* 0x001ea20000300800 */
[----:B---3--:R-:W-:Y:S01]  /*2a090*/  IMAD.MOV.U32 R6, RZ, RZ, R11 ;  /* 0x000000ffff067224 */ /* 0x008fe200078e000b */
[----:B------:R-:W-:Y:S01]  /*2a0a0*/  MOV R7, R10 ;  /* 0x0000000a00077202 */ /* 0x000fe20000000f00 */
[----:B------:R-:W3:Y:S01]  /*2a0b0*/  LDL.LU R11, [R1+0x22c4] ;  /* 0x0022c400010b7983 */ /* 0x000ee20000300800 */
[----:B------:R-:W4:Y:S03]  /*2a0c0*/  LDL.LU R10, [R1+0x22c0] ;  /* 0x0022c000010a7983 */ /* 0x000f260000300800 */
[----:B------:R-:W-:Y:S02]  /*2a0d0*/  STL.64 [R1+0x22b8], R6 ;  /* 0x0022b80601007387 */ /* 0x000fe40000100a00 */
[----:B------:R-:W-:-:S02]  /*2a0e0*/  FADD R2, R12, -R29 ;  /* 0x8000001d0c027221 */ /* 0x000fc40000000000 */
[----:B------:R-:W-:Y:S01]  /*2a0f0*/  IMAD.MOV.U32 R12, RZ, RZ, R27 ;  /* 0x000000ffff0c7224 */ /* 0x000fe200078e001b */
[----:B--2---:R0:W-:Y:S02]  /*2a100*/  STL.64 [R1+0x22b0], R4 ;  /* 0x0022b00401007387 */ /* 0x0041e40000100a00 */
[----:B0-----:R-:W-:Y:S07]  /*2a110*/  HMMA.16816.F32 R4, R20, R26, R16 ;  /* 0x0000001a1404723c */ /* 0x001fee0000001810 */
[----:B------:R-:W-:Y:S11]  /*2a120*/  MOV R17, R26 ;  /* 0x0000001a00117202 */ /* 0x000ff60000000f00 */
[----:B------:R-:W-:Y:S06]  /*2a130*/  @!UPT UIADD3 URZ, URZ, URZ, URZ ;  /* 0x0000003f3f3ff290 */ /* 0x000fec000fffe03f */
[----:B------:R-:W-:Y:S01]  /*2a140*/  IMAD.MOV.U32 R9, RZ, RZ, R6 ;  /* 0x000000ffff097224 */ /* 0x000fe200078e0006 */
[----:B------:R-:W-:Y:S02]  /*2a150*/  MOV R24, R7 ;  /* 0x0000000700187202 */ /* 0x000fe40000000f00 */
[----:B------:R-:W-:Y:S02]  /*2a160*/  MOV R25, R4 ;  /* 0x0000000400197202 */ /* 0x000fe40000000f00 */
[----:B------:R-:W-:Y:S01]  /*2a170*/  MOV R8, R5 ;  /* 0x0000000500087202 */ /* 0x000fe20000000f00 */
[----:B------:R-:W2:Y:S01]  /*2a180*/  LDL.LU.64 R6, [R1+0x22b8] ;  /* 0x0022b80001067983 */ /* 0x000ea20000300a00 */
[----:B------:R-:W2:Y:S02]  /*2a190*/  LDL.LU.64 R4, [R1+0x22b0] ;  /* 0x0022b00001047983 */ /* 0x000ea40000300a00 */
[----:B------:R-:W-:Y:S02]  /*2a1a0*/  STL [R1+0x218c], R12 ;  /* 0x00218c0c01007387 */ /* 0x000fe40000100800 */
[----:B------:R-:W-:Y:S01]  /*2a1b0*/  STL [R1+0x2188], R17 ;  /* 0x0021881101007387 */ /* 0x000fe20000100800 */
[----:B------:R-:W-:Y:S01]  /*2a1c0*/  STL [R1+0x2080], R24 ;  /* 0x0020801801007387 */ /* 0x000fe20000100800 */
[----:B------:R-:W-:Y:S02]  /*2a1d0*/  STL [R1+0x207c], R9 ;  /* 0x00207c0901007387 */ /* 0x000fe40000100800 */
[----:B------:R-:W-:Y:S02]  /*2a1e0*/  STL [R1+0x2078], R8 ;  /* 0x0020780801007387 */ /* 0x000fe40000100800 */
[----:B------:R0:W-:Y:S01]  /*2a1f0*/  STL [R1+0x2074], R25 ;  /* 0x0020741901007387 */ /* 0x0001e20000100800 */
[----:B------:R-:W2:Y:S01]  /*2a200*/  LDL.LU.64 R26, [R1+0x138] ;  /* 0x00013800011a7983 */ /* 0x000ea20000300a00 */
[----:B------:R-:W-:-:S06]  /*2a210*/  FMUL R0, R2, 1.4426950216293334961 ;  /* 0x3fb8aa3b02007820 */ /* 0x000fcc0000400000 */
[----:B------:R-:W1:Y:S01]  /*2a220*/  MUFU.EX2 R0, R0 ;  /* 0x0000000000007308 */ /* 0x000e620000000800 */
[----:B----4-:R-:W-:Y:S01]  /*2a230*/  MOV R18, R10 ;  /* 0x0000000a00127202 */ /* 0x010fe20000000f00 */
[----:B---3--:R-:W-:Y:S01]  /*2a240*/  IMAD.MOV.U32 R19, RZ, RZ, R11 ;  /* 0x000000ffff137224 */ /* 0x008fe200078e000b */
[----:B------:R-:W3:Y:S01]  /*2a250*/  LDL.LU R10, [R1+0x22ac] ;  /* 0x0022ac00010a7983 */ /* 0x000ee20000300800 */
[----:B------:R-:W3:Y:S03]  /*2a260*/  LDL.LU R11, [R1+0x22a8] ;  /* 0x0022a800010b7983 */ /* 0x000ee60000300800 */
[----:B-1----:R-:W-:Y:S01]  /*2a270*/  STL [R1+0x458], R0 ;  /* 0x0004580001007387 */ /* 0x002fe20000100800 */
[----:B--2---:R-:W-:Y:S01]  /*2a280*/  HMMA.16816.F32 R4, R20, R26, R4 ;  /* 0x0000001a1404723c */ /* 0x004fe20000001804 */
[----:B0-----:R-:W-:Y:S11]  /*2a290*/  MOV R25, R27 ;  /* 0x0000001b00197202 */ /* 0x001ff60000000f00 */
[----:B------:R-:W-:Y:S11]  /*2a2a0*/  @!UPT UIADD3 URZ, URZ, URZ, URZ ;  /* 0x0000003f3f3ff290 */ /* 0x000ff6000fffe03f */
[----:B------:R-:W-:Y:S01]  /*2a2b0*/  STL [R1+0x1e0], R4 ;  /* 0x0001e00401007387 */ /* 0x000fe20000100800 */
[----:B------:R-:W-:Y:S01]  /*2a2c0*/  IMAD.MOV.U32 R24, RZ, RZ, R5 ;  /* 0x000000ffff187224 */ /* 0x000fe200078e0005 */
[----:B------:R-:W-:Y:S02]  /*2a2d0*/  MOV R9, R6 ;  /* 0x0000000600097202 */ /* 0x000fe40000000f00 */
[----:B------:R-:W-:Y:S02]  /*2a2e0*/  MOV R8, R7 ;  /* 0x0000000700087202 */ /* 0x000fe40000000f00 */
[----:B------:R-:W2:Y:S01]  /*2a2f0*/  LDL.LU.64 R6, [R1+0x22a0] ;  /* 0x0022a00001067983 */ /* 0x000ea20000300a00 */
[----:B------:R-:W4:Y:S02]  /*2a300*/  LDL.LU R5, [R1+0x2298] ;  /* 0x0022980001057983 */ /* 0x000f240000300800 */
[----:B------:R-:W-:Y:S02]  /*2a310*/  STL [R1+0x21b0], R25 ;  /* 0x0021b01901007387 */ /* 0x000fe40000100800 */
[----:B------:R0:W-:Y:S02]  /*2a320*/  STL [R1+0x2280], R24 ;  /* 0x0022801801007387 */ /* 0x0001e40000100800 */
[----:B0-----:R-:W4:Y:S01]  /*2a330*/  LDL.LU R24, [R1+0x2a0] ;  /* 0x0002a00001187983 */ /* 0x001f220000300800 */
[----:B------:R-:W4:Y:S02]  /*2a340*/  LDL.LU R25, [R1+0x2a4] ;  /* 0x0002a40001197983 */ /* 0x000f240000300800 */
[----:B------:R-:W-:-:S04]  /*2a350*/  FADD R2, R13, -R29 ;  /* 0x8000001d0d027221 */ /* 0x000fc80000000000 */
[----:B------:R-:W-:Y:S01]  /*2a360*/  FMUL R0, R2, 1.4426950216293334961 ;  /* 0x3fb8aa3b02007820 */ /* 0x000fe20000400000 */
[----:B------:R-:W-:-:S05]  /*2a370*/  MOV R17, R26 ;  /* 0x0000001a00117202 */ /* 0x000fca0000000f00 */
[----:B------:R-:W0:Y:S01]  /*2a380*/  MUFU.EX2 R0, R0 ;  /* 0x0000000000007308 */ /* 0x000e220000000800 */
[----:B------:R-:W-:Y:S01]  /*2a390*/  IMAD.MOV.U32 R26, RZ, RZ, R14 ;  /* 0x000000ffff1a7224 */ /* 0x000fe200078e000e */
[----:B-----5:R-:W-:Y:S01]  /*2a3a0*/  MOV R27, R15 ;  /* 0x0000000f001b7202 */ /* 0x020fe20000000f00 */
[----:B------:R-:W5:Y:S01]  /*2a3b0*/  LDL.LU R14, [R1+0x2294] ;  /* 0x00229400010e7983 */ /* 0x000f620000300800 */
[----:B------:R-:W5:Y:S02]  /*2a3c0*/  LDL.LU R15, [R1+0x2290] ;  /* 0x00229000010f7983 */ /* 0x000f640000300800 */
[----:B------:R-:W-:Y:S02]  /*2a3d0*/  STL [R1+0x2190], R17 ;  /* 0x0021901101007387 */ /* 0x000fe40000100800 */
[----:B------:R-:W-:Y:S01]  /*2a3e0*/  STL [R1+0x20ec], R9 ;  /* 0x0020ec0901007387 */ /* 0x000fe20000100800 */
[----:B---3--:R1:W-:Y:S01]  /*2a3f0*/  STL.64 [R1+0x2228], R10 ;  /* 0x0022280a01007387 */ /* 0x0083e20000100a00 */
[----:B------:R-:W-:Y:S02]  /*2a400*/  STL [R1+0x2224], R8 ;  /* 0x0022240801007387 */ /* 0x000fe40000100800 */
[----:B------:R3:W-:Y:S01]  /*2a410*/  STL [R1+0x2030], R29 ;  /* 0x0020301d01007387 */ /* 0x0007e20000100800 */
[----:B-1----:R-:W5:Y:S01]  /*2a420*/  LDL.LU.64 R10, [R1+0x108] ;  /* 0x00010800010a7983 */ /* 0x002f620000300a00 */
[----:B0-----:R-:W-:Y:S01]  /*2a430*/  STL [R1+0x45c], R0 ;  /* 0x00045c0001007387 */ /* 0x001fe20000100800 */
[----:B--2---:R-:W-:Y:S01]  /*2a440*/  MOV R12, R6 ;  /* 0x00000006000c7202 */ /* 0x004fe20000000f00 */
[----:B----4-:R-:W-:-:S02]  /*2a450*/  FADD R2, R5, -R29 ;  /* 0x8000001d05027221 */ /* 0x010fc40000000000 */
[----:B---3--:R-:W-:Y:S01]  /*2a460*/  IMAD.MOV.U32 R29, RZ, RZ, R7 ;  /* 0x000000ffff1d7224 */ /* 0x008fe200078e0007 */
[C---:B------:R-:W-:Y:S01]  /*2a470*/  HMMA.16816.F32 R24, R20.reuse, R6, R24 ;  /* 0x000000061418723c */ /* 0x040fe20000001818 */
[----:B------:R-:W2:Y:S11]  /*2a480*/  LDL.LU.64 R6, [R1+0x2288] ;  /* 0x0022880001067983 */ /* 0x000eb60000300a00 */
[----:B------:R-:W-:Y:S11]  /*2a490*/  @!UPT UIADD3 URZ, URZ, URZ, URZ ;  /* 0x0000003f3f3ff290 */ /* 0x000ff6000fffe03f */
[----:B------:R0:W-:Y:S01]  /*2a4a0*/  STL.64 [R1+0x308], R26 ;  /* 0x0003081a01007387 */ /* 0x0001e20000100a00 */
[----:B------:R-:W-:Y:S02]  /*2a4b0*/  MOV R4, R24 ;  /* 0x0000001800047202 */ /* 0x000fe40000000f00 */
[----:B------:R-:W-:Y:S01]  /*2a4c0*/  MOV R5, R25 ;  /* 0x0000001900057202 */ /* 0x000fe20000000f00 */
[----:B------:R-:W3:Y:S01]  /*2a4d0*/  LDL.LU R24, [R1+0x2280] ;  /* 0x0022800001187983 */ /* 0x000ee20000300800 */
[----:B0-----:R-:W4:Y:S04]  /*2a4e0*/  LDL.LU R27, [R1+0x310] ;  /* 0x00031000011b7983 */ /* 0x001f280000300800 */
[----:B--2---:R0:W-:Y:S01]  /*2a4f0*/  STL.64 [R1+0x2240], R6 ;  /* 0x0022400601007387 */ /* 0x0041e20000100a00 */
[----:B------:R1:W-:Y:S03]  /*2a500*/  STL.64 [R1+0x2238], R4 ;  /* 0x0022380401007387 */ /* 0x0003e60000100a00 */
[----:B0-----:R-:W2:Y:S04]  /*2a510*/  LDL R6, [R1+0x98] ;  /* 0x0000980001067983 */ /* 0x001ea80000100800 */
[----:B------:R-:W2:Y:S01]  /*2a520*/  LDL R7, [R1+0x9c] ;  /* 0x00009c0001077983 */ /* 0x000ea20000100800 */
[----:B-1----:R-:W3:Y:S03]  /*2a530*/  LDL.LU R5, [R1+0x2f4] ;  /* 0x0002f40001057983 */ /* 0x002ee60000300800 */
[----:B--2---:R0:W-:Y:S01]  /*2a540*/  STL.64 [R1+0x2260], R6 ;  /* 0x0022600601007387 */ /* 0x0041e20000100a00 */
[----:B---3--:R1:W-:Y:S03]  /*2a550*/  STL [R1+0x2258], R5 ;  /* 0x0022580501007387 */ /* 0x0083e60000100800 */
[----:B0-----:R-:W2:Y:S04]  /*2a560*/  LDL R6, [R1+0xf8] ;  /* 0x0000f80001067983 */ /* 0x001ea80000100800 */
[----:B------:R-:W2:Y:S04]  /*2a570*/  LDL R7, [R1+0xfc] ;  /* 0x0000fc0001077983 */ /* 0x000ea80000100800 */
[----:B--2---:R0:W-:Y:S01]  /*2a580*/  STL.64 [R1+0x2278], R6 ;  /* 0x0022780601007387 */ /* 0x0041e20000100a00 */
[----:B------:R-:W2:Y:S02]  /*2a590*/  LDL.LU R4, [R1+0x290] ;  /* 0x0002900001047983 */ /* 0x000ea40000300800 */
[----:B-1----:R-:W2:Y:S01]  /*2a5a0*/  LDL.LU R5, [R1+0x294] ;  /* 0x0002940001057983 */ /* 0x002ea20000300800 */
[----:B0-----:R-:W2:Y:S01]  /*2a5b0*/  LDL.LU R6, [R1+0x298] ;  /* 0x0002980001067983 */ /* 0x001ea20000300800 */
[----:B------:R-:W2:Y:S02]  /*2a5c0*/  LDL.LU R7, [R1+0x29c] ;  /* 0x00029c0001077983 */ /* 0x000ea40000300800 */
[----:B------:R-:W3:Y:S02]  /*2a5d0*/  LDL.LU R16, [R1+0x2fc] ;  /* 0x0002fc0001107983 */ /* 0x000ee40000300800 */
[----:B------:R-:W2:Y:S01]  /*2a5e0*/  LDL.LU R13, [R1+0x2dc] ;  /* 0x0002dc00010d7983 */ /* 0x000ea20000300800 */
[----:B-----5:R-:W-:Y:S04]  /*2a5f0*/  STL.64 [R1+0x2250], R14 ;  /* 0x0022500e01007387 */ /* 0x020fe80000100a00 */
[----:B--2---:R0:W-:Y:S04]  /*2a600*/  STL.64 [R1+0x2248], R12 ;  /* 0x0022480c01007387 */ /* 0x0041e80000100a00 */
[----:B0-----:R-:W2:Y:S01]  /*2a610*/  LDL.LU R12, [R1+0x270] ;  /* 0x00027000010c7983 */ /* 0x001ea20000300800 */
[----:B------:R-:W2:Y:S02]  /*2a620*/  LDL.LU R13, [R1+0x274] ;  /* 0x00027400010d7983 */ /* 0x000ea40000300800 */
[----:B------:R-:W5:Y:S02]  /*2a630*/  LDL.LU R14, [R1+0x278] ;  /* 0x00027800010e7983 */ /* 0x000f640000300800 */
[----:B------:R-:W5:Y:S01]  /*2a640*/  LDL.LU R15, [R1+0x27c] ;  /* 0x00027c00010f7983 */ /* 0x000f620000300800 */
[C---:B------:R-:W-:Y:S01]  /*2a650*/  HMMA.16816.F32 R4, R20.reuse, R10, R4 ;  /* 0x0000000a1404723c */ /* 0x040fe20000001804 */
[----:B-----5:R-:W-:Y:S01]  /*2a660*/  STL.64 [R1+0x2270], R14 ;  /* 0x0022700e01007387 */ /* 0x020fe20000100a00 */
[----:B--2---:R0:W-:Y:S03]  /*2a670*/  STL.64 [R1+0x2268], R12 ;  /* 0x0022680c01007387 */ /* 0x0041e60000100a00 */
[----:B0-----:R-:W2:Y:S01]  /*2a680*/  LDL.LU R12, [R1+0x280] ;  /* 0x00028000010c7983 */ /* 0x001ea20000300800 */
[----:B------:R-:W2:Y:S02]  /*2a690*/  LDL.LU R13, [R1+0x284] ;  /* 0x00028400010d7983 */ /* 0x000ea40000300800 */
[----:B------:R-:W2:Y:S02]  /*2a6a0*/  LDL.LU R14, [R1+0x288] ;  /* 0x00028800010e7983 */ /* 0x000ea40000300800 */
[----:B------:R-:W2:Y:S01]  /*2a6b0*/  LDL.LU R15, [R1+0x28c] ;  /* 0x00028c00010f7983 */ /* 0x000ea20000300800 */
[----:B------:R-:W-:Y:S11]  /*2a6c0*/  STL [R1+0x21b4], R29 ;  /* 0x0021b41d01007387 */ /* 0x000ff60000100800 */
[----:B------:R-:W-:Y:S01]  /*2a6d0*/  @!UPT UIADD3 URZ, URZ, URZ, URZ ;  /* 0x0000003f3f3ff290 */ /* 0x000fe2000fffe03f */
[----:B------:R-:W-:Y:S02]  /*2a6e0*/  STL.64 [R1+0x3a0], R4 ;  /* 0x0003a00401007387 */ /* 0x000fe40000100a00 */
[----:B------:R0:W-:Y:S02]  /*2a6f0*/  STL.64 [R1+0x3a8], R6 ;  /* 0x0003a80601007387 */ /* 0x0001e40000100a00 */
[----:B0-----:R-:W2:Y:S01]  /*2a700*/  LDL.LU.64 R6, [R1+0x2278] ;  /* 0x0022780001067983 */ /* 0x001ea20000300a00 */
[----:B------:R-:W-:Y:S02]  /*2a710*/  FMUL R0, R2, 1.4426950216293334961 ;  /* 0x3fb8aa3b02007820 */ /* 0x000fe40000400000 */
[----:B------:R-:W-:Y:S02]  /*2a720*/  IMAD.MOV.U32 R17, RZ, RZ, R10 ;  /* 0x000000ffff117224 */ /* 0x000fe400078e000a */
[----:B------:R-:W5:Y:S02]  /*2a730*/  LDL.LU R8, [R1+0x260] ;  /* 0x0002600001087983 */ /* 0x000f640000300800 */
[----:B----4-:R-:W-:Y:S01]  /*2a740*/  FADD R2, R27, -R28 ;  /* 0x8000001c1b027221 */ /* 0x010fe20000000000 */
[----:B------:R-:W0:Y:S01]  /*2a750*/  MUFU.EX2 R25, R0 ;  /* 0x0000000000197308 */ /* 0x000e220000000800 */
[----:B------:R-:W-:Y:S01]  /*2a760*/  MOV R27, R11 ;  /* 0x0000000b001b7202 */ /* 0x000fe20000000f00 */
[----:B------:R-:W5:Y:S01]  /*2a770*/  LDL.LU R9, [R1+0x264] ;  /* 0x0002640001097983 */ /* 0x000f620000300800 */
[----:B------:R-:W5:Y:S02]  /*2a780*/  LDL.LU R10, [R1+0x268] ;  /* 0x00026800010a7983 */ /* 0x000f640000300800 */
[----:B------:R-:W5:Y:S02]  /*2a790*/  LDL.LU R11, [R1+0x26c] ;  /* 0x00026c00010b7983 */ /* 0x000f640000300800 */
[----:B------:R-:W-:Y:S01]  /*2a7a0*/  STL [R1+0x21b8], R17 ;  /* 0x0021b81101007387 */ /* 0x000fe20000100800 */
[----:B0-----:R-:W-:Y:S01]  /*2a7b0*/  STL [R1+0x460], R25 ;  /* 0x0004601901007387 */ /* 0x001fe20000100800 */
[----:B------:R-:W-:Y:S02]  /*2a7c0*/  STL [R1+0x21d8], R27 ;  /* 0x0021d81b01007387 */ /* 0x000fe40000100800 */
[----:B------:R0:W-:Y:S02]  /*2a7d0*/  STL.64 [R1+0x21d0], R24 ;  /* 0x0021d01801007387 */ /* 0x0001e40000100a00 */
[----:B0-----:R-:W4:Y:S01]  /*2a7e0*/  LDL.LU R24, [R1+0x240] ;  /* 0x0002400001187983 */ /* 0x001f220000300800 */
[----:B------:R-:W4:Y:S02]  /*2a7f0*/  LDL.LU R25, [R1+0x244] ;  /* 0x0002440001197983 */ /* 0x000f240000300800 */
[----:B------:R-:W4:Y:S02]  /*2a800*/  LDL.LU R26, [R1+0x248] ;  /* 0x00024800011a7983 */ /* 0x000f240000300800 */
[----:B------:R-:W4:Y:S01]  /*2a810*/  LDL.LU R27, [R1+0x24c] ;  /* 0x00024c00011b7983 */ /* 0x000f220000300800 */
[----:B--2---:R-:W-:Y:S01]  /*2a820*/  HMMA.16816.F32 R4, R20, R6, R12 ;  /* 0x000000061404723c */ /* 0x004fe2000000180c */
[----:B------:R-:W2:Y:S01]  /*2a830*/  LDL.LU.64 R14, [R1+0x2270] ;  /* 0x00227000010e7983 */ /* 0x000ea20000300a00 */
[----:B------:R-:W2:Y:S11]  /*2a840*/  LDL.LU.64 R12, [R1+0x2268] ;  /* 0x00226800010c7983 */ /* 0x000eb60000300a00 */
[----:B------:R-:W-:Y:S10]  /*2a850*/  @!UPT UIADD3 URZ, URZ, URZ, URZ ;  /* 0x0000003f3f3ff290 */ /* 0x000ff4000fffe03f */
[----:B------:R-:W-:Y:S01]  /*2a860*/  STL.64 [R1+0x390], R4 ;  /* 0x0003900401007387 */ /* 0x000fe20000100a00 */
[----:B------:R0:W-:Y:S03]  /*2a870*/  STL.64 [R1+0x398], R6 ;  /* 0x0003980601007387 */ /* 0x0001e60000100a00 */
[----:B0-----:R-:W2:Y:S01]  /*2a880*/  LDL.LU.64 R6, [R1+0x2260] ;  /* 0x0022600001067983 */ /* 0x001ea20000300a00 */
[----:B------:R-:W2:Y:S02]  /*2a890*/  LDL.LU R5, [R1+0x2258] ;  /* 0x0022580001057983 */ /* 0x000ea40000300800 */
[----:B------:R-:W-:-:S04]  /*2a8a0*/  FMUL R0, R2, 1.4426950216293334961 ;  /* 0x3fb8aa3b02007820 */ /* 0x000fc80000400000 */
[----:B------:R0:W1:Y:S01]  /*2a8b0*/  MUFU.EX2 R29, R0 ;  /* 0x00000000001d7308 */ /* 0x0000620000000800 */
[--C-:B---3--:R-:W-:Y:S02]  /*2a8c0*/  FADD R2, R16, -R28.reuse ;  /* 0x8000001c10027221 */ /* 0x108fe40000000000 */
[----:B------:R-:W3:Y:S02]  /*2a8d0*/  LDL R16, [R1+0x3b0] ;  /* 0x0003b00001107983 */ /* 0x000ee40000100800 */
[----:B0-----:R-:W-:Y:S02]  /*2a8e0*/  FMUL R0, R2, 1.4426950216293334961 ;  /* 0x3fb8aa3b02007820 */ /* 0x001fe40000400000 */
[----:B-1----:R-:W-:Y:S01]  /*2a8f0*/  STL [R1+0x444], R29 ;  /* 0x0004441d01007387 */ /* 0x002fe20000100800 */
[--C-:B--2---:R-:W-:Y:S02]  /*2a900*/  FADD R2, R5, -R28.reuse ;  /* 0x8000001c05027221 */ /* 0x104fe40000000000 */
[C---:B------:R-:W-:Y:S01]  /*2a910*/  HMMA.16816.F32 R4, R20.reuse, R6, R12 ;  /* 0x000000061404723c */ /* 0x040fe2000000180c */
[----:B------:R-:W5:Y:S01]  /*2a920*/  LDL.LU.64 R14, [R1+0x2250] ;  /* 0x00225000010e7983 */ /* 0x000f620000300a00 */
[----:B------:R-:W2:Y:S11]  /*2a930*/  LDL.LU.64 R12, [R1+0x2248] ;  /* 0x00224800010c7983 */ /* 0x000eb60000300a00 */
[----:B------:R-:W-:Y:S10]  /*2a940*/  @!UPT UIADD3 URZ, URZ, URZ, URZ ;  /* 0x0000003f3f3ff290 */ /* 0x000ff4000fffe03f */
[----:B------:R-:W-:Y:S01]  /*2a950*/  STL.64 [R1+0x380], R4 ;  /* 0x0003800401007387 */ /* 0x000fe20000100a00 */
[----:B------:R0:W-:Y:S03]  /*2a960*/  STL.64 [R1+0x388], R6 ;  /* 0x0003880601007387 */ /* 0x0001e60000100a00 */
[----:B0-----:R-:W2:Y:S01]  /*2a970*/  LDL.LU.64 R6, [R1+0x2240] ;  /* 0x0022400001067983 */ /* 0x001ea20000300a00 */
[----:B------:R-:W0:Y:S01]  /*2a980*/  MUFU.EX2 R17, R0 ;  /* 0x0000000000117308 */ /* 0x000e220000000800 */
[----:B------:R-:W4:Y:S02]  /*2a990*/  LDL.LU.64 R4, [R1+0x2238] ;  /* 0x0022380001047983 */ /* 0x000f240000300a00 */
[----:B0-----:R-:W-:Y:S01]  /*2a9a0*/  STL [R1+0x448], R17 ;  /* 0x0004481101007387 */ /* 0x001fe20000100800 */
[----:B------:R-:W-:Y:S02]  /*2a9b0*/  STL.64 [R1+0x2208], R18 ;  /* 0x0022081201007387 */ /* 0x000fe40000100a00 */
[----:B---3--:R0:W-:Y:S02]  /*2a9c0*/  STL.64 [R1+0x2200], R16 ;  /* 0x0022001001007387 */ /* 0x0081e40000100a00 */
[----:B0-----:R-:W3:Y:S01]  /*2a9d0*/  LDL.LU R16, [R1+0x250] ;  /* 0x0002500001107983 */ /* 0x001ee20000300800 */
[----:B------:R-:W3:Y:S01]  /*2a9e0*/  LDL.LU R17, [R1+0x254] ;  /* 0x0002540001117983 */ /* 0x000ee20000300800 */
[----:B-----5:R-:W-:Y:S01]  /*2a9f0*/  HMMA.16816.F32 R8, R20, R14, R8 ;  /* 0x0000000e1408723c */ /* 0x020fe20000001808 */
[----:B--2---:R-:W-:Y:S01]  /*2aa00*/  MOV R18, R6 ;  /* 0x0000000600127202 */ /* 0x004fe20000000f00 */
[----:B------:R-:W-:Y:S01]  /*2aa10*/  IMAD.MOV.U32 R19, RZ, RZ, R7 ;  /* 0x000000ffff137224 */ /* 0x000fe200078e0007 */
[----:B------:R-:W4:Y:S01]  /*2aa20*/  LDL.LU R6, [R1+0x2234] ;  /* 0x0022340001067983 */ /* 0x000f220000300800 */
[----:B------:R-:W4:Y:S02]  /*2aa30*/  LDL.LU R7, [R1+0x2230] ;  /* 0x0022300001077983 */ /* 0x000f240000300800 */
[----:B------:R-:W-:Y:S11]  /*2aa40*/  STL [R1+0x2034], R28 ;  /* 0x0020341c01007387 */ /* 0x000ff60000100800 */
[----:B------:R-:W-:Y:S06]  /*2aa50*/  @!UPT UIADD3 URZ, URZ, URZ, URZ ;  /* 0x0000003f3f3ff290 */ /* 0x000fec000fffe03f */
[----:B------:R-:W-:Y:S01]  /*2aa60*/  STL.64 [R1+0x370], R8 ;  /* 0x0003700801007387 */ /* 0x000fe20000100a00 */
[----:B------:R0:W-:Y:S04]  /*2aa70*/  STL.64 [R1+0x378], R10 ;  /* 0x0003780a01007387 */ /* 0x0001e80000100a00 */
[----:B0-----:R-:W3:Y:S01]  /*2aa80*/  LDL.LU.64 R10, [R1+0x2228] ;  /* 0x00222800010a7983 */ /* 0x001ee20000300a00 */
[----:B------:R-:W2:Y:S02]  /*2aa90*/  LDL.LU R8, [R1+0x2224] ;  /* 0x0022240001087983 */ /* 0x000ea40000300800 */
[----:B------:R-:W-:Y:S02]  /*2aaa0*/  STL.64 [R1+0x2218], R14 ;  /* 0x0022180e01007387 */ /* 0x000fe40000100a00 */
[----:B------:R-:W-:Y:S01]  /*2aab0*/  FADD R0, R13, -R28 ;  /* 0x8000001c0d007221 */ /* 0x000fe20000000000 */
[----:B------:R3:W-:Y:S01]  /*2aac0*/  STL [R1+0x2210], R12 ;  /* 0x0022100c01007387 */ /* 0x0007e20000100800 */
[----:B------:R-:W-:-:S06]  /*2aad0*/  FMUL R2, R2, 1.4426950216293334961 ;  /* 0x3fb8aa3b02027820 */ /* 0x000fcc0000400000 */
[----:B------:R-:W0:Y:S02]  /*2aae0*/  MUFU.EX2 R2, R2 ;  /* 0x0000000200027308 */ /* 0x000e240000000800 */
[----:B0-----:R-:W-:Y:S01]  /*2aaf0*/  STL [R1+0x44c], R2 ;  /* 0x00044c0201007387 */ /* 0x001fe20000100800 */
[C---:B---3--:R-:W-:Y:S08]  /*2ab00*/  HMMA.16816.F32 R12, R20.reuse, R10, R16 ;  /* 0x0000000a140c723c */ /* 0x048ff00000001810 */
[----:B----4-:R-:W-:Y:S11]  /*2ab10*/  HMMA.16816.F32 R16, R20, R6, R24 ;  /* 0x000000061410723c */ /* 0x010ff60000001818 */
[----:B------:R-:W-:Y:S04]  /*2ab20*/  @!UPT UIADD3 URZ, URZ, URZ, URZ ;  /* 0x0000003f3f3ff290 */ /* 0x000fe8000fffe03f */
[----:B------:R0:W-:Y:S01]  /*2ab30*/  STL.64 [R1+0x360], R12 ;  /* 0x0003600c01007387 */ /* 0x0001e20000100a00 */
[----:B------:R1:W-:Y:S03]  /*2ab40*/  STL.64 [R1+0x368], R14 ;  /* 0x0003680e01007387 */ /* 0x0003e60000100a00 */
[----:B0-----:R-:W3:Y:S04]  /*2ab50*/  LDL.LU R12, [R1+0x230] ;  /* 0x00023000010c7983 */ /* 0x001ee80000300800 */
[----:B------:R-:W-:Y:S02]  /*2ab60*/  STL.64 [R1+0x350], R16 ;  /* 0x0003501001007387 */ /* 0x000fe40000100a00 */
[----:B------:R0:W-:Y:S02]  /*2ab70*/  STL.64 [R1+0x358], R18 ;  /* 0x0003581201007387 */ /* 0x0001e40000100a00 */
[----:B------:R-:W3:Y:S01]  /*2ab80*/  LDL.LU R13, [R1+0x234] ;  /* 0x00023400010d7983 */ /* 0x000ee20000300800 */
[----:B-1----:R-:W3:Y:S01]  /*2ab90*/  LDL.LU R14, [R1+0x238] ;  /* 0x00023800010e7983 */ /* 0x002ee20000300800 */
[----:B------:R-:W3:Y:S03]  /*2aba0*/  LDL.LU R15, [R1+0x23c] ;  /* 0x00023c00010f7983 */ /* 0x000ee60000300800 */
[----:B0-----:R-:W3:Y:S01]  /*2abb0*/  LDL.LU.64 R18, [R1+0x118] ;  /* 0x0001180001127983 */ /* 0x001ee20000300a00 */
[----:B------:R-:W4:Y:S02]  /*2abc0*/  LDL.LU R24, [R1+0x200] ;  /* 0x0002000001187983 */ /* 0x000f240000300800 */
[----:B------:R-:W4:Y:S02]  /*2abd0*/  LDL.LU R25, [R1+0x204] ;  /* 0x0002040001197983 */ /* 0x000f240000300800 */
[----:B------:R-:W5:Y:S01]  /*2abe0*/  LDL.LU R26, [R1+0x208] ;  /* 0x00020800011a7983 */ /* 0x000f620000300800 */
[----:B------:R-:W5:Y:S01]  /*2abf0*/  LDL.LU R27, [R1+0x20c] ;  /* 0x00020c00011b7983 */ /* 0x000f620000300800 */
[----:B------:R-:W-:-:S06]  /*2ac00*/  FMUL R0, R0, 1.4426950216293334961 ;  /* 0x3fb8aa3b00007820 */ /* 0x000fcc0000400000 */
[----:B------:R-:W0:Y:S01]  /*2ac10*/  MUFU.EX2 R0, R0 ;  /* 0x0000000000007308 */ /* 0x000e220000000800 */
[----:B-----5:R1:W-:Y:S01]  /*2ac20*/  STL.64 [R1+0x21e8], R26 ;  /* 0x0021e81a01007387 */ /* 0x0203e20000100a00 */
[----:B----4-:R4:W-:Y:S03]  /*2ac30*/  STL.64 [R1+0x21e0], R24 ;  /* 0x0021e01801007387 */ /* 0x0109e60000100a00 */
[----:B-1----:R-:W5:Y:S04]  /*2ac40*/  LDL R26, [R1+0x188] ;  /* 0x00018800011a7983 */ /* 0x002f680000100800 */
[----:B------:R-:W5:Y:S04]  /*2ac50*/  LDL R27, [R1+0x18c] ;  /* 0x00018c00011b7983 */ /* 0x000f680000100800 */
[----:B-----5:R1:W-:Y:S01]  /*2ac60*/  STL.64 [R1+0x21f8], R26 ;  /* 0x0021f81a01007387 */ /* 0x0203e20000100a00 */
[----:B----4-:R-:W4:Y:S02]  /*2ac70*/  LDL.LU R24, [R1+0x220] ;  /* 0x0002200001187983 */ /* 0x010f240000300800 */
[----:B------:R-:W4:Y:S01]  /*2ac80*/  LDL.LU R25, [R1+0x224] ;  /* 0x0002240001197983 */ /* 0x000f220000300800 */
[----:B-1----:R-:W4:Y:S01]  /*2ac90*/  LDL.LU R26, [R1+0x228] ;  /* 0x00022800011a7983 */ /* 0x002f220000300800 */
[----:B------:R-:W4:Y:S02]  /*2aca0*/  LDL.LU R27, [R1+0x22c] ;  /* 0x00022c00011b7983 */ /* 0x000f240000300800 */
[----:B0-----:R-:W-:Y:S02]  /*2acb0*/  STL [R1+0x450], R0 ;  /* 0x0004500001007387 */ /* 0x001fe40000100800 */
[----:B------:R0:W-:Y:S01]  /*2acc0*/  STL.64 [R1+0x20e0], R6 ;  /* 0x0020e00601007387 */ /* 0x0001e20000100a00 */
[----:B------:R1:W-:Y:S04]  /*2acd0*/  STL.64 [R1+0x20d8], R4 ;  /* 0x0020d80401007387 */ /* 0x0003e80000100a00 */
[----:B0-----:R-:W5:Y:S01]  /*2ace0*/  LDL.LU R6, [R1+0x168] ;  /* 0x0001680001067983 */ /* 0x001f620000300800 */
[----:B------:R-:W5:Y:S02]  /*2acf0*/  LDL.LU R7, [R1+0x16c] ;  /* 0x00016c0001077983 */ /* 0x000f640000300800 */
[----:B-1----:R-:W2:Y:S02]  /*2ad00*/  LDL R4, [R1+0x458] ;  /* 0x0004580001047983 */ /* 0x002ea40000100800 */
[----:B------:R-:W2:Y:S01]  /*2ad10*/  LDL R5, [R1+0x454] ;  /* 0x0004540001057983 */ /* 0x000ea20000100800 */
[----:B------:R-:W2:Y:S04]  /*2ad20*/  LDL R28, [R1+0x45c] ;  /* 0x00045c00011c7983 */ /* 0x000ea80000100800 */
[----:B-----5:R0:W-:Y:S04]  /*2ad30*/  STL.64 [R1+0x2198], R6 ;  /* 0x0021980601007387 */ /* 0x0201e80000100a00 */
[----:B0-----:R-:W5:Y:S01]  /*2ad40*/  LDL.LU R6, [R1+0x178] ;  /* 0x0001780001067983 */ /* 0x001f620000300800 */
[----:B------:R-:W-:-:S02]  /*2ad50*/  MOV R7, R3 ;  /* 0x0000000300077202 */ /* 0x000fc40000000f00 */
[----:B------:R-:W4:Y:S01]  /*2ad60*/  LDL.LU R3, [R1+0x2220] ;  /* 0x0022200001037983 */ /* 0x000f220000300800 */
[----:B---3--:R-:W-:Y:S02]  /*2ad70*/  HMMA.16816.F32 R12, R20, R18, R12 ;  /* 0x00000012140c723c */ /* 0x008fe4000000180c */
[----:B-----5:R0:W-:Y:S01]  /*2ad80*/  STL.64 [R1+0x21c8], R6 ;  /* 0x0021c80601007387 */ /* 0x0201e20000100a00 */
[----:B--2---:R1:W-:Y:S03]  /*2ad90*/  STL.64 [R1+0x21c0], R4 ;  /* 0x0021c00401007387 */ /* 0x0043e60000100a00 */
[----:B0-----:R-:W2:Y:S01]  /*2ada0*/  LDL.LU.64 R6, [R1+0x1a8] ;  /* 0x0001a80001067983 */ /* 0x001ea20000300a00 */
[----:B------:R-:W-:-:S03]  /*2adb0*/  MOV R9, R18 ;  /* 0x0000001200097202 */ /* 0x000fc60000000f00 */
[----:B--2---:R0:W-:Y:S01]  /*2adc0*/  STL.64 [R1+0x21f0], R6 ;  /* 0x0021f00601007387 */ /* 0x0041e20000100a00 */
[----:B-1----:R-:W2:Y:S02]  /*2add0*/  LDL.LU R4, [R1+0x210] ;  /* 0x0002100001047983 */ /* 0x002ea40000300800 */
[----:B------:R-:W2:Y:S01]  /*2ade0*/  LDL.LU R5, [R1+0x214] ;  /* 0x0002140001057983 */ /* 0x000ea20000300800 */
[----:B0-----:R-:W2:Y:S01]  /*2adf0*/  LDL.LU R6, [R1+0x218] ;  /* 0x0002180001067983 */ /* 0x001ea20000300800 */
[----:B------:R-:W2:Y:S08]  /*2ae00*/  LDL.LU R7, [R1+0x21c] ;  /* 0x00021c0001077983 */ /* 0x000eb00000300800 */
[----:B------:R0:W-:Y:S02]  /*2ae10*/  STL.64 [R1+0x340], R12 ;  /* 0x0003400c01007387 */ /* 0x0001e40000100a00 */
[----:B------:R1:W-:Y:S02]  /*2ae20*/  STL.64 [R1+0x348], R14 ;  /* 0x0003480e01007387 */ /* 0x0003e40000100a00 */
[----:B0-----:R-:W-:Y:S01]  /*2ae30*/  IMAD.MOV.U32 R13, RZ, RZ, R19 ;  /* 0x000000ffff0d7224 */ /* 0x001fe200078e0013 */
[----:B-1----:R-:W3:Y:S01]  /*2ae40*/  LDL.LU.64 R14, [R1+0x2218] ;  /* 0x00221800010e7983 */ /* 0x002ee20000300a00 */
[----:B------:R-:W5:Y:S02]  /*2ae50*/  LDL.LU R12, [R1+0x2210] ;  /* 0x00221000010c7983 */ /* 0x000f640000300800 */
[----:B------:R-:W4:Y:S02]  /*2ae60*/  LDL.LU.64 R18, [R1+0x2208] ;  /* 0x0022080001127983 */ /* 0x000f240000300a00 */
[----:B------:R-:W2:Y:S01]  /*2ae70*/  LDL.LU.64 R16, [R1+0x2200] ;  /* 0x0022000001107983 */ /* 0x000ea20000300a00 */
[C---:B----4-:R-:W-:Y:S01]  /*2ae80*/  HMMA.16816.F32 R24, R20.reuse, R18, R24 ;  /* 0x000000121418723c */ /* 0x050fe20000001818 */
[----:B---3--:R-:W-:Y:S01]  /*2ae90*/  STL.64 [R1+0x21a8], R14 ;  /* 0x0021a80e01007387 */ /* 0x008fe20000100a00 */
[----:B-----5:R0:W-:Y:S03]  /*2aea0*/  STL.64 [R1+0x21a0], R12 ;  /* 0x0021a00c01007387 */ /* 0x0201e60000100a00 */
[----:B0-----:R-:W3:Y:S01]  /*2aeb0*/  LDL.LU R12, [R1+0x1f0] ;  /* 0x0001f000010c7983 */ /* 0x001ee20000300800 */
[----:B------:R-:W3:Y:S02]  /*2aec0*/  LDL.LU R13, [R1+0x1f4] ;  /* 0x0001f400010d7983 */ /* 0x000ee40000300800 */
[----:B------:R-:W3:Y:S02]  /*2aed0*/  LDL.LU R14, [R1+0x1f8] ;  /* 0x0001f800010e7983 */ /* 0x000ee40000300800 */
[----:B------:R-:W3:Y:S01]  /*2aee0*/  LDL.LU R15, [R1+0x1fc] ;  /* 0x0001fc00010f7983 */ /* 0x000ee20000300800 */
[----:B------:R-:W-:Y:S01]  /*2aef0*/  STL.64 [R1+0x20f8], R10 ;  /* 0x0020f80a01007387 */ /* 0x000fe20000100a00 */
[----:B------:R0:W-:Y:S03]  /*2af00*/  STL.64 [R1+0x20f0], R8 ;  /* 0x0020f00801007387 */ /* 0x0001e60000100a00 */
[----:B0-----:R-:W4:Y:S01]  /*2af10*/  LDL.LU R8, [R1+0x1d0] ;  /* 0x0001d00001087983 */ /* 0x001f220000300800 */
[----:B------:R-:W4:Y:S02]  /*2af20*/  LDL.LU R9, [R1+0x1d4] ;  /* 0x0001d40001097983 */ /* 0x000f240000300800 */
[----:B------:R-:W4:Y:S05]  /*2af30*/  LDL.LU R10, [R1+0x1d8] ;  /* 0x0001d800010a7983 */ /* 0x000f2a0000300800 */
[----:B------:R-:W-:Y:S01]  /*2af40*/  STL.64 [R1+0x330], R24 ;  /* 0x0003301801007387 */ /* 0x000fe20000100a00 */
[----:B------:R0:W-:Y:S04]  /*2af50*/  STL.64 [R1+0x338], R26 ;  /* 0x0003381a01007387 */ /* 0x0001e80000100a00 */
[----:B0-----:R-:W5:Y:S01]  /*2af60*/  LDL.LU.64 R26, [R1+0x21f8] ;  /* 0x0021f800011a7983 */ /* 0x001f620000300a00 */
[----:B------:R-:W-:Y:S02]  /*2af70*/  STL.64 [R1+0x20b0], R18 ;  /* 0x0020b01201007387 */ /* 0x000fe40000100a00 */
[----:B--2---:R-:W-:Y:S01]  /*2af80*/  STL [R1+0x2170], R16 ;  /* 0x0021701001007387 */ /* 0x004fe20000100800 */
[C---:B-----5:R-:W-:Y:S01]  /*2af90*/  HMMA.16816.F32 R24, R20.reuse, R26, R4 ;  /* 0x0000001a1418723c */ /* 0x060fe20000001804 */
[----:B------:R-:W2:Y:S11]  /*2afa0*/  LDL.LU.64 R6, [R1+0x21f0] ;  /* 0x0021f00001067983 */ /* 0x000eb60000300a00 */
[----:B------:R-:W-:Y:S11]  /*2afb0*/  @!UPT UIADD3 URZ, URZ, URZ, URZ ;  /* 0x0000003f3f3ff290 */ /* 0x000ff6000fffe03f */
[----:B------:R-:W-:Y:S01]  /*2afc0*/  STL.64 [R1+0x320], R24 ;  /* 0x0003201801007387 */ /* 0x000fe20000100a00 */
[----:B------:R0:W-:Y:S03]  /*2afd0*/  STL.64 [R1+0x328], R26 ;  /* 0x0003281a01007387 */ /* 0x0001e60000100a00 */
[----:B0-----:R-:W5:Y:S01]  /*2afe0*/  LDL.LU.64 R26, [R1+0x21e8] ;  /* 0x0021e800011a7983 */ /* 0x001f620000300a00 */
[----:B------:R-:W5:Y:S01]  /*2aff0*/  LDL.LU.64 R24, [R1+0x21e0] ;  /* 0x0021e00001187983 */ /* 0x000f620000300a00 */
[----:B------:R-:W-:Y:S01]  /*2b000*/  MOV R11, R3 ;  /* 0x00000003000b7202 */ /* 0x000fe20000000f00 */
[----:B--2---:R-:W-:Y:S01]  /*2b010*/  IMAD.MOV.U32 R3, RZ, RZ, R7 ;  /* 0x000000ffff037224 */ /* 0x004fe200078e0007 */
[----:B-----5:R-:W-:Y:S01]  /*2b020*/  HMMA.16816.F32 R20, R20, R6, R24 ;  /* 0x000000061414723c */ /* 0x020fe20000001818 */
[----:B------:R-:W2:Y:S01]  /*2b030*/  LDL.LU R27, [R1+0x21d8] ;  /* 0x0021d800011b7983 */ /* 0x000ea20000300800 */
[----:B------:R-:W5:Y:S05]  /*2b040*/  LDL.LU.64 R24, [R1+0x21d0] ;  /* 0x0021d00001187983 */ /* 0x000f6a0000300a00 */
[----:B------:R-:W-:Y:S11]  /*2b050*/  MOV R26, R6 ;  /* 0x00000006001a7202 */ /* 0x000ff60000000f00 */
[----:B------:R-:W-:Y:S05]  /*2b060*/  @!UPT UIADD3 URZ, URZ, URZ, URZ ;  /* 0x0000003f3f3ff290 */ /* 0x000fea000fffe03f */
[----:B------:R0:W-:Y:S01]  /*2b070*/  STL.64 [R1+0x310], R20 ;  /* 0x0003101401007387 */ /* 0x0001e20000100a00 */
[----:B------:R1:W-:Y:S02]  /*2b080*/  STL.64 [R1+0x318], R22 ;  /* 0x0003181601007387 */ /* 0x0003e40000100a00 */
[----:B------:R-:W3:Y:S02]  /*2b090*/  LDL.LU.64 R6, [R1+0x21c8] ;  /* 0x0021c80001067983 */ /* 0x000ee40000300a00 */
[----:B------:R-:W2:Y:S01]  /*2b0a0*/  LDL.LU.64 R4, [R1+0x21c0] ;  /* 0x0021c00001047983 */ /* 0x000ea20000300a00 */
[----:B0-----:R-:W-:Y:S02]  /*2b0b0*/  F2FP.PACK_AB R21, R17, R29 ;  /* 0x0000001d1115723e */ /* 0x001fe400000000ff */
[----:B-1----:R-:W-:Y:S01]  /*2b0c0*/  F2FP.PACK_AB R23, R0, R2 ;  /* 0x000000020017723e */ /* 0x002fe200000000ff */
[----:B------:R-:W-:Y:S01]  /*2b0d0*/  STL [R1+0x20d0], R26 ;  /* 0x0020d01a01007387 */ /* 0x000fe20000100800 */
[----:B-----5:R-:W-:-:S03]  /*2b0e0*/  F2FP.PACK_AB R22, R25, R28 ;  /* 0x0000001c1916723e */ /* 0x020fc600000000ff */
[----:B------:R-:W-:Y:S01]  /*2b0f0*/  STL [R1+0x20cc], R24 ;  /* 0x0020cc1801007387 */ /* 0x000fe20000100800 */
[----:B--2---:R-:W-:-:S07]  /*2b100*/  F2FP.PACK_AB R20, R4, R5 ;  /* 0x000000050414723e */ /* 0x004fce00000000ff */
[C---:B---3--:R-:W-:Y:S01]  /*2b110*/  HMMA.16816.F32 R4, R20.reuse, R6, R12 ;  /* 0x000000061404723c */ /* 0x048fe2000000180c */
[----:B------:R0:W-:Y:S04]  /*2b120*/  STL [R1+0x20c8], R3 ;  /* 0x0020c80301007387 */ /* 0x0001e80000100800 */
[----:B0-----:R-:W2:Y:S01]  /*2b130*/  LDL R3, [R1+0x2ec] ;  /* 0x0002ec0001037983 */ /* 0x001ea20000100800 */
[----:B------:R-:W3:Y:S02]  /*2b140*/  LDL.LU R17, [R1+0x21b8] ;  /* 0x0021b80001117983 */ /* 0x000ee40000300800 */
[----:B------:R-:W5:Y:S02]  /*2b150*/  LDL.LU R29, [R1+0x21b4] ;  /* 0x0021b400011d7983 */ /* 0x000f640000300800 */
[----:B------:R-:W2:Y:S01]  /*2b160*/  LDL.LU R25, [R1+0x21b0] ;  /* 0x0021b00001197983 */ /* 0x000ea20000300800 */
[----:B------:R-:W2:Y:S01]  /*2b170*/  LDL.LU.64 R14, [R1+0x21a8] ;  /* 0x0021a800010e7983 */ /* 0x000ea20000300a00 */
[----:B------:R-:W2:Y:S11]  /*2b180*/  LDL.LU.64 R12, [R1+0x21a0] ;  /* 0x0021a000010c7983 */ /* 0x000eb60000300a00 */
[----:B------:R-:W-:Y:S01]  /*2b190*/  STL.64 [R1+0x170], R4 ;  /* 0x0001700401007387 */ /* 0x000fe20000100a00 */
[----:B------:R0:W-:Y:S03]  /*2b1a0*/  STL.64 [R1+0x178], R6 ;  /* 0x0001780601007387 */ /* 0x0001e60000100a00 */
[----:B0-----:R-:W4:Y:S02]  /*2b1b0*/  LDL.LU.64 R6, [R1+0x2198] ;  /* 0x0021980001067983 */ /* 0x001f240000300a00 */
[----:B----4-:R-:W-:Y:S07]  /*2b1c0*/  HMMA.16816.F32 R8, R20, R6, R8 ;  /* 0x000000061408723c */ /* 0x010fee0000001808 */
[----:B---3--:R-:W-:-:S02]  /*2b1d0*/  MOV R6, R17 ;  /* 0x0000001100067202 */ /* 0x008fc40000000f00 */
[----:B------:R-:W-:Y:S01]  /*2b1e0*/  MOV R7, R27 ;  /* 0x0000001b00077202 */ /* 0x000fe20000000f00 */
[----:B------:R-:W3:Y:S11]  /*2b1f0*/  LDL.LU R17, [R1+0x2190] ;  /* 0x0021900001117983 */ /* 0x000ef60000300800 */
[----:B------:R-:W-:Y:S02]  /*2b200*/  @!UPT UIADD3 URZ, URZ, URZ, URZ ;  /* 0x0000003f3f3ff290 */ /* 0x000fe4000fffe03f */
[----:B------:R-:W-:Y:S01]  /*2b210*/  STL.64 [R1+0x160], R8 ;  /* 0x0001600801007387 */ /* 0x000fe20000100a00 */
[----:B------:R-:W-:Y:S02]  /*2b220*/  STL.64 [R1+0x168], R10 ;  /* 0x0001680a01007387 */ /* 0x000fe40000100a00 */
[----:B------:R2:W-:Y:S02]  /*2b230*/  STL.64 [R1+0x2140], R6 ;  /* 0x0021400601007387 */ /* 0x0005e40000100a00 */
[----:B------:R-:W4:Y:S02]  /*2b240*/  LDL.LU R27, [R1+0x3c4] ;  /* 0x0003c400011b7983 */ /* 0x000f240000300800 */
[----:B--2---:R-:W-:Y:S01]  /*2b250*/  IMAD.MOV.U32 R6, RZ, RZ, R12 ;  /* 0x000000ffff067224 */ /* 0x004fe200078e000c */
[----:B-----5:R-:W-:Y:S01]  /*2b260*/  MOV R7, R29 ;  /* 0x0000001d00077202 */ /* 0x020fe20000000f00 */
[----:B----4-:R0:W-:Y:S01]  /*2b270*/  STL [R1+0x2120], R27 ;  /* 0x0021201b01007387 */ /* 0x0101e20000100800 */
[----:B------:R-:W2:Y:S03]  /*2b280*/  LDL.LU R26, [R1+0xf8] ;  /* 0x0000f800011a7983 */ /* 0x000ea60000300800 */
[----:B0-----:R-:W2:Y:S01]  /*2b290*/  LDL.LU R27, [R1+0xfc] ;  /* 0x0000fc00011b7983 */ /* 0x001ea20000300800 */
[----:B------:R-:W4:Y:S02]  /*2b2a0*/  LDL.LU R12, [R1+0x218c] ;  /* 0x00218c00010c7983 */ /* 0x000f240000300800 */
[----:B------:R3:W-:Y:S02]  /*2b2b0*/  STL.64 [R1+0x2158], R6 ;  /* 0x0021580601007387 */ /* 0x0007e40000100a00 */
[----:B---3--:R-:W-:Y:S01]  /*2b2c0*/  MOV R6, R17 ;  /* 0x0000001100067202 */ /* 0x008fe20000000f00 */
[----:B------:R-:W-:Y:S01]  /*2b2d0*/  IMAD.MOV.U32 R7, RZ, RZ, R25 ;  /* 0x000000ffff077224 */ /* 0x000fe200078e0019 */
[----:B------:R-:W3:Y:S01]  /*2b2e0*/  LDL.LU R17, [R1+0x2188] ;  /* 0x0021880001117983 */ /* 0x000ee20000300800 */
[----:B------:R-:W5:Y:S02]  /*2b2f0*/  LDL.LU R10, [R1+0x158] ;  /* 0x00015800010a7983 */ /* 0x000f640000300800 */
[----:B------:R-:W5:Y:S01]  /*2b300*/  LDL.LU R11, [R1+0x15c] ;  /* 0x00015c00010b7983 */ /* 0x000f620000300800 */
[----:B------:R-:W-:Y:S01]  /*2b310*/  STL.64 [R1+0x2178], R6 ;  /* 0x0021780601007387 */ /* 0x000fe20000100a00 */
[----:B------:R-:W3:Y:S02]  /*2b320*/  LDL.LU R29, [R1+0x3d8] ;  /* 0x0003d800011d7983 */ /* 0x000ee40000300800 */
[----:B------:R-:W3:Y:S01]  /*2b330*/  LDL.LU R25, [R1+0x3c8] ;  /* 0x0003c80001197983 */ /* 0x000ee20000300800 */
[----:B--2---:R-:W-:Y:S04]  /*2b340*/  STL.64 [R1+0x2138], R26 ;  /* 0x0021381a01007387 */ /* 0x004fe80000100a00 */
[----:B---3--:R0:W-:Y:S01]  /*2b350*/  STL [R1+0x2130], R25 ;  /* 0x0021301901007387 */ /* 0x0081e20000100800 */
[----:B------:R-:W2:Y:S03]  /*2b360*/  LDL.LU R24, [R1+0x70] ;  /* 0x0000700001187983 */ /* 0x000ea60000300800 */
[----:B0-----:R-:W2:Y:S01]  /*2b370*/  LDL.LU R25, [R1+0x74] ;  /* 0x0000740001197983 */ /* 0x001ea20000300800 */
[----:B------:R-:W3:Y:S02]  /*2b380*/  LDL.LU R26, [R1+0x78] ;  /* 0x00007800011a7983 */ /* 0x000ee40000300800 */
[----:B------:R-:W3:Y:S01]  /*2b390*/  LDL.LU R27, [R1+0x7c] ;  /* 0x00007c00011b7983 */ /* 0x000ee20000300800 */
[----:B------:R-:W-:-:S02]  /*2b3a0*/  MOV R18, R17 ;  /* 0x0000001100127202 */ /* 0x000fc40000000f00 */
[----:B----4-:R-:W-:-:S05]  /*2b3b0*/  MOV R19, R12 ;  /* 0x0000000c00137202 */ /* 0x010fca0000000f00 */
[----:B------:R0:W-:Y:S01]  /*2b3c0*/  STL.64 [R1+0x2180], R18 ;  /* 0x0021801201007387 */ /* 0x0001e20000100a00 */
[----:B------:R-:W5:Y:S02]  /*2b3d0*/  LDL.LU R16, [R1+0x1c0] ;  /* 0x0001c00001107983 */ /* 0x000f640000300800 */
[----:B------:R-:W5:Y:S01]  /*2b3e0*/  LDL.LU R17, [R1+0x1c4] ;  /* 0x0001c40001117983 */ /* 0x000f620000300800 */
[----:B0-----:R-:W5:Y:S01]  /*2b3f0*/  LDL.LU R18, [R1+0x1c8] ;  /* 0x0001c80001127983 */ /* 0x001f620000300800 */
[----:B------:R-:W5:Y:S02]  /*2b400*/  LDL.LU R19, [R1+0x1cc] ;  /* 0x0001cc0001137983 */ /* 0x000f640000300800 */
[----:B------:R-:W4:Y:S02]  /*2b410*/  LDL.LU R4, [R1+0x1b0] ;  /* 0x0001b00001047983 */ /* 0x000f240000300800 */
[----:B------:R-:W4:Y:S01]  /*2b420*/  LDL.LU R5, [R1+0x1b4] ;  /* 0x0001b40001057983 */ /* 0x000f220000300800 */
[----:B------:R-:W4:Y:S01]  /*2b430*/  LDL.LU R6, [R1+0x1b8] ;  /* 0x0001b80001067983 */ /* 0x000f220000300800 */
[----:B------:R-:W4:Y:S03]  /*2b440*/  LDL.LU R7, [R1+0x1bc] ;  /* 0x0001bc0001077983 */ /* 0x000f260000300800 */
[----:B---3--:R-:W-:Y:S01]  /*2b450*/  STL.64 [R1+0x2150], R26 ;  /* 0x0021501a01007387 */ /* 0x008fe20000100a00 */
[----:B--2---:R0:W-:Y:S03]  /*2b460*/  STL.64 [R1+0x2148], R24 ;  /* 0x0021481801007387 */ /* 0x0041e60000100a00 */
[----:B0-----:R-:W2:Y:S01]  /*2b470*/  LDL.LU R24, [R1+0x80] ;  /* 0x0000800001187983 */ /* 0x001ea20000300800 */
[----:B------:R-:W2:Y:S02]  /*2b480*/  LDL.LU R25, [R1+0x84] ;  /* 0x0000840001197983 */ /* 0x000ea40000300800 */
[----:B------:R-:W3:Y:S02]  /*2b490*/  LDL.LU R26, [R1+0x88] ;  /* 0x00008800011a7983 */ /* 0x000ee40000300800 */
[----:B------:R-:W3:Y:S02]  /*2b4a0*/  LDL.LU R27, [R1+0x8c] ;  /* 0x00008c00011b7983 */ /* 0x000ee40000300800 */
[----:B---3--:R-:W-:Y:S01]  /*2b4b0*/  STL.64 [R1+0x2168], R26 ;  /* 0x0021681a01007387 */ /* 0x008fe20000100a00 */
[----:B--2---:R0:W-:Y:S03]  /*2b4c0*/  STL.64 [R1+0x2160], R24 ;  /* 0x0021601801007387 */ /* 0x0041e60000100a00 */
[----:B0-----:R-:W2:Y:S01]  /*2b4d0*/  LDL.LU R24, [R1+0xa0] ;  /* 0x0000a00001187983 */ /* 0x001ea20000300800 */
[----:B------:R-:W2:Y:S02]  /*2b4e0*/  LDL.LU R25, [R1+0xa4] ;  /* 0x0000a40001197983 */ /* 0x000ea40000300800 */
[----:B------:R-:W2:Y:S02]  /*2b4f0*/  LDL.LU R26, [R1+0xa8] ;  /* 0x0000a800011a7983 */ /* 0x000ea40000300800 */
[----:B------:R-:W2:Y:S01]  /*2b500*/  LDL.LU R27, [R1+0xac] ;  /* 0x0000ac00011b7983 */ /* 0x000ea20000300800 */
[----:B------:R-:W3:Y:S01]  /*2b510*/  LDL.LU R12, [R1+0x3e0] ;  /* 0x0003e000010c7983 */ /* 0x000ee20000300800 */
[----:B------:R0:W-:Y:S01]  /*2b520*/  STL.64 [R1+0x2108], R14 ;  /* 0x0021080e01007387 */ /* 0x0001e20000100a00 */
[C---:B-----5:R-:W-:Y:S02]  /*2b530*/  HMMA.16816.F32 R8, R20.reuse, R10, R16 ;  /* 0x0000000a1408723c */ /* 0x060fe40000001810 */
[----:B---3--:R1:W-:Y:S01]  /*2b540*/  STL.64 [R1+0x2100], R12 ;  /* 0x0021000c01007387 */ /* 0x0083e20000100a00 */
[----:B0-----:R-:W3:Y:S02]  /*2b550*/  LDL.LU R14, [R1+0x98] ;  /* 0x00009800010e7983 */ /* 0x001ee40000300800 */
[----:B------:R-:W3:Y:S02]  /*2b560*/  LDL.LU R15, [R1+0x9c] ;  /* 0x00009c00010f7983 */ /* 0x000ee40000300800 */
[----:B---3--:R0:W-:Y:S01]  /*2b570*/  STL.64 [R1+0x2128], R14 ;  /* 0x0021280e01007387 */ /* 0x0081e20000100a00 */
[----:B-1----:R-:W3:Y:S02]  /*2b580*/  LDL.LU R12, [R1+0x60] ;  /* 0x00006000010c7983 */ /* 0x002ee40000300800 */
[----:B------:R-:W3:Y:S01]  /*2b590*/  LDL.LU R13, [R1+0x64] ;  /* 0x00006400010d7983 */ /* 0x000ee20000300800 */
[----:B0-----:R-:W3:Y:S01]  /*2b5a0*/  LDL.LU R14, [R1+0x68] ;  /* 0x00006800010e7983 */ /* 0x001ee20000300800 */
[----:B------:R-:W3:Y:S02]  /*2b5b0*/  LDL.LU R15, [R1+0x6c] ;  /* 0x00006c00010f7983 */ /* 0x000ee40000300800 */
[----:B------:R-:W4:Y:S09]  /*2b5c0*/  LDL.LU.64 R18, [R1+0x2180] ;  /* 0x0021800001127983 */ /* 0x000f320000300a00 */
[----:B------:R0:W-:Y:S01]  /*2b5d0*/  STL.64 [R1+0x150], R8 ;  /* 0x0001500801007387 */ /* 0x0001e20000100a00 */
[----:B------:R1:W-:Y:S04]  /*2b5e0*/  STL.64 [R1+0x158], R10 ;  /* 0x0001580a01007387 */ /* 0x0003e80000100a00 */
[----:B0-----:R-:W5:Y:S01]  /*2b5f0*/  LDL.LU R8, [R1+0x40] ;  /* 0x0000400001087983 */ /* 0x001f620000300800 */
[----:B------:R-:W5:Y:S02]  /*2b600*/  LDL.LU R9, [R1+0x44] ;  /* 0x0000440001097983 */ /* 0x000f640000300800 */
[----:B-1----:R-:W2:Y:S02]  /*2b610*/  LDL.LU R10, [R1+0x48] ;  /* 0x00004800010a7983 */ /* 0x002ea40000300800 */
[----:B------:R-:W2:Y:S01]  /*2b620*/  LDL.LU R11, [R1+0x4c] ;  /* 0x00004c00010b7983 */ /* 0x000ea20000300800 */
[C---:B----4-:R-:W-:Y:S01]  /*2b630*/  HMMA.16816.F32 R16, R20.reuse, R18, R4 ;  /* 0x000000121410723c */ /* 0x050fe20000001804 */
[----:B--2---:R-:W-:Y:S01]  /*2b640*/  STL.64 [R1+0x2118], R10 ;  /* 0x0021180a01007387 */ /* 0x004fe20000100a00 */
[----:B-----5:R0:W-:Y:S03]  /*2b650*/  STL.64 [R1+0x2110], R8 ;  /* 0x0021100801007387 */ /* 0x0201e60000100a00 */
[----:B0-----:R-:W2:Y:S01]  /*2b660*/  LDL.LU R8, [R1+0x50] ;  /* 0x0000500001087983 */ /* 0x001ea20000300800 */
[----:B------:R-:W2:Y:S02]  /*2b670*/  LDL.LU R9, [R1+0x54] ;  /* 0x0000540001097983 */ /* 0x000ea40000300800 */
[----:B------:R-:W2:Y:S02]  /*2b680*/  LDL.LU R10, [R1+0x58] ;  /* 0x00005800010a7983 */ /* 0x000ea40000300800 */
[----:B------:R-:W2:Y:S01]  /*2b690*/  LDL.LU R11, [R1+0x5c] ;  /* 0x00005c00010b7983 */ /* 0x000ea20000300800 */
[----:B------:R-:W4:Y:S11]  /*2b6a0*/  LDL.LU.64 R6, [R1+0x2178] ;  /* 0x0021780001067983 */ /* 0x000f360000300a00 */
[----:B------:R-:W-:Y:S01]  /*2b6b0*/  @!UPT UIADD3 URZ, URZ, URZ, URZ ;  /* 0x0000003f3f3ff290 */ /* 0x000fe2000fffe03f */
[----:B------:R0:W-:Y:S02]  /*2b6c0*/  STL.64 [R1+0x140], R16 ;  /* 0x0001401001007387 */ /* 0x0001e40000100a00 */
[----:B------:R-:W-:Y:S01]  /*2b6d0*/  STL.64 [R1+0x148], R18 ;  /* 0x0001481201007387 */ /* 0x000fe20000100a00 */
[----:B0-----:R-:W5:Y:S01]  /*2b6e0*/  LDL.LU R16, [R1+0x2170] ;  /* 0x0021700001107983 */ /* 0x001f620000300800 */
[----:B------:R-:W2:Y:S01]  /*2b6f0*/  LDL.LU R17, [R1+0x3dc] ;  /* 0x0003dc0001117983 */ /* 0x000ea20000300800 */
[C---:B----4-:R-:W-:Y:S02]  /*2b700*/  HMMA.16816.F32 R4, R20.reuse, R6, R24 ;  /* 0x000000061404723c */ /* 0x050fe40000001818 */
[----:B------:R-:W4:Y:S01]  /*2b710*/  LDL.LU.64 R26, [R1+0x2168] ;  /* 0x00216800011a7983 */ /* 0x000f220000300a00 */
[----:B------:R-:W4:Y:S11]  /*2b720*/  LDL.LU.64 R24, [R1+0x2160] ;  /* 0x0021600001187983 */ /* 0x000f360000300a00 */
[----:B------:R-:W-:Y:S09]  /*2b730*/  @!UPT UIADD3 URZ, URZ, URZ, URZ ;  /* 0x0000003f3f3ff290 */ /* 0x000ff2000fffe03f */
[----:B------:R-:W-:Y:S01]  /*2b740*/  STL.64 [R1+0x130], R4 ;  /* 0x0001300401007387 */ /* 0x000fe20000100a00 */
[----:B------:R0:W-:Y:S03]  /*2b750*/  STL.64 [R1+0x138], R6 ;  /* 0x0001380601007387 */ /* 0x0001e60000100a00 */
[----:B0-----:R-:W4:Y:S02]  /*2b760*/  LDL.LU.64 R6, [R1+0x2158] ;  /* 0x0021580001067983 */ /* 0x001f240000300a00 */
[C---:B----4-:R-:W-:Y:S02]  /*2b770*/  HMMA.16816.F32 R4, R20.reuse, R6, R24 ;  /* 0x000000061404723c */ /* 0x050fe40000001818 */
[----:B------:R-:W4:Y:S01]  /*2b780*/  LDL.LU.64 R26, [R1+0x2150] ;  /* 0x00215000011a7983 */ /* 0x000f220000300a00 */
[----:B------:R-:W4:Y:S11]  /*2b790*/  LDL.LU.64 R24, [R1+0x2148] ;  /* 0x0021480001187983 */ /* 0x000f360000300a00 */
[----:B------:R-:W-:Y:S09]  /*2b7a0*/  @!UPT UIADD3 URZ, URZ, URZ, URZ ;  /* 0x0000003f3f3ff290 */ /* 0x000ff2000fffe03f */
[----:B------:R-:W-:Y:S01]  /*2b7b0*/  STL.64 [R1+0x120], R4 ;  /* 0x0001200401007387 */ /* 0x000fe20000100a00 */
[----:B------:R0:W-:Y:S03]  /*2b7c0*/  STL.64 [R1+0x128], R6 ;  /* 0x0001280601007387 */ /* 0x0001e60000100a00 */
[----:B0-----:R-:W4:Y:S02]  /*2b7d0*/  LDL.LU.64 R6, [R1+0x2140] ;  /* 0x0021400001067983 */ /* 0x001f240000300a00 */
[----:B----4-:R-:W-:Y:S02]  /*2b7e0*/  HMMA.16816.F32 R4, R20, R6, R24 ;  /* 0x000000061404723c */ /* 0x010fe40000001818 */
[----:B------:R-:W3:Y:S01]  /*2b7f0*/  LDL.LU.64 R26, [R1+0x2138] ;  /* 0x00213800011a7983 */ /* 0x000ee20000300a00 */
[----:B------:R-:W5:Y:S11]  /*2b800*/  LDL.LU R25, [R1+0x2130] ;  /* 0x0021300001197983 */ /* 0x000f760000300800 */
[----:B------:R-:W-:Y:S09]  /*2b810*/  @!UPT UIADD3 URZ, URZ, URZ, URZ ;  /* 0x0000003f3f3ff290 */ /* 0x000ff2000fffe03f */
[----:B------:R0:W-:Y:S01]  /*2b820*/  STL.64 [R1+0x2f0], R4 ;  /* 0x0002f00401007387 */ /* 0x0001e20000100a00 */
[----:B------:R1:W-:Y:S03]  /*2b830*/  STL.64 [R1+0x2f8], R6 ;  /* 0x0002f80601007387 */ /* 0x0003e60000100a00 */
[----:B0-----:R-:W4:Y:S01]  /*2b840*/  LDL.LU R4, [R1+0x20] ;  /* 0x0000200001047983 */ /* 0x001f220000300800 */
[----:B------:R-:W4:Y:S02]  /*2b850*/  LDL.LU R5, [R1+0x24] ;  /* 0x0000240001057983 */ /* 0x000f240000300800 */
[----:B-1----:R-:W4:Y:S02]  /*2b860*/  LDL.LU R6, [R1+0x28] ;  /* 0x0000280001067983 */ /* 0x002f240000300800 */
[----:B------:R-:W4:Y:S02]  /*2b870*/  LDL.LU R7, [R1+0x2c] ;  /* 0x00002c0001077983 */ /* 0x000f240000300800 */
[----:B-----5:R-:W-:-:S02]  /*2b880*/  FADD R2, R25, -R16 ;  /* 0x8000001019027221 */ /* 0x020fc40000000000 */
[----:B---3--:R-:W-:Y:S01]  /*2b890*/  HMMA.16816.F32 R24, R20, R26, R12 ;  /* 0x0000001a1418723c */ /* 0x008fe2000000180c */
[----:B------:R-:W2:Y:S11]  /*2b8a0*/  LDL.LU.64 R14, [R1+0x2128] ;  /* 0x00212800010e7983 */ /* 0x000eb60000300a00 */
[----:B------:R-:W-:Y:S11]  /*2b8b0*/  @!UPT UIADD3 URZ, URZ, URZ, URZ ;  /* 0x0000003f3f3ff290 */ /* 0x000ff6000fffe03f */
[----:B------:R-:W-:Y:S01]  /*2b8c0*/  STL.64 [R1+0x100], R24 ;  /* 0x0001001801007387 */ /* 0x000fe20000100a00 */
[----:B------:R0:W-:Y:S03]  /*2b8d0*/  STL.64 [R1+0x108], R26 ;  /* 0x0001081a01007387 */ /* 0x0001e60000100a00 */
[----:B0-----:R-:W3:Y:S01]  /*2b8e0*/  LDL.LU R27, [R1+0x2120] ;  /* 0x00212000011b7983 */ /* 0x001ee20000300800 */
[----:B------:R-:W-:Y:S02]  /*2b8f0*/  FADD R0, R29, -R16 ;  /* 0x800000101d007221 */ /* 0x000fe40000000000 */
[----:B------:R-:W5:Y:S02]  /*2b900*/  LDL.LU R24, [R1+0x10] ;  /* 0x0000100001187983 */ /* 0x000f640000300800 */
[----:B------:R-:W5:Y:S01]  /*2b910*/  LDL.LU R25, [R1+0x14] ;  /* 0x0000140001197983 */ /* 0x000f620000300800 */
[----:B------:R-:W5:Y:S01]  /*2b920*/  LDL.LU R26, [R1+0x18] ;  /* 0x00001800011a7983 */ /* 0x000f620000300800 */
[----:B------:R-:W-:-:S04]  /*2b930*/  FMUL R0, R0, 1.4426950216293334961 ;  /* 0x3fb8aa3b00007820 */ /* 0x000fc80000400000 */
[----:B------:R0:W1:Y:S02]  /*2b940*/  MUFU.EX2 R29, R0 ;  /* 0x00000000001d7308 */ /* 0x0000640000000800 */
[----:B0-----:R-:W-:Y:S01]  /*2b950*/  FMUL R0, R2, 1.4426950216293334961 ;  /* 0x3fb8aa3b02007820 */ /* 0x001fe20000400000 */
[C---:B--2---:R-:W-:Y:S01]  /*2b960*/  HMMA.16816.F32 R12, R20.reuse, R14, R8 ;  /* 0x0000000e140c723c */ /* 0x044fe20000001808 */
[----:B---3--:R-:W-:Y:S02]  /*2b970*/  FADD R2, R27, -R16 ;  /* 0x800000101b027221 */ /* 0x008fe40000000000 */
[----:B------:R-:W5:Y:S01]  /*2b980*/  LDL.LU R27, [R1+0x1c] ;  /* 0x00001c00011b7983 */ /* 0x000f620000300800 */
[----:B-1----:R-:W-:Y:S02]  /*2b990*/  STL [R1+0x440], R29 ;  /* 0x0004401d01007387 */ /* 0x002fe40000100800 */
[----:B------:R-:W-:Y:S02]  /*2b9a0*/  STL [R1+0x2048], R29 ;  /* 0x0020481d01007387 */ /* 0x000fe40000100800 */
[----:B------:R-:W2:Y:S01]  /*2b9b0*/  LDL.LU.64 R10, [R1+0x2118] ;  /* 0x00211800010a7983 */ /* 0x000ea20000300a00 */
[----:B------:R-:W2:Y:S11]  /*2b9c0*/  LDL.LU.64 R8, [R1+0x2110] ;  /* 0x0021100001087983 */ /* 0x000eb60000300a00 */
[----:B------:R-:W-:Y:S03]  /*2b9d0*/  @!UPT UIADD3 URZ, URZ, URZ, URZ ;  /* 0x0000003f3f3ff290 */ /* 0x000fe6000fffe03f */
[----:B------:R-:W-:Y:S02]  /*2b9e0*/  STL.64 [R1+0xf0], R12 ;  /* 0x0000f00c01007387 */ /* 0x000fe40000100a00 */
[----:B------:R0:W-:Y:S02]  /*2b9f0*/  STL.64 [R1+0xf8], R14 ;  /* 0x0000f80e01007387 */ /* 0x0001e40000100a00 */
[----:B0-----:R-:W2:Y:S01]  /*2ba00*/  LDL.LU.64 R14, [R1+0x2108] ;  /* 0x00210800010e7983 */ /* 0x001ea20000300a00 */
[----:B------:R-:W3:Y:S01]  /*2ba10*/  LDL.LU.64 R12, [R1+0x2100] ;  /* 0x00210000010c7983 */ /* 0x000ee20000300a00 */
[----:B------:R-:W0:Y:S02]  /*2ba20*/  MUFU.EX2 R28, R0 ;  /* 0x00000000001c7308 */ /* 0x000e240000000800 */
[----:B0-----:R-:W-:Y:S01]  /*2ba30*/  STL [R1+0x43c], R28 ;  /* 0x00043c1c01007387 */ /* 0x001fe20000100800 */
[----:B------:R0:W-:Y:S03]  /*2ba40*/  STL [R1+0x204c], R28 ;  /* 0x00204c1c01007387 */ /* 0x0001e60000100800 */
[----:B0-----:R-:W4:Y:S01]  /*2ba50*/  LDL.LU R28, [R1+0x3d4] ;  /* 0x0003d400011c7983 */ /* 0x001f220000300800 */
[----:B------:R-:W-:Y:S01]  /*2ba60*/  FMUL R0, R2, 1.4426950216293334961 ;  /* 0x3fb8aa3b02007820 */ /* 0x000fe20000400000 */
[----:B--2---:R-:W-:Y:S01]  /*2ba70*/  HMMA.16816.F32 R8, R20, R14, R8 ;  /* 0x0000000e1408723c */ /* 0x004fe20000001808 */
[----:B---3--:R-:W-:-:S02]  /*2ba80*/  FADD R2, R12, -R3 ;  /* 0x800000030c027221 */ /* 0x008fc40000000000 */
[----:B------:R0:W1:Y:S11]  /*2ba90*/  MUFU.EX2 R12, R0 ;  /* 0x00000000000c7308 */ /* 0x0000760000000800 */
[----:B------:R-:W-:Y:S09]  /*2baa0*/  @!UPT UIADD3 URZ, URZ, URZ, URZ ;  /* 0x0000003f3f3ff290 */ /* 0x000ff2000fffe03f */
[----:B------:R-:W-:Y:S01]  /*2bab0*/  STL.64 [R1+0x2d0], R8 ;  /* 0x0002d00801007387 */ /* 0x000fe20000100a00 */
[----:B------:R2:W-:Y:S03]  /*2bac0*/  STL.64 [R1+0x2d8], R10 ;  /* 0x0002d80a01007387 */ /* 0x0005e60000100a00 */
[----:B--2---:R-:W4:Y:S01]  /*2bad0*/  LDL.LU.64 R10, [R1+0x20f8] ;  /* 0x0020f800010a7983 */ /* 0x004f220000300a00 */
[----:B0-----:R-:W-:Y:S02]  /*2bae0*/  FMUL R0, R2, 1.4426950216293334961 ;  /* 0x3fb8aa3b02007820 */ /* 0x001fe40000400000 */
[----:B------:R-:W2:Y:S02]  /*2baf0*/  LDL.LU.64 R8, [R1+0x20f0] ;  /* 0x0020f00001087983 */ /* 0x000ea40000300a00 */
[----:B------:R-:W-:Y:S02]  /*2bb00*/  FADD R2, R17, -R3 ;  /* 0x8000000311027221 */ /* 0x000fe40000000000 */
[----:B------:R-:W3:Y:S01]  /*2bb10*/  LDL.LU R17, [R1+0x3d0] ;  /* 0x0003d00001117983 */ /* 0x000ee20000300800 */
[----:B------:R-:W0:Y:S01]  /*2bb20*/  MUFU.EX2 R0, R0 ;  /* 0x0000000000007308 */ /* 0x000e220000000800 */
[----:B------:R-:W-:Y:S01]  /*2bb30*/  MOV R19, R13 ;  /* 0x0000000d00137202 */ /* 0x000fe20000000f00 */
[----:B----4-:R-:W-:Y:S01]  /*2bb40*/  HMMA.16816.F32 R4, R20, R10, R4 ;  /* 0x0000000a1404723c */ /* 0x010fe20000001804 */
[----:B--2---:R-:W-:Y:S01]  /*2bb50*/  IMAD.MOV.U32 R18, RZ, RZ, R9 ;  /* 0x000000ffff127224 */ /* 0x004fe200078e0009 */
[----:B---3--:R-:W-:Y:S01]  /*2bb60*/  STL.64 [R1+0x20b8], R16 ;  /* 0x0020b81001007387 */ /* 0x008fe20000100a00 */
[----:B------:R-:W2:Y:S02]  /*2bb70*/  LDL.LU R9, [R1+0x20ec] ;  /* 0x0020ec0001097983 */ /* 0x000ea40000300800 */
[----:B------:R-:W3:Y:S02]  /*2bb80*/  LDL.LU R13, [R1+0x20e8] ;  /* 0x0020e800010d7983 */ /* 0x000ee40000300800 */
[----:B------:R-:W4:Y:S01]  /*2bb90*/  LDL.LU R29, [R1+0x3cc] ;  /* 0x0003cc00011d7983 */ /* 0x000f220000300800 */
[----:B-1----:R-:W-:Y:S11]  /*2bba0*/  STL [R1+0x438], R12 ;  /* 0x0004380c01007387 */ /* 0x002ff60000100800 */
[----:B------:R-:W-:Y:S04]  /*2bbb0*/  @!UPT UIADD3 URZ, URZ, URZ, URZ ;  /* 0x0000003f3f3ff290 */ /* 0x000fe8000fffe03f */
[----:B------:R-:W-:Y:S01]  /*2bbc0*/  STL.64 [R1+0x2c0], R4 ;  /* 0x0002c00401007387 */ /* 0x000fe20000100a00 */
[----:B0-----:R-:W-:Y:S02]  /*2bbd0*/  STL [R1+0x42c], R0 ;  /* 0x00042c0001007387 */ /* 0x001fe40000100800 */
[----:B------:R0:W-:Y:S02]  /*2bbe0*/  STL.64 [R1+0x2c8], R6 ;  /* 0x0002c80601007387 */ /* 0x0001e40000100a00 */
[----:B0-----:R-:W5:Y:S01]  /*2bbf0*/  LDL.LU.64 R6, [R1+0x20e0] ;  /* 0x0020e00001067983 */ /* 0x001f620000300a00 */
[----:B------:R-:W3:Y:S02]  /*2bc00*/  LDL.LU.64 R4, [R1+0x20d8] ;  /* 0x0020d80001047983 */ /* 0x000ee40000300a00 */
[----:B------:R-:W-:-:S06]  /*2bc10*/  FMUL R0, R2, 1.4426950216293334961 ;  /* 0x3fb8aa3b02007820 */ /* 0x000fcc0000400000 */
[----:B------:R-:W0:Y:S01]  /*2bc20*/  MUFU.EX2 R0, R0 ;  /* 0x0000000000007308 */ /* 0x000e220000000800 */
[----:B--2---:R1:W-:Y:S04]  /*2bc30*/  STL.64 [R1+0x20c0], R8 ;  /* 0x0020c00801007387 */ /* 0x0043e80000100a00 */
[----:B-1----:R-:W2:Y:S01]  /*2bc40*/  LDL.LU R9, [R1+0x34] ;  /* 0x0000340001097983 */ /* 0x002ea20000300800 */
[----:B------:R-:W2:Y:S02]  /*2bc50*/  LDL.LU R10, [R1+0x38] ;  /* 0x00003800010a7983 */ /* 0x000ea40000300800 */
[----:B------:R-:W2:Y:S01]  /*2bc60*/  LDL.LU R11, [R1+0x3c] ;  /* 0x00003c00010b7983 */ /* 0x000ea20000300800 */
[----:B-----5:R-:W-:Y:S11]  /*2bc70*/  HMMA.16816.F32 R24, R20, R6, R24 ;  /* 0x000000061418723c */ /* 0x020ff60000001818 */
[----:B------:R-:W-:Y:S11]  /*2bc80*/  @!UPT UIADD3 URZ, URZ, URZ, URZ ;  /* 0x0000003f3f3ff290 */ /* 0x000ff6000fffe03f */
[----:B------:R-:W-:Y:S01]  /*2bc90*/  @!UPT UIADD3 URZ, URZ, URZ, URZ ;  /* 0x0000003f3f3ff290 */ /* 0x000fe2000fffe03f */
[----:B------:R-:W-:Y:S01]  /*2bca0*/  STL.64 [R1+0x2b0], R24 ;  /* 0x0002b01801007387 */ /* 0x000fe20000100a00 */
[----:B0-----:R-:W-:Y:S02]  /*2bcb0*/  STL [R1+0x434], R0 ;  /* 0x0004340001007387 */ /* 0x001fe40000100800 */
[----:B------:R0:W-:Y:S02]  /*2bcc0*/  STL.64 [R1+0x2b8], R26 ;  /* 0x0002b81a01007387 */ /* 0x0001e40000100a00 */
[----:B0-----:R-:W5:Y:S01]  /*2bcd0*/  LDL.LU R26, [R1+0x20d0] ;  /* 0x0020d000011a7983 */ /* 0x001f620000300800 */
[----:B------:R-:W2:Y:S01]  /*2bce0*/  LDL.LU R24, [R1+0x20cc] ;  /* 0x0020cc0001187983 */ /* 0x000ea20000300800 */
[----:B---3--:R-:W-:Y:S02]  /*2bcf0*/  MOV R8, R13 ;  /* 0x0000000d00087202 */ /* 0x008fe40000000f00 */
[----:B------:R-:W0:Y:S01]  /*2bd00*/  S2R R13, SR_TID.X ;  /* 0x00000000000d7919 */ /* 0x000e220000002100 */
[----:B------:R-:W-:Y:S02]  /*2bd10*/  STL.64 [R1+0x2008], R4 ;  /* 0x0020080401007387 */ /* 0x000fe40000100a00 */
[C---:B0-----:R-:W-:Y:S01]  /*2bd20*/  IMAD.SHL.U32 R15, R13.reuse, 0x2, RZ ;  /* 0x000000020d0f7824 */ /* 0x041fe200078e00ff */
[----:B------:R-:W-:-:S05]  /*2bd30*/  LOP3.LUT R13, R13, 0x7, RZ, 0xc0, !PT ;  /* 0x000000070d0d7812 */ /* 0x000fca00078ec0ff */
[----:B------:R-:W-:-:S05]  /*2bd40*/  IMAD R13, R13, 0x110, RZ ;  /* 0x000001100d0d7824 */ /* 0x000fca00078e02ff */
[----:B------:R-:W-:-:S04]  /*2bd50*/  LOP3.LUT R13, R13, 0x30, R15, 0x78, !PT ;  /* 0x000000300d0d7812 */ /* 0x000fc800078e780f */
[----:B------:R-:W-:-:S05]  /*2bd60*/  LOP3.LUT R13, R13, 0x40, RZ, 0x3c, !PT ;  /* 0x000000400d0d7812 */ /* 0x000fca00078e3cff */
[----:B------:R-:W0:Y:S02]  /*2bd70*/  LDSM.16.M88.4 R4, [R13+0x8000] ;  /* 0x008000000d04783b */ /* 0x000e240000000200 */
[----:B0-----:R-:W-:Y:S02]  /*2bd80*/  MOV R27, R5 ;  /* 0x00000005001b7202 */ /* 0x001fe40000000f00 */
[----:B------:R-:W-:Y:S01]  /*2bd90*/  MOV R25, R4 ;  /* 0x0000000400197202 */ /* 0x000fe20000000f00 */
[----:B------:R-:W-:Y:S01]  /*2bda0*/  STL.64 [R1+0xa0], R4 ;  /* 0x0000a00401007387 */ /* 0x000fe20000100a00 */
[----:B------:R-:W-:Y:S02]  /*2bdb0*/  STL.64 [R1+0xa8], R6 ;  /* 0x0000a80601007387 */ /* 0x000fe40000100a00 */
[----:B------:R-:W-:Y:S02]  /*2bdc0*/  FADD R2, R28, -R3 ;  /* 0x800000031c027221 */ /* 0x000fe40000000000 */
[----:B------:R-:W0:Y:S01]  /*2bdd0*/  LDSM.16.M88.4 R4, [R13+0x8800] ;  /* 0x008800000d04783b */ /* 0x000e220000000200 */
[----:B-----5:R1:W-:Y:S03]  /*2bde0*/  STL.64 [R1+0x2090], R26 ;  /* 0x0020901a01007387 */ /* 0x0203e60000100a00 */
[----:B--2---:R2:W-:Y:S01]  /*2bdf0*/  STL.64 [R1+0x2088], R24 ;  /* 0x0020881801007387 */ /* 0x0045e20000100a00 */
[----:B-1----:R-:W3:Y:S01]  /*2be00*/  LDL.LU R26, [R1+0x188] ;  /* 0x00018800011a7983 */ /* 0x002ee20000300800 */
[----:B------:R-:W3:Y:S01]  /*2be10*/  LDL.LU R27, [R1+0x18c] ;  /* 0x00018c00011b7983 */ /* 0x000ee20000300800 */
[----:B------:R-:W-:Y:S01]  /*2be20*/  HMMA.16816.F32 R16, R20, R18, R8 ;  /* 0x000000121410723c */ /* 0x000fe20000001808 */
[----:B------:R-:W-:-:S02]  /*2be30*/  FMUL R0, R2, 1.4426950216293334961 ;  /* 0x3fb8aa3b02007820 */ /* 0x000fc40000400000 */
[----:B----4-:R-:W-:Y:S01]  /*2be40*/  FADD R2, R29, -R3 ;  /* 0x800000031d027221 */ /* 0x010fe20000000000 */
[----:B---3--:R1:W-:Y:S01]  /*2be50*/  STL.64 [R1+0x20a8], R26 ;  /* 0x0020a81a01007387 */ /* 0x0083e20000100a00 */
[----:B--2---:R-:W2:Y:S02]  /*2be60*/  LDL.LU R24, [R1] ;  /* 0x0000000001187983 */ /* 0x004ea40000300800 */
[----:B------:R-:W2:Y:S01]  /*2be70*/  LDL.LU R25, [R1+0x4] ;  /* 0x0000040001197983 */ /* 0x000ea20000300800 */
[----:B-1----:R-:W2:Y:S01]  /*2be80*/  LDL.LU R26, [R1+0x8] ;  /* 0x00000800011a7983 */ /* 0x002ea20000300800 */
[----:B------:R-:W2:Y:S02]  /*2be90*/  LDL.LU R27, [R1+0xc] ;  /* 0x00000c00011b7983 */ /* 0x000ea40000300800 */
[----:B------:R-:W3:Y:S02]  /*2bea0*/  LDL.LU R3, [R1+0x20c8] ;  /* 0x0020c80001037983 */ /* 0x000ee40000300800 */
[----:B------:R-:W4:Y:S10]  /*2beb0*/  LDL.LU.64 R8, [R1+0x20c0] ;  /* 0x0020c00001087983 */ /* 0x000f340000300a00 */
[----:B------:R1:W-:Y:S01]  /*2bec0*/  STL.64 [R1+0x250], R16 ;  /* 0x0002501001007387 */ /* 0x0003e20000100a00 */
[----:B------:R-:W-:Y:S03]  /*2bed0*/  STL.64 [R1+0x258], R18 ;  /* 0x0002581201007387 */ /* 0x000fe60000100a00 */
[----:B-1----:R-:W5:Y:S01]  /*2bee0*/  LDL.LU.64 R16, [R1+0x20b8] ;  /* 0x0020b80001107983 */ /* 0x002f620000300a00 */
[----:B------:R-:W1:Y:S03]  /*2bef0*/  MUFU.EX2 R14, R0 ;  /* 0x00000000000e7308 */ /* 0x000e660000000800 */
[----:B-1----:R-:W-:Y:S01]  /*2bf00*/  STL [R1+0x428], R14 ;  /* 0x0004280e01007387 */ /* 0x002fe20000100800 */
[----:B0-----:R-:W-:Y:S02]  /*2bf10*/  STL.64 [R1+0x90], R4 ;  /* 0x0000900401007387 */ /* 0x001fe40000100a00 */
[----:B------:R-:W-:Y:S02]  /*2bf20*/  STL.64 [R1+0x98], R6 ;  /* 0x0000980601007387 */ /* 0x000fe40000100a00 */
[----:B------:R-:W-:Y:S02]  /*2bf30*/  STL.64 [R1+0x2018], R4 ;  /* 0x0020180401007387 */ /* 0x000fe40000100a00 */
[----:B-----5:R-:W-:-:S02]  /*2bf40*/  FADD R0, R17, -R16 ;  /* 0x8000001011007221 */ /* 0x020fc40000000000 */
[----:B------:R-:W0:Y:S04]  /*2bf50*/  LDSM.16.M88.4 R16, [R13+0x9000] ;  /* 0x009000000d10783b */ /* 0x000e280000000200 */
[----:B0-----:R-:W-:Y:S01]  /*2bf60*/  STL.64 [R1+0x80], R16 ;  /* 0x0000801001007387 */ /* 0x001fe20000100a00 */
[----:B------:R0:W-:Y:S03]  /*2bf70*/  STL.64 [R1+0x88], R18 ;  /* 0x0000881201007387 */ /* 0x0001e60000100a00 */
[----:B0-----:R-:W2:Y:S01]  /*2bf80*/  LDL.LU.64 R18, [R1+0x20b0] ;  /* 0x0020b00001127983 */ /* 0x001ea20000300a00 */
[----:B------:R-:W-:Y:S01]  /*2bf90*/  IMAD.MOV.U32 R11, RZ, RZ, R16 ;  /* 0x000000ffff0b7224 */ /* 0x000fe200078e0010 */
[----:B------:R-:W-:Y:S01]  /*2bfa0*/  MOV R10, R17 ;  /* 0x00000011000a7202 */ /* 0x000fe20000000f00 */
[----:B------:R-:W-:-:S04]  /*2bfb0*/  FMUL R2, R2, 1.4426950216293334961 ;  /* 0x3fb8aa3b02027820 */ /* 0x000fc80000400000 */
[----:B------:R-:W0:Y:S01]  /*2bfc0*/  MUFU.EX2 R7, R2 ;  /* 0x0000000200077308 */ /* 0x000e220000000800 */
[----:B--2---:R-:W-:Y:S01]  /*2bfd0*/  HMMA.16816.F32 R16, R20, R18, R24 ;  /* 0x000000121410723c */ /* 0x004fe20000001818 */
[----:B------:R-:W2:Y:S01]  /*2bfe0*/  LDL.LU.64 R26, [R1+0x20a8] ;  /* 0x0020a800011a7983 */ /* 0x000ea20000300a00 */
[----:B0-----:R-:W-:Y:S11]  /*2bff0*/  STL [R1+0x430], R7 ;  /* 0x0004300701007387 */ /* 0x001ff60000100800 */
[----:B------:R-:W-:Y:S10]  /*2c000*/  @!UPT UIADD3 URZ, URZ, URZ, URZ ;  /* 0x0000003f3f3ff290 */ /* 0x000ff4000fffe03f */
[----:B------:R-:W-:Y:S01]  /*2c010*/  STL.64 [R1+0x270], R16 ;  /* 0x0002701001007387 */ /* 0x000fe20000100a00 */
[----:B------:R-:W-:Y:S02]  /*2c020*/  STL.64 [R1+0x278], R18 ;  /* 0x0002781201007387 */ /* 0x000fe40000100a00 */
[----:B------:R-:W0:Y:S02]  /*2c030*/  LDSM.16.M88.4 R16, [R13+0x9800] ;  /* 0x009800000d10783b */ /* 0x000e240000000200 */
[----:B0-----:R-:W-:Y:S02]  /*2c040*/  STL.64 [R1+0x70], R16 ;  /* 0x0000701001007387 */ /* 0x001fe40000100a00 */
[----:B------:R0:W-:Y:S01]  /*2c050*/  STL.64 [R1+0x78], R18 ;  /* 0x0000781201007387 */ /* 0x0001e20000100a00 */
[----:B------:R-:W-:Y:S01]  /*2c060*/  MOV R28, R16 ;  /* 0x00000010001c7202 */ /* 0x000fe20000000f00 */
[----:B------:R-:W-:Y:S01]  /*2c070*/  IMAD.MOV.U32 R29, RZ, RZ, R17 ;  /* 0x000000ffff1d7224 */ /* 0x000fe200078e0011 */
[----:B0-----:R-:W2:Y:S01]  /*2c080*/  LDL.LU.64 R18, [R1+0x20a0] ;  /* 0x0020a00001127983 */ /* 0x001ea20000300a00 */
[----:B------:R-:W2:Y:S02]  /*2c090*/  LDL.LU.64 R16, [R1+0x2098] ;  /* 0x0020980001107983 */ /* 0x000ea40000300a00 */
[----:B------:R-:W-:-:S06]  /*2c0a0*/  FMUL R0, R0, 1.4426950216293334961 ;  /* 0x3fb8aa3b00007820 */ /* 0x000fcc0000400000 */
[----:B------:R-:W0:Y:S01]  /*2c0b0*/  MUFU.EX2 R0, R0 ;  /* 0x0000000000007308 */ /* 0x000e220000000800 */
[----:B--2---:R-:W-:Y:S01]  /*2c0c0*/  HMMA.16816.F32 R16, R20, R26, R16 ;  /* 0x0000001a1410723c */ /* 0x004fe20000001810 */
[----:B------:R-:W2:Y:S01]  /*2c0d0*/  LDL.LU.64 R26, [R1+0x2090] ;  /* 0x00209000011a7983 */ /* 0x000ea20000300a00 */
[----:B------:R-:W5:Y:S02]  /*2c0e0*/  LDL.LU.64 R24, [R1+0x2088] ;  /* 0x0020880001187983 */ /* 0x000f640000300a00 */
[----:B------:R-:W2:Y:S02]  /*2c0f0*/  LDL.LU R15, [R1+0x3e4] ;  /* 0x0003e400010f7983 */ /* 0x000ea40000300800 */
[----:B0-----:R-:W-:Y:S11]  /*2c100*/  STL [R1+0x424], R0 ;  /* 0x0004240001007387 */ /* 0x001ff60000100800 */
[----:B------:R-:W-:Y:S06]  /*2c110*/  @!UPT UIADD3 URZ, URZ, URZ, URZ ;  /* 0x0000003f3f3ff290 */ /* 0x000fec000fffe03f */
[----:B------:R0:W-:Y:S01]  /*2c120*/  STL.64 [R1+0x2a0], R16 ;  /* 0x0002a01001007387 */ /* 0x0001e20000100a00 */
[----:B------:R4:W-:Y:S03]  /*2c130*/  STL.64 [R1+0x2a8], R18 ;  /* 0x0002a81201007387 */ /* 0x0009e60000100a00 */
[----:B0-----:R-:W3:Y:S01]  /*2c140*/  LDL.LU R16, [R1+0x1e0] ;  /* 0x0001e00001107983 */ /* 0x001ee20000300800 */
[----:B----4-:R-:W-:Y:S01]  /*2c150*/  MOV R18, R9 ;  /* 0x0000000900127202 */ /* 0x010fe20000000f00 */
[----:B------:R-:W-:Y:S01]  /*2c160*/  IMAD.MOV.U32 R19, RZ, RZ, R8 ;  /* 0x000000ffff137224 */ /* 0x000fe200078e0008 */
[----:B-----5:R-:W-:Y:S02]  /*2c170*/  MOV R17, R24 ;  /* 0x0000001800117202 */ /* 0x020fe40000000f00 */
[----:B------:R-:W4:Y:S01]  /*2c180*/  LDL.LU R24, [R1+0x2080] ;  /* 0x0020800001187983 */ /* 0x000f220000300800 */
[----:B------:R-:W5:Y:S02]  /*2c190*/  LDL.LU R9, [R1+0x207c] ;  /* 0x00207c0001097983 */ /* 0x000f640000300800 */
[----:B------:R-:W3:Y:S01]  /*2c1a0*/  LDL.LU R8, [R1+0x2078] ;  /* 0x0020780001087983 */ /* 0x000ee20000300800 */
[----:B------:R-:W-:-:S02]  /*2c1b0*/  MOV R4, R25 ;  /* 0x0000001900047202 */ /* 0x000fc40000000f00 */
[----:B--2---:R-:W-:Y:S01]  /*2c1c0*/  MOV R5, R27 ;  /* 0x0000001b00057202 */ /* 0x004fe20000000f00 */
[----:B------:R-:W2:Y:S01]  /*2c1d0*/  LDL.LU R25, [R1+0x2074] ;  /* 0x0020740001197983 */ /* 0x000ea20000300800 */
[----:B------:R-:W2:Y:S02]  /*2c1e0*/  LDL.LU R27, [R1+0x2070] ;  /* 0x00207000011b7983 */ /* 0x000ea40000300800 */
[----:B------:R-:W2:Y:S02]  /*2c1f0*/  LDL R6, [R1+0x42c] ;  /* 0x00042c0001067983 */ /* 0x000ea40000100800 */
[----:B--2---:R0:W-:Y:S01]  /*2c200*/  STL.64 [R1+0x2040], R6 ;  /* 0x0020400601007387 */ /* 0x0041e20000100a00 */
[----:B------:R-:W-:Y:S02]  /*2c210*/  STL.64 [R1+0x2038], R4 ;  /* 0x0020380401007387 */ /* 0x000fe40000100a00 */
[----:B0-----:R-:W-:Y:S01]  /*2c220*/  IMAD.MOV.U32 R6, RZ, RZ, R26 ;  /* 0x000000ffff067224 */ /* 0x001fe200078e001a */
[----:B---3--:R-:W-:Y:S01]  /*2c230*/  MOV R7, R3 ;  /* 0x0000000300077202 */ /* 0x008fe20000000f00 */
[----:B------:R-:W2:Y:S01]  /*2c240*/  LDL.LU R26, [R1+0x206c] ;  /* 0x00206c00011a7983 */ /* 0x000ea20000300800 */
[----:B------:R-:W3:Y:S02]  /*2c250*/  LDL.LU R3, [R1+0x3f0] ;  /* 0x0003f00001037983 */ /* 0x000ee40000300800 */
[----:B------:R-:W3:Y:S02]  /*2c260*/  LDL.LU R2, [R1+0x3ec] ;  /* 0x0003ec0001027983 */ /* 0x000ee40000300800 */
[----:B------:R-:W-:Y:S01]  /*2c270*/  STL.64 [R1+0x1fe8], R18 ;  /* 0x001fe81201007387 */ /* 0x000fe20000100a00 */
[----:B------:R0:W-:Y:S02]  /*2c280*/  STL.64 [R1+0x1fe0], R16 ;  /* 0x001fe01001007387 */ /* 0x0001e40000100a00 */
[----:B0-----:R-:W-:-:S02]  /*2c290*/  MOV R16, R25 ;  /* 0x0000001900107202 */ /* 0x001fc40000000f00 */
[----:B------:R-:W3:Y:S01]  /*2c2a0*/  LDL.LU R25, [R1+0x2068] ;  /* 0x0020680001197983 */ /* 0x000ee20000300800 */
[----:B-----5:R-:W-:Y:S02]  /*2c2b0*/  MOV R18, R9 ;  /* 0x0000000900127202 */ /* 0x020fe40000000f00 */
[----:B----4-:R-:W-:Y:S01]  /*2c2c0*/  MOV R19, R24 ;  /* 0x0000001800137202 */ /* 0x010fe20000000f00 */
[----:B------:R-:W-:Y:S02]  /*2c2d0*/  IMAD.MOV.U32 R17, RZ, RZ, R8 ;  /* 0x000000ffff117224 */ /* 0x000fe400078e0008 */
[----:B------:R-:W4:Y:S01]  /*2c2e0*/  LDL.LU R8, [R1+0x2064] ;  /* 0x0020640001087983 */ /* 0x000f220000300800 */
[----:B------:R-:W5:Y:S02]  /*2c2f0*/  LDL.LU R9, [R1+0x2060] ;  /* 0x0020600001097983 */ /* 0x000f640000300800 */
[----:B------:R-:W4:Y:S02]  /*2c300*/  LDL.LU R24, [R1+0x205c] ;  /* 0x00205c0001187983 */ /* 0x000f240000300800 */
[----:B------:R-:W-:Y:S01]  /*2c310*/  STL.64 [R1+0x1ff8], R18 ;  /* 0x001ff81201007387 */ /* 0x000fe20000100a00 */
[----:B------:R0:W-:Y:S02]  /*2c320*/  STL.64 [R1+0x1ff0], R16 ;  /* 0x001ff01001007387 */ /* 0x0001e40000100a00 */
[----:B0-----:R-:W-:Y:S01]  /*2c330*/  IMAD.MOV.U32 R16, RZ, RZ, R11 ;  /* 0x000000ffff107224 */ /* 0x001fe200078e000b */
[----:B------:R-:W-:-:S02]  /*2c340*/  MOV R17, R10 ;  /* 0x0000000a00117202 */ /* 0x000fc40000000f00 */
[----:B------:R-:W-:-:S03]  /*2c350*/  MOV R18, R27 ;  /* 0x0000001b00127202 */ /* 0x000fc60000000f00 */
[----:B------:R2:W-:Y:S02]  /*2c360*/  STL.64 [R1+0x2010], R16 ;  /* 0x0020101001007387 */ /* 0x0005e40000100a00 */
[----:B--2---:R-:W-:Y:S01]  /*2c370*/  IMAD.MOV.U32 R17, RZ, RZ, R26 ;  /* 0x000000ffff117224 */ /* 0x004fe200078e001a */
[----:B---3--:R-:W-:Y:S02]  /*2c380*/  MOV R16, R25 ;  /* 0x0000001900107202 */ /* 0x008fe40000000f00 */
[----:B------:R-:W4:Y:S01]  /*2c390*/  LDL.LU R25, [R1+0x2058] ;  /* 0x0020580001197983 */ /* 0x000f220000300800 */
[----:B------:R-:W4:Y:S02]  /*2c3a0*/  LDL.LU R26, [R1+0x2054] ;  /* 0x00205400011a7983 */ /* 0x000f240000300800 */
[----:B------:R-:W4:Y:S02]  /*2c3b0*/  LDL.LU R27, [R1+0x2050] ;  /* 0x00205000011b7983 */ /* 0x000f240000300800 */
[----:B------:R-:W2:Y:S01]  /*2c3c0*/  LDL.LU R19, [R1+0xcc] ;  /* 0x0000cc0001137983 */ /* 0x000ea20000300800 */
[----:B----4-:R-:W-:Y:S01]  /*2c3d0*/  HMMA.16816.F32 R4, R20, R6, R24 ;  /* 0x000000061404723c */ /* 0x010fe20000001818 */
[----:B--2---:R-:W-:Y:S01]  /*2c3e0*/  STL.64 [R1+0x2028], R18 ;  /* 0x0020281201007387 */ /* 0x004fe20000100a00 */
[----:B------:R0:W-:Y:S03]  /*2c3f0*/  STL.64 [R1+0x2020], R16 ;  /* 0x0020201001007387 */ /* 0x0001e60000100a00 */
[----:B0-----:R-:W2:Y:S01]  /*2c400*/  LDL.LU R16, [R1+0xb0] ;  /* 0x0000b00001107983 */ /* 0x001ea20000300800 */
[----:B------:R-:W2:Y:S02]  /*2c410*/  LDL.LU R17, [R1+0xb4] ;  /* 0x0000b40001117983 */ /* 0x000ea40000300800 */
[----:B------:R-:W3:Y:S11]  /*2c420*/  LDL R27, [R1+0x434] ;  /* 0x00043400011b7983 */ /* 0x000ef60000100800 */
[----:B------:R-:W-:Y:S04]  /*2c430*/  @!UPT UIADD3 URZ, URZ, URZ, URZ ;  /* 0x0000003f3f3ff290 */ /* 0x000fe8000fffe03f */
[----:B------:R-:W-:Y:S01]  /*2c440*/  STL.64 [R1+0x290], R4 ;  /* 0x0002900401007387 */ /* 0x000fe20000100a00 */
[----:B------:R-:W-:Y:S02]  /*2c450*/  STL.64 [R1+0x298], R6 ;  /* 0x0002980601007387 */ /* 0x000fe40000100a00 */
[----:B------:R-:W0:Y:S01]  /*2c460*/  LDSM.16.M88.4 R4, [R13+0xa800] ;  /* 0x00a800000d04783b */ /* 0x000e220000000200 */
[----:B------:R-:W-:Y:S02]  /*2c470*/  MOV R20, R28 ;  /* 0x0000001c00147202 */ /* 0x000fe40000000f00 */
[----:B------:R-:W-:Y:S01]  /*2c480*/  MOV R21, R29 ;  /* 0x0000001d00157202 */ /* 0x000fe20000000f00 */
[----:B------:R-:W4:Y:S01]  /*2c490*/  LDL.LU R28, [R1+0x204c] ;  /* 0x00204c00011c7983 */ /* 0x000f220000300800 */
[----:B------:R-:W4:Y:S03]  /*2c4a0*/  LDL.LU R29, [R1+0x2048] ;  /* 0x00204800011d7983 */ /* 0x000f260000300800 */
[----:B------:R1:W-:Y:S04]  /*2c4b0*/  STL.64 [R1+0x2000], R20 ;  /* 0x0020001401007387 */ /* 0x0003e80000100a00 */
[----:B-1----:R-:W2:Y:S01]  /*2c4c0*/  LDL.LU R20, [R1+0xd0] ;  /* 0x0000d00001147983 */ /* 0x002ea20000300800 */
[----:B------:R-:W2:Y:S02]  /*2c4d0*/  LDL.LU R21, [R1+0xd4] ;  /* 0x0000d40001157983 */ /* 0x000ea40000300800 */
[----:B------:R-:W2:Y:S02]  /*2c4e0*/  LDL.LU R22, [R1+0xd8] ;  /* 0x0000d80001167983 */ /* 0x000ea40000300800 */
[----:B------:R-:W2:Y:S01]  /*2c4f0*/  LDL.LU R23, [R1+0xdc] ;  /* 0x0000dc0001177983 */ /* 0x000ea20000300800 */
[----:B0-----:R-:W-:Y:S01]  /*2c500*/  STL.64 [R1+0x50], R4 ;  /* 0x0000500401007387 */ /* 0x001fe20000100a00 */
[----:B------:R0:W-:Y:S03]  /*2c510*/  STL.64 [R1+0x58], R6 ;  /* 0x0000580601007387 */ /* 0x0001e60000100a00 */
[----:B0-----:R-:W3:Y:S01]  /*2c520*/  LDL.LU.64 R6, [R1+0x2040] ;  /* 0x0020400001067983 */ /* 0x001ee20000300a00 */
[----:B------:R-:W2:Y:S01]  /*2c530*/  LDL.LU.64 R4, [R1+0x2038] ;  /* 0x0020380001047983 */ /* 0x000ea20000300a00 */
[----:B-----5:R-:W-:Y:S01]  /*2c540*/  MOV R18, R9 ;  /* 0x0000000900127202 */ /* 0x020fe20000000f00 */
[----:B------:R-:W-:-:S02]  /*2c550*/  IMAD.MOV.U32 R19, RZ, RZ, R8 ;  /* 0x000000ffff137224 */ /* 0x000fc400078e0008 */
[----:B------:R-:W0:Y:S04]  /*2c560*/  LDSM.16.M88.4 R8, [R13+0xa000] ;  /* 0x00a000000d08783b */ /* 0x000e280000000200 */
[----:B0-----:R-:W-:Y:S01]  /*2c570*/  STL.64 [R1+0x60], R8 ;  /* 0x0000600801007387 */ /* 0x001fe20000100a00 */
[----:B------:R-:W-:Y:S01]  /*2c580*/  STL.64 [R1+0x68], R10 ;  /* 0x0000680a01007387 */ /* 0x000fe20000100a00 */
[----:B----4-:R-:W-:Y:S02]  /*2c590*/  F2FP.PACK_AB R25, R28, R29 ;  /* 0x0000001d1c19723e */ /* 0x010fe400000000ff */
[----:B------:R-:W4:Y:S01]  /*2c5a0*/  LDL.LU R28, [R1+0x2034] ;  /* 0x00203400011c7983 */ /* 0x000f220000300800 */
[----:B------:R-:W5:Y:S01]  /*2c5b0*/  LDL.LU R29, [R1+0x2030] ;  /* 0x00203000011d7983 */ /* 0x000f620000300800 */
[----:B---3--:R-:W-:-:S02]  /*2c5c0*/  F2FP.PACK_AB R24, R27, R6 ;  /* 0x000000061b18723e */ /* 0x008fc400000000ff */
[----:B------:R-:W-:Y:S01]  /*2c5d0*/  F2FP.PACK_AB R26, R7, R14 ;  /* 0x0000000e071a723e */ /* 0x000fe200000000ff */
[----:B------:R-:W-:-:S07]  /*2c5e0*/  F2FP.PACK_AB R27, R0, R12 ;  /* 0x0000000c001b723e */ /* 0x000fce00000000ff */
[----:B--2---:R-:W-:Y:S01]  /*2c5f0*/  HMMA.16816.F32 R4, R24, R4, R16 ;  /* 0x000000041804723c */ /* 0x004fe20000001810 */
[----:B------:R-:W2:Y:S01]  /*2c600*/  LDL.LU.64 R18, [R1+0x2028] ;  /* 0x0020280001127983 */ /* 0x000ea20000300a00 */
[----:B------:R-:W2:Y:S11]  /*2c610*/  LDL.LU.64 R16, [R1+0x2020] ;  /* 0x0020200001107983 */ /* 0x000eb60000300a00 */
[----:B------:R-:W-:Y:S10]  /*2c620*/  @!UPT UIADD3 URZ, URZ, URZ, URZ ;  /* 0x0000003f3f3ff290 */ /* 0x000ff4000fffe03f */
[----:B------:R-:W-:Y:S01]  /*2c630*/  STL.64 [R1+0x280], R4 ;  /* 0x0002800401007387 */ /* 0x000fe20000100a00 */
[----:B------:R-:W-:Y:S02]  /*2c640*/  STL.64 [R1+0x288], R6 ;  /* 0x0002880601007387 */ /* 0x000fe40000100a00 */
[----:B------:R-:W0:Y:S02]  /*2c650*/  LDSM.16.M88.4 R4, [R13+0xb000] ;  /* 0x00b000000d04783b */ /* 0x000e240000000200 */
[----:B0-----:R0:W-:Y:S02]  /*2c660*/  STL.64 [R1+0x40], R4 ;  /* 0x0000400401007387 */ /* 0x0011e40000100a00 */
[----:B------:R-:W-:Y:S02]  /*2c670*/  IMAD.MOV.U32 R14, RZ, RZ, R4 ;  /* 0x000000ffff0e7224 */ /* 0x000fe400078e0004 */
[----:B------:R2:W-:Y:S01]  /*2c680*/  STL.64 [R1+0x48], R6 ;  /* 0x0000480601007387 */ /* 0x0005e20000100a00 */
[----:B------:R-:W-:-:S02]  /*2c690*/  MOV R12, R5 ;  /* 0x00000005000c7202 */ /* 0x000fc40000000f00 */
[----:B0-----:R-:W2:Y:S02]  /*2c6a0*/  LDL.LU.64 R4, [R1+0x2018] ;  /* 0x0020180001047983 */ /* 0x001ea40000300a00 */
[C---:B--2---:R-:W-:Y:S02]  /*2c6b0*/  HMMA.16816.F32 R4, R24.reuse, R4, R16 ;  /* 0x000000041804723c */ /* 0x044fe40000001810 */
[----:B------:R-:W2:Y:S11]  /*2c6c0*/  LDL.LU.64 R16, [R1+0x2010] ;  /* 0x0020100001107983 */ /* 0x000eb60000300a00 */
[----:B------:R-:W-:Y:S10]  /*2c6d0*/  @!UPT UIADD3 URZ, URZ, URZ, URZ ;  /* 0x0000003f3f3ff290 */ /* 0x000ff4000fffe03f */
[----:B------:R-:W-:Y:S01]  /*2c6e0*/  STL.64 [R1+0x260], R4 ;  /* 0x0002600401007387 */ /* 0x000fe20000100a00 */
[----:B------:R-:W-:Y:S02]  /*2c6f0*/  STL.64 [R1+0x268], R6 ;  /* 0x0002680601007387 */ /* 0x000fe40000100a00 */
[----:B------:R-:W0:Y:S04]  /*2c700*/  LDSM.16.M88.4 R4, [R13+0xb800] ;  /* 0x00b800000d04783b */ /* 0x000e280000000200 */
[----:B-----5:R-:W-:Y:S01]  /*2c710*/  FADD R0, R3, -R29 ;  /* 0x8000001d03007221 */ /* 0x020fe20000000000 */
[----:B0-----:R0:W-:Y:S01]  /*2c720*/  STL.64 [R1+0x30], R4 ;  /* 0x0000300401007387 */ /* 0x0011e20000100a00 */
[----:B------:R1:W-:Y:S03]  /*2c730*/  STL.64 [R1+0x38], R6 ;  /* 0x0000380601007387 */ /* 0x0003e60000100a00 */
[----:B0-----:R-:W3:Y:S01]  /*2c740*/  LDL.LU.64 R4, [R1+0x2008] ;  /* 0x0020080001047983 */ /* 0x001ee20000300a00 */
[----:B------:R-:W5:Y:S02]  /*2c750*/  LDL.LU R3, [R1+0x3e8] ;  /* 0x0003e80001037983 */ /* 0x000f640000300800 */
[----:B-1----:R-:W3:Y:S02]  /*2c760*/  LDL.LU R6, [R1+0x308] ;  /* 0x0003080001067983 */ /* 0x002ee40000300800 */
[----:B------:R-:W3:Y:S01]  /*2c770*/  LDL.LU R7, [R1+0x30c] ;  /* 0x00030c0001077983 */ /* 0x000ee20000300800 */
[----:B--2---:R-:W-:Y:S01]  /*2c780*/  HMMA.16816.F32 R16, R24, R16, R20 ;  /* 0x000000101810723c */ /* 0x004fe20000001814 */
[----:B------:R-:W2:Y:S11]  /*2c790*/  LDL.LU.64 R20, [R1+0x2000] ;  /* 0x0020000001147983 */ /* 0x000eb60000300a00 */
[----:B------:R-:W-:Y:S11]  /*2c7a0*/  @!UPT UIADD3 URZ, URZ, URZ, URZ ;  /* 0x0000003f3f3ff290 */ /* 0x000ff6000fffe03f */
[----:B------:R-:W-:Y:S01]  /*2c7b0*/  STL.64 [R1+0x240], R16 ;  /* 0x0002401001007387 */ /* 0x000fe20000100a00 */
[----:B------:R-:W-:Y:S02]  /*2c7c0*/  STL.64 [R1+0x248], R18 ;  /* 0x0002481201007387 */ /* 0x000fe40000100a00 */
[----:B------:R-:W0:Y:S02]  /*2c7d0*/  LDSM.16.M88.4 R16, [R13+0xc000] ;  /* 0x00c000000d10783b */ /* 0x000e240000000200 */
[----:B0-----:R-:W-:Y:S02]  /*2c7e0*/  STL.64 [R1+0x20], R16 ;  /* 0x0000201001007387 */ /* 0x001fe40000100a00 */
[----:B------:R0:W-:Y:S02]  /*2c7f0*/  STL.64 [R1+0x28], R18 ;  /* 0x0000281201007387 */ /* 0x0001e40000100a00 */
[----:B0-----:R-:W2:Y:S01]  /*2c800*/  LDL.LU.64 R18, [R1+0x1ff8] ;  /* 0x001ff80001127983 */ /* 0x001ea20000300a00 */
[----:B------:R-:W2:Y:S02]  /*2c810*/  LDL.LU.64 R16, [R1+0x1ff0] ;  /* 0x001ff00001107983 */ /* 0x000ea40000300a00 */
[----:B------:R-:W-:-:S06]  /*2c820*/  FMUL R0, R0, 1.4426950216293334961 ;  /* 0x3fb8aa3b00007820 */ /* 0x000fcc0000400000 */
[----:B------:R-:W0:Y:S01]  /*2c830*/  MUFU.EX2 R0, R0 ;  /* 0x0000000000007308 */ /* 0x000e220000000800 */
[----:B--2---:R-:W-:Y:S01]  /*2c840*/  HMMA.16816.F32 R20, R24, R20, R16 ;  /* 0x000000141814723c */ /* 0x004fe20000001810 */
[----:B------:R-:W2:Y:S01]  /*2c850*/  LDL.LU.64 R18, [R1+0x1fe8] ;  /* 0x001fe80001127983 */ /* 0x000ea20000300a00 */
[----:B0-----:R0:W-:Y:S02]  /*2c860*/  STL [R1+0x418], R0 ;  /* 0x0004180001007387 */ /* 0x0011e40000100800 */
[----:B------:R-:W2:Y:S11]  /*2c870*/  LDL.LU.64 R16, [R1+0x1fe0] ;  /* 0x001fe00001107983 */ /* 0x000eb60000300a00 */
[----:B------:R-:W-:Y:S08]  /*2c880*/  @!UPT UIADD3 URZ, URZ, URZ, URZ ;  /* 0x0000003f3f3ff290 */ /* 0x000ff0000fffe03f */
[----:B------:R-:W-:Y:S01]  /*2c890*/  STL.64 [R1+0x230], R20 ;  /* 0x0002301401007387 */ /* 0x000fe20000100a00 */
[----:B------:R-:W-:Y:S02]  /*2c8a0*/  STL.64 [R1+0x238], R22 ;  /* 0x0002381601007387 */ /* 0x000fe40000100a00 */
[----:B------:R-:W1:Y:S04]  /*2c8b0*/  LDSM.16.M88.4 R20, [R13+0xc800] ;  /* 0x00c800000d14783b */ /* 0x000e680000000200 */
[----:B------:R-:W-:-:S04]  /*2c8c0*/  FADD R2, R2, -R29 ;  /* 0x8000001d02027221 */ /* 0x000fc80000000000 */
[----:B0-----:R-:W-:-:S06]  /*2c8d0*/  FMUL R0, R2, 1.4426950216293334961 ;  /* 0x3fb8aa3b02007820 */ /* 0x001fcc0000400000 */
[----:B------:R-:W0:Y:S01]  /*2c8e0*/  MUFU.EX2 R0, R0 ;  /* 0x0000000000007308 */ /* 0x000e220000000800 */
[----:B-1----:R-:W-:Y:S01]  /*2c8f0*/  STL.64 [R1+0x10], R20 ;  /* 0x0000101401007387 */ /* 0x002fe20000100a00 */
[----:B------:R-:W-:Y:S02]  /*2c900*/  STL.64 [R1+0x18], R22 ;  /* 0x0000181601007387 */ /* 0x000fe40000100a00 */
[----:B------:R-:W1:Y:S04]  /*2c910*/  LDSM.16.M88.4 R20, [R13+0xd800] ;  /* 0x00d800000d14783b */ /* 0x000e680000000200 */
[----:B0-----:R-:W-:Y:S01]  /*2c920*/  STL [R1+0x41c], R0 ;  /* 0x00041c0001007387 */ /* 0x001fe20000100800 */
[----:B--2---:R-:W-:Y:S01]  /*2c930*/  HMMA.16816.F32 R16, R24, R8, R16 ;  /* 0x000000081810723c */ /* 0x004fe20000001810 */
[----:B------:R-:W0:Y:S11]  /*2c940*/  LDSM.16.M88.4 R8, [R13+0xd000] ;  /* 0x00d000000d08783b */ /* 0x000e360000000200 */
[----:B------:R-:W-:Y:S11]  /*2c950*/  @!UPT UIADD3 URZ, URZ, URZ, URZ ;  /* 0x0000003f3f3ff290 */ /* 0x000ff6000fffe03f */
[----:B------:R-:W-:Y:S01]  /*2c960*/  STL.64 [R1+0x220], R16 ;  /* 0x0002201001007387 */ /* 0x000fe20000100a00 */
[----:B------:R-:W-:Y:S02]  /*2c970*/  STL.64 [R1+0x228], R18 ;  /* 0x0002281201007387 */ /* 0x000fe40000100a00 */
[----:B-1----:R-:W-:Y:S02]  /*2c980*/  STL [R1+0x1d8c], R22 ;  /* 0x001d8c1601007387 */ /* 0x002fe40000100800 */
[----:B------:R-:W-:Y:S01]  /*2c990*/  LDSM.16.M88.4 R16, [R13+0xe800] ;  /* 0x00e800000d10783b */ /* 0x000fe20000000200 */
[----:B0-----:R-:W-:Y:S03]  /*2c9a0*/  STL.64 [R1], R8 ;  /* 0x0000000801007387 */ /* 0x001fe60000100a00 */
[----:B------:R-:W-:Y:S02]  /*2c9b0*/  STL.64 [R1+0x8], R10 ;  /* 0x0000080a01007387 */ /* 0x000fe40000100a00 */
[----:B------:R-:W0:Y:S04]  /*2c9c0*/  LDSM.16.M88.4 R8, [R13+0xe000] ;  /* 0x00e000000d08783b */ /* 0x000e280000000200 */
[----:B------:R1:W-:Y:S02]  /*2c9d0*/  STL [R1+0x1d88], R23 ;  /* 0x001d881701007387 */ /* 0x0003e40000100800 */
[----:B-1----:R-:W4:Y:S01]  /*2c9e0*/  LDL.LU R23, [R1+0x408] ;  /* 0x0004080001177983 */ /* 0x002f220000300800 */
[----:B------:R-:W-:Y:S03]  /*2c9f0*/  STL.64 [R1+0x1fd0], R20 ;  /* 0x001fd01401007387 */ /* 0x000fe60000100a00 */
[----:B0-----:R-:W-:Y:S01]  /*2ca00*/  STL [R1+0x1d94], R10 ;  /* 0x001d940a01007387 */ /* 0x001fe20000100800 */
[----:B------:R-:W-:Y:S02]  /*2ca10*/  STL [R1+0x1d90], R11 ;  /* 0x001d900b01007387 */ /* 0x000fe40000100800 */
[----:B------:R0:W-:Y:S02]  /*2ca20*/  STL.64 [R1+0x1fd8], R8 ;  /* 0x001fd80801007387 */ /* 0x0001e40000100a00 */
[----:B0-----:R-:W3:Y:S01]  /*2ca30*/  LDL.64 R8, [R1+0x50] ;  /* 0x0000500001087983 */ /* 0x001ee20000100a00 */
[----:B------:R-:W-:-:S04]  /*2ca40*/  FADD R2, R15, -R29 ;  /* 0x8000001d0f027221 */ /* 0x000fc80000000000 */
[----:B------:R-:W-:-:S06]  /*2ca50*/  FMUL R2, R2, 1.4426950216293334961 ;  /* 0x3fb8aa3b02027820 */ /* 0x000fcc0000400000 */
[----:B------:R-:W0:Y:S01]  /*2ca60*/  MUFU.EX2 R2, R2 ;  /* 0x0000000200027308 */ /* 0x000e220000000800 */
[----:B------:R-:W-:Y:S01]  /*2ca70*/  STL [R1+0x1db4], R18 ;  /* 0x001db41201007387 */ /* 0x000fe20000100800 */
[----:B------:R-:W-:Y:S02]  /*2ca80*/  STL [R1+0x1db0], R19 ;  /* 0x001db01301007387 */ /* 0x000fe40000100800 */
[----:B------:R-:W2:Y:S02]  /*2ca90*/  LDL.LU R22, [R1+0x404] ;  /* 0x0004040001167983 */ /* 0x000ea40000300800 */
[----:B-----5:R-:W-:Y:S01]  /*2caa0*/  FADD R0, R3, -R29 ;  /* 0x8000001d03007221 */ /* 0x020fe20000000000 */
[----:B------:R1:W-:Y:S04]  /*2cab0*/  STL [R1+0x1e10], R29 ;  /* 0x001e101d01007387 */ /* 0x0003e80000100800 */
[----:B0-----:R-:W-:Y:S01]  /*2cac0*/  STL [R1+0x414], R2 ;  /* 0x0004140201007387 */ /* 0x001fe20000100800 */
[----:B---3--:R-:W-:Y:S01]  /*2cad0*/  HMMA.16816.F32 R4, R24, R8, R4 ;  /* 0x000000081804723c */ /* 0x008fe20000001804 */
[----:B-1----:R-:W-:-:S02]  /*2cae0*/  MOV R29, R9 ;  /* 0x00000009001d7202 */ /* 0x002fc40000000f00 */
[----:B------:R-:W3:Y:S11]  /*2caf0*/  LDL.LU.64 R8, [R1+0x1fd8] ;  /* 0x001fd80001087983 */ /* 0x000ef60000300a00 */
[----:B------:R-:W-:Y:S09]  /*2cb00*/  @!UPT UIADD3 URZ, URZ, URZ, URZ ;  /* 0x0000003f3f3ff290 */ /* 0x000ff2000fffe03f */
[----:B------:R-:W-:Y:S01]  /*2cb10*/  STL [R1+0x210], R4 ;  /* 0x0002100401007387 */ /* 0x000fe20000100800 */
[----:B------:R-:W-:Y:S01]  /*2cb20*/  IMAD.MOV.U32 R18, RZ, RZ, R5 ;  /* 0x000000ffff127224 */ /* 0x000fe200078e0005 */
[----:B------:R-:W-:Y:S02]  /*2cb30*/  MOV R19, R6 ;  /* 0x0000000600137202 */ /* 0x000fe40000000f00 */
[----:B------:R-:W-:Y:S02]  /*2cb40*/  MOV R3, R7 ;  /* 0x0000000700037202 */ /* 0x000fe40000000f00 */
[----:B------:R-:W0:Y:S04]  /*2cb50*/  LDSM.16.M88.4 R4, [R13+0xf000] ;  /* 0x00f000000d04783b */ /* 0x000e280000000200 */
[----:B------:R-:W-:Y:S01]  /*2cb60*/  STL [R1+0x1ef0], R29 ;  /* 0x001ef01d01007387 */ /* 0x000fe20000100800 */
[----:B------:R-:W-:Y:S02]  /*2cb70*/  STL [R1+0x1dc0], R3 ;  /* 0x001dc00301007387 */ /* 0x000fe40000100800 */
[----:B------:R-:W-:Y:S02]  /*2cb80*/  STL [R1+0x1dbc], R19 ;  /* 0x001dbc1301007387 */ /* 0x000fe40000100800 */
[----:B------:R-:W-:Y:S01]  /*2cb90*/  STL [R1+0x1db8], R18 ;  /* 0x001db81201007387 */ /* 0x000fe20000100800 */
[----:B0-----:R-:W-:Y:S01]  /*2cba0*/  STL [R1+0x1e18], R6 ;  /* 0x001e180601007387 */ /* 0x001fe20000100800 */
[----:B------:R-:W-:Y:S02]  /*2cbb0*/  STL [R1+0x1e14], R7 ;  /* 0x001e140701007387 */ /* 0x000fe40000100800 */
[----:B------:R0:W-:Y:S02]  /*2cbc0*/  STL.64 [R1+0x1fa0], R4 ;  /* 0x001fa00401007387 */ /* 0x0001e40000100a00 */
[----:B0-----:R-:W-:Y:S01]  /*2cbd0*/  IMAD.MOV.U32 R4, RZ, RZ, R14 ;  /* 0x000000ffff047224 */ /* 0x001fe200078e000e */
[----:B------:R-:W-:-:S02]  /*2cbe0*/  MOV R5, R12 ;  /* 0x0000000c00057202 */ /* 0x000fc40000000f00 */
[----:B------:R-:W0:Y:S04]  /*2cbf0*/  LDSM.16.M88.4 R12, [R13+0xf800] ;  /* 0x00f800000d0c783b */ /* 0x000e280000000200 */
[----:B0-----:R-:W-:Y:S01]  /*2cc00*/  STL [R1+0x1cf0], R14 ;  /* 0x001cf00e01007387 */ /* 0x001fe20000100800 */
[----:B------:R-:W-:Y:S02]  /*2cc10*/  STL [R1+0x1cc8], R15 ;  /* 0x001cc80f01007387 */ /* 0x000fe40000100800 */
[----:B------:R0:W-:Y:S02]  /*2cc20*/  STL.64 [R1+0x1f60], R12 ;  /* 0x001f600c01007387 */ /* 0x0001e40000100a00 */
[----:B0-----:R-:W5:Y:S01]  /*2cc30*/  LDL.LU R12, [R1+0x3a0] ;  /* 0x0003a000010c7983 */ /* 0x001f620000300800 */
[----:B------:R-:W5:Y:S02]  /*2cc40*/  LDL.LU R13, [R1+0x3a4] ;  /* 0x0003a400010d7983 */ /* 0x000f640000300800 */
[----:B------:R-:W5:Y:S02]  /*2cc50*/  LDL.LU R14, [R1+0x3a8] ;  /* 0x0003a800010e7983 */ /* 0x000f640000300800 */
[----:B------:R-:W5:Y:S02]  /*2cc60*/  LDL.LU R15, [R1+0x3ac] ;  /* 0x0003ac00010f7983 */ /* 0x000f640000300800 */
[----:B------:R-:W-:Y:S01]  /*2cc70*/  FMUL R0, R0, 1.4426950216293334961 ;  /* 0x3fb8aa3b00007820 */ /* 0x000fe20000400000 */
[----:B------:R-:W2:Y:S05]  /*2cc80*/  LDL.64 R20, [R1+0x30] ;  /* 0x0000300001147983 */ /* 0x000eaa0000100a00 */
[----:B------:R-:W0:Y:S02]  /*2cc90*/  MUFU.EX2 R0, R0 ;  /* 0x0000000000007308 */ /* 0x000e240000000800 */
[----:B0-----:R0:W-:Y:S01]  /*2cca0*/  STL [R1+0x420], R0 ;  /* 0x0004200001007387 */ /* 0x0011e20000100800 */
[----:B-----5:R-:W-:Y:S11]  /*2ccb0*/  HMMA.16816.F32 R4, R24, R4, R12 ;  /* 0x000000041804723c */ /* 0x020ff6000000180c */
[----:B------:R-:W-:Y:S11]  /*2ccc0*/  @!UPT UIADD3 URZ, URZ, URZ, URZ ;  /* 0x0000003f3f3ff290 */ /* 0x000ff6000fffe03f */
[----:B------:R-:W-:Y:S02]  /*2ccd0*/  @!UPT UIADD3 URZ, URZ, URZ, URZ ;  /* 0x0000003f3f3ff290 */ /* 0x000fe4000fffe03f */
[----:B------:R-:W-:Y:S01]  /*2cce0*/  IMAD.MOV.U32 R19, RZ, RZ, R6 ;  /* 0x000000ffff137224 */ /* 0x000fe200078e0006 */
[----:B------:R-:W-:Y:S02]  /*2ccf0*/  MOV R18, R7 ;  /* 0x0000000700127202 */ /* 0x000fe40000000f00 */
[----:B------:R-:W-:Y:S01]  /*2cd00*/  MOV R3, R5 ;  /* 0x0000000500037202 */ /* 0x000fe20000000f00 */
[----:B------:R-:W-:Y:S02]  /*2cd10*/  STL [R1+0x200], R4 ;  /* 0x0002000401007387 */ /* 0x000fe40000100800 */
[----:B------:R-:W-:Y:S02]  /*2cd20*/  STL.64 [R1+0x1f80], R18 ;  /* 0x001f801201007387 */ /* 0x000fe40000100a00 */
[----:B------:R-:W-:Y:S01]  /*2cd30*/  STL.64 [R1+0x1f78], R16 ;  /* 0x001f781001007387 */ /* 0x000fe20000100a00 */
[----:B------:R-:W-:Y:S01]  /*2cd40*/  STL [R1+0x1e1c], R3 ;  /* 0x001e1c0301007387 */ /* 0x000fe20000100800 */
[----:B------:R-:W5:Y:S02]  /*2cd50*/  LDL.LU R15, [R1+0x3f8] ;  /* 0x0003f800010f7983 */ /* 0x000f640000300800 */
[----:B------:R-:W2:Y:S02]  /*2cd60*/  LDL.LU R14, [R1+0x3f4] ;  /* 0x0003f400010e7983 */ /* 0x000ea40000300800 */
[----:B----4-:R-:W-:-:S04]  /*2cd70*/  FADD R2, R23, -R28 ;  /* 0x8000001c17027221 */ /* 0x010fc80000000000 */
[----:B0-----:R-:W-:Y:S01]  /*2cd80*/  FMUL R0, R2, 1.4426950216293334961 ;  /* 0x3fb8aa3b02007820 */ /* 0x001fe20000400000 */
[----:B--2---:R-:W-:Y:S01]  /*2cd90*/  STL [R1+0x1fa8], R14 ;  /* 0x001fa80e01007387 */ /* 0x004fe20000100800 */
[----:B------:R-:W2:Y:S04]  /*2cda0*/  LDL.64 R12, [R1+0x20] ;  /* 0x00002000010c7983 */ /* 0x000ea80000100a00 */
[----:B------:R-:W0:Y:S01]  /*2cdb0*/  MUFU.EX2 R0, R0 ;  /* 0x0000000000007308 */ /* 0x000e220000000800 */
[----:B-----5:R-:W-:Y:S01]  /*2cdc0*/  STL [R1+0x1fc8], R15 ;  /* 0x001fc80f01007387 */ /* 0x020fe20000100800 */
[----:B--2---:R1:W-:Y:S04]  /*2cdd0*/  STL.64 [R1+0x1fc0], R12 ;  /* 0x001fc00c01007387 */ /* 0x0043e80000100a00 */
[----:B-1----:R-:W2:Y:S01]  /*2cde0*/  LDL.LU R12, [R1+0x390] ;  /* 0x00039000010c7983 */ /* 0x002ea20000300800 */
[----:B------:R-:W2:Y:S02]  /*2cdf0*/  LDL.LU R13, [R1+0x394] ;  /* 0x00039400010d7983 */ /* 0x000ea40000300800 */
[----:B------:R-:W2:Y:S02]  /*2ce00*/  LDL.LU R14, [R1+0x398] ;  /* 0x00039800010e7983 */ /* 0x000ea40000300800 */
[----:B------:R-:W2:Y:S01]  /*2ce10*/  LDL.LU R15, [R1+0x39c] ;  /* 0x00039c00010f7983 */ /* 0x000ea20000300800 */
[----:B------:R-:W4:Y:S01]  /*2ce20*/  LDL.LU R4, [R1+0x370] ;  /* 0x0003700001047983 */ /* 0x000f220000300800 */
[----:B0-----:R-:W-:Y:S02]  /*2ce30*/  STL [R1+0x408], R0 ;  /* 0x0004080001007387 */ /* 0x001fe40000100800 */
[----:B------:R-:W4:Y:S02]  /*2ce40*/  LDL.LU R5, [R1+0x374] ;  /* 0x0003740001057983 */ /* 0x000f240000300800 */
[----:B------:R-:W5:Y:S01]  /*2ce50*/  LDL.LU R6, [R1+0x378] ;  /* 0x0003780001067983 */ /* 0x000f620000300800 */
[----:B------:R-:W5:Y:S04]  /*2ce60*/  LDL.LU R7, [R1+0x37c] ;  /* 0x00037c0001077983 */ /* 0x000f680000300800 */
[----:B-----5:R-:W-:Y:S01]  /*2ce70*/  STL.64 [R1+0x1fb8], R6 ;  /* 0x001fb80601007387 */ /* 0x020fe20000100a00 */
[----:B----4-:R0:W-:Y:S03]  /*2ce80*/  STL.64 [R1+0x1fb0], R4 ;  /* 0x001fb00401007387 */ /* 0x0101e60000100a00 */
[----:B0-----:R-:W4:Y:S01]  /*2ce90*/  LDL.LU R4, [R1+0x380] ;  /* 0x0003800001047983 */ /* 0x001f220000300800 */
[----:B------:R-:W4:Y:S02]  /*2cea0*/  LDL.LU R5, [R1+0x384] ;  /* 0x0003840001057983 */ /* 0x000f240000300800 */
[----:B------:R-:W4:Y:S02]  /*2ceb0*/  LDL.LU R6, [R1+0x388] ;  /* 0x0003880001067983 */ /* 0x000f240000300800 */
[----:B------:R-:W4:Y:S01]  /*2cec0*/  LDL.LU R7, [R1+0x38c] ;  /* 0x00038c0001077983 */ /* 0x000f220000300800 */
[----:B------:R-:W5:Y:S01]  /*2ced0*/  LDL.64 R16, [R1] ;  /* 0x0000000001107983 */ /* 0x000f620000100a00 */
[----:B--2---:R-:W-:Y:S01]  /*2cee0*/  HMMA.16816.F32 R12, R24, R20, R12 ;  /* 0x00000014180c723c */ /* 0x004fe2000000180c */
[----:B------:R-:W-:Y:S11]  /*2cef0*/  MOV R29, R21 ;  /* 0x00000015001d7202 */ /* 0x000ff60000000f00 */
[----:B------:R-:W-:Y:S11]  /*2cf00*/  @!UPT UIADD3 URZ, URZ, URZ, URZ ;  /* 0x0000003f3f3ff290 */ /* 0x000ff6000fffe03f */
[----:B------:R-:W-:Y:S01]  /*2cf10*/  @!UPT UIADD3 URZ, URZ, URZ, URZ ;  /* 0x0000003f3f3ff290 */ /* 0x000fe2000fffe03f */
[----:B------:R-:W-:Y:S02]  /*2cf20*/  IMAD.MOV.U32 R23, RZ, RZ, R15 ;  /* 0x000000ffff177224 */ /* 0x000fe400078e000f */
[----:B------:R-:W-:Y:S01]  /*2cf30*/  IMAD.MOV.U32 R10, RZ, RZ, R12 ;  /* 0x000000ffff0a7224 */ /* 0x000fe200078e000c */
[----:B------:R-:W-:Y:S01]  /*2cf40*/  MOV R11, R13 ;  /* 0x0000000d000b7202 */ /* 0x000fe20000000f00 */
[----:B-----5:R0:W-:Y:S04]  /*2cf50*/  STL.64 [R1+0x1f98], R16 ;  /* 0x001f981001007387 */ /* 0x0201e80000100a00 */
[----:B0-----:R-:W2:Y:S01]  /*2cf60*/  LDL.LU.64 R16, [R1+0x10] ;  /* 0x0000100001107983 */ /* 0x001ea20000300a00 */
[----:B------:R-:W5:Y:S02]  /*2cf70*/  LDL.LU.64 R20, [R1+0x1fd0] ;  /* 0x001fd00001147983 */ /* 0x000f640000300a00 */
[----:B------:R-:W2:Y:S02]  /*2cf80*/  LDL.LU R15, [R1+0x1fc8] ;  /* 0x001fc800010f7983 */ /* 0x000ea40000300800 */
[----:B------:R-:W4:Y:S01]  /*2cf90*/  LDL.LU.64 R12, [R1+0x1fc0] ;  /* 0x001fc000010c7983 */ /* 0x000f220000300a00 */
[----:B------:R-:W-:Y:S01]  /*2cfa0*/  STL.64 [R1+0x1f90], R10 ;  /* 0x001f900a01007387 */ /* 0x000fe20000100a00 */
[----:B---3--:R0:W-:Y:S03]  /*2cfb0*/  STL.64 [R1+0x1f88], R8 ;  /* 0x001f880801007387 */ /* 0x0081e60000100a00 */
[----:B0-----:R-:W3:Y:S01]  /*2cfc0*/  LDL.LU R8, [R1+0x360] ;  /* 0x0003600001087983 */ /* 0x001ee20000300800 */
[----:B------:R-:W3:Y:S02]  /*2cfd0*/  LDL.LU R9, [R1+0x364] ;  /* 0x0003640001097983 */ /* 0x000ee40000300800 */
[----:B------:R-:W3:Y:S02]  /*2cfe0*/  LDL.LU R10, [R1+0x368] ;  /* 0x00036800010a7983 */ /* 0x000ee40000300800 */
[----:B------:R-:W3:Y:S01]  /*2cff0*/  LDL.LU R11, [R1+0x36c] ;  /* 0x00036c00010b7983 */ /* 0x000ee20000300800 */
[----:B------:R-:W-:Y:S01]  /*2d000*/  STL [R1+0x1ef4], R29 ;  /* 0x001ef41d01007387 */ /* 0x000fe20000100800 */
[----:B------:R-:W2:Y:S02]  /*2d010*/  LDL R3, [R1+0x3b0] ;  /* 0x0003b00001037983 */ /* 0x000ea40000100800 */
[----:B------:R-:W-:-:S04]  /*2d020*/  FADD R2, R22, -R28 ;  /* 0x8000001c16027221 */ /* 0x000fc80000000000 */
[----:B------:R-:W-:-:S06]  /*2d030*/  FMUL R0, R2, 1.4426950216293334961 ;  /* 0x3fb8aa3b02007820 */ /* 0x000fcc0000400000 */
[----:B------:R-:W0:Y:S01]  /*2d040*/  MUFU.EX2 R0, R0 ;  /* 0x0000000000007308 */ /* 0x000e220000000800 */
[----:B------:R-:W-:Y:S01]  /*2d050*/  MOV R22, R14 ;  /* 0x0000000e00167202 */ /* 0x000fe20000000f00 */
[----:B----4-:R-:W-:Y:S01]  /*2d060*/  HMMA.16816.F32 R4, R24, R12, R4 ;  /* 0x0000000c1804723c */ /* 0x010fe20000001804 */
[----:B--2---:R-:W-:Y:S01]  /*2d070*/  STL [R1+0x1f48], R3 ;  /* 0x001f480301007387 */ /* 0x004fe20000100800 */
[----:B0-----:R-:W-:Y:S11]  /*2d080*/  STL [R1+0x40c], R0 ;  /* 0x00040c0001007387 */ /* 0x001ff60000100800 */
[----:B------:R-:W-:Y:S10]  /*2d090*/  @!UPT UIADD3 URZ, URZ, URZ, URZ ;  /* 0x0000003f3f3ff290 */ /* 0x000ff4000fffe03f */
[----:B------:R-:W-:Y:S01]  /*2d0a0*/  STL.64 [R1+0x1e0], R4 ;  /* 0x0001e00401007387 */ /* 0x000fe20000100a00 */
[----:B------:R0:W-:Y:S03]  /*2d0b0*/  STL.64 [R1+0x1e8], R6 ;  /* 0x0001e80601007387 */ /* 0x0001e60000100a00 */
[----:B0-----:R-:W2:Y:S01]  /*2d0c0*/  LDL.LU.64 R6, [R1+0x1fb8] ;  /* 0x001fb80001067983 */ /* 0x001ea20000300a00 */
[----:B------:R-:W2:Y:S02]  /*2d0d0*/  LDL.LU.64 R4, [R1+0x1fb0] ;  /* 0x001fb00001047983 */ /* 0x000ea40000300a00 */
[----:B------:R-:W4:Y:S01]  /*2d0e0*/  LDL.LU R14, [R1+0x1fa8] ;  /* 0x001fa800010e7983 */ /* 0x000f220000300800 */
[----:B------:R-:W-:Y:S01]  /*2d0f0*/  MOV R29, R13 ;  /* 0x0000000d001d7202 */ /* 0x000fe20000000f00 */
[----:B------:R-:W-:-:S04]  /*2d100*/  FADD R2, R15, -R28 ;  /* 0x8000001c0f027221 */ /* 0x000fc80000000000 */
[----:B------:R-:W-:Y:S01]  /*2d110*/  STL [R1+0x1ef8], R29 ;  /* 0x001ef81d01007387 */ /* 0x000fe20000100800 */
[----:B------:R-:W3:Y:S02]  /*2d120*/  LDL.LU R12, [R1+0x340] ;  /* 0x00034000010c7983 */ /* 0x000ee40000300800 */
[----:B------:R-:W3:Y:S01]  /*2d130*/  LDL.LU R13, [R1+0x344] ;  /* 0x00034400010d7983 */ /* 0x000ee20000300800 */
[C---:B--2---:R-:W-:Y:S01]  /*2d140*/  HMMA.16816.F32 R4, R24.reuse, R16, R4 ;  /* 0x000000101804723c */ /* 0x044fe20000001804 */
[----:B----4-:R-:W-:Y:S02]  /*2d150*/  FADD R0, R14, -R28 ;  /* 0x8000001c0e007221 */ /* 0x010fe40000000000 */
[----:B------:R-:W2:Y:S01]  /*2d160*/  LDL.LU R14, [R1+0x348] ;  /* 0x00034800010e7983 */ /* 0x000ea20000300800 */
[----:B------:R-:W2:Y:S02]  /*2d170*/  LDL.LU R15, [R1+0x34c] ;  /* 0x00034c00010f7983 */ /* 0x000ea40000300800 */
[----:B------:R-:W-:Y:S11]  /*2d180*/  STL [R1+0x1e20], R28 ;  /* 0x001e201c01007387 */ /* 0x000ff60000100800 */
[----:B------:R-:W-:Y:S06]  /*2d190*/  @!UPT UIADD3 URZ, URZ, URZ, URZ ;  /* 0x0000003f3f3ff290 */ /* 0x000fec000fffe03f */
[----:B------:R0:W-:Y:S01]  /*2d1a0*/  STL.64 [R1+0x1d0], R4 ;  /* 0x0001d00401007387 */ /* 0x0001e20000100a00 */
[----:B------:R1:W-:Y:S03]  /*2d1b0*/  STL.64 [R1+0x1d8], R6 ;  /* 0x0001d80601007387 */ /* 0x0003e60000100a00 */
[----:B0-----:R-:W4:Y:S01]  /*2d1c0*/  LDL.LU.64 R4, [R1+0x1fa0] ;  /* 0x001fa00001047983 */ /* 0x001f220000300a00 */
[----:B-1----:R-:W-:Y:S01]  /*2d1d0*/  MOV R7, R16 ;  /* 0x0000001000077202 */ /* 0x002fe20000000f00 */
[----:B------:R-:W-:Y:S02]  /*2d1e0*/  IMAD.MOV.U32 R6, RZ, RZ, R17 ;  /* 0x000000ffff067224 */ /* 0x000fe400078e0011 */
[----:B------:R-:W3:Y:S03]  /*2d1f0*/  LDL.LU.64 R16, [R1+0x1f98] ;  /* 0x001f980001107983 */ /* 0x000ee60000300a00 */
[----:B------:R-:W-:Y:S01]  /*2d200*/  STL.64 [R1+0x1f70], R6 ;  /* 0x001f700601007387 */ /* 0x000fe20000100a00 */
[----:B----4-:R0:W-:Y:S04]  /*2d210*/  STL.64 [R1+0x1f68], R4 ;  /* 0x001f680401007387 */ /* 0x0101e80000100a00 */
[----:B0-----:R-:W5:Y:S01]  /*2d220*/  LDL.LU R4, [R1+0x350] ;  /* 0x0003500001047983 */ /* 0x001f620000300800 */
[----:B------:R-:W5:Y:S02]  /*2d230*/  LDL.LU R5, [R1+0x354] ;  /* 0x0003540001057983 */ /* 0x000f640000300800 */
[----:B------:R-:W5:Y:S02]  /*2d240*/  LDL.LU R6, [R1+0x358] ;  /* 0x0003580001067983 */ /* 0x000f640000300800 */
[----:B------:R-:W5:Y:S01]  /*2d250*/  LDL.LU R7, [R1+0x35c] ;  /* 0x00035c0001077983 */ /* 0x000f620000300800 */
[----:B---3--:R-:W-:Y:S01]  /*2d260*/  HMMA.16816.F32 R8, R24, R16, R8 ;  /* 0x000000101808723c */ /* 0x008fe20000001808 */
[----:B------:R-:W-:-:S02]  /*2d270*/  FMUL R2, R2, 1.4426950216293334961 ;  /* 0x3fb8aa3b02027820 */ /* 0x000fc40000400000 */
[----:B------:R-:W-:Y:S02]  /*2d280*/  FMUL R0, R0, 1.4426950216293334961 ;  /* 0x3fb8aa3b00007820 */ /* 0x000fe40000400000 */
[----:B------:R-:W0:Y:S08]  /*2d290*/  MUFU.EX2 R3, R2 ;  /* 0x0000000200037308 */ /* 0x000e300000000800 */
[----:B------:R-:W1:Y:S01]  /*2d2a0*/  MUFU.EX2 R0, R0 ;  /* 0x0000000000007308 */ /* 0x000e620000000800 */
[----:B------:R-:W-:Y:S01]  /*2d2b0*/  MOV R29, R16 ;  /* 0x00000010001d7202 */ /* 0x000fe20000000f00 */
[----:B0-----:R-:W-:Y:S08]  /*2d2c0*/  STL [R1+0x404], R3 ;  /* 0x0004040301007387 */ /* 0x001ff00000100800 */
[----:B------:R-:W-:Y:S02]  /*2d2d0*/  STL.64 [R1+0x1c0], R8 ;  /* 0x0001c00801007387 */ /* 0x000fe40000100a00 */
[----:B------:R0:W-:Y:S02]  /*2d2e0*/  STL.64 [R1+0x1c8], R10 ;  /* 0x0001c80a01007387 */ /* 0x0001e40000100a00 */
[----:B0-----:R-:W3:Y:S01]  /*2d2f0*/  LDL.LU.64 R10, [R1+0x1f90] ;  /* 0x001f9000010a7983 */ /* 0x001ee20000300a00 */
[----:B------:R-:W2:Y:S02]  /*2d300*/  LDL.LU.64 R8, [R1+0x1f88] ;  /* 0x001f880001087983 */ /* 0x000ea40000300a00 */
[----:B------:R-:W4:Y:S02]  /*2d310*/  LDL.LU.64 R18, [R1+0x1f80] ;  /* 0x001f800001127983 */ /* 0x000f240000300a00 */
[----:B------:R-:W2:Y:S01]  /*2d320*/  LDL.LU.64 R16, [R1+0x1f78] ;  /* 0x001f780001107983 */ /* 0x000ea20000300a00 */
[----:B-1----:R-:W-:Y:S01]  /*2d330*/  STL [R1+0x410], R0 ;  /* 0x0004100001007387 */ /* 0x002fe20000100800 */
[----:B------:R-:W2:Y:S01]  /*2d340*/  LDL.LU R2, [R1+0x4e4] ;  /* 0x0004e40001027983 */ /* 0x000ea20000300800 */
[C---:B-----5:R-:W-:Y:S11]  /*2d350*/  HMMA.16816.F32 R4, R24.reuse, R20, R4 ;  /* 0x000000141804723c */ /* 0x060ff60000001804 */
[----:B------:R-:W-:Y:S11]  /*2d360*/  @!UPT UIADD3 URZ, URZ, URZ, URZ ;  /* 0x0000003f3f3ff290 */ /* 0x000ff6000fffe03f */
[----:B------:R-:W-:Y:S01]  /*2d370*/  @!UPT UIADD3 URZ, URZ, URZ, URZ ;  /* 0x0000003f3f3ff290 */ /* 0x000fe2000fffe03f */
[----:B------:R-:W-:Y:S01]  /*2d380*/  STL.64 [R1+0x1b0], R4 ;  /* 0x0001b00401007387 */ /* 0x000fe20000100a00 */
[----:B------:R-:W-:Y:S02]  /*2d390*/  STL.64 [R1+0x1b8], R6 ;  /* 0x0001b80601007387 */ /* 0x000fe40000100a00 */
[----:B------:R-:W5:Y:S02]  /*2d3a0*/  LDL.LU R28, [R1+0x400] ;  /* 0x00040000011c7983 */ /* 0x000f640000300800 */
[----:B------:R0:W-:Y:S02]  /*2d3b0*/  STL.64 [R1+0x1e60], R22 ;  /* 0x001e601601007387 */ /* 0x0001e40000100a00 */
[----:B0-----:R-:W2:Y:S01]  /*2d3c0*/  LDL.LU R22, [R1+0x3fc] ;  /* 0x0003fc0001167983 */ /* 0x001ea20000300800 */
[----:B------:R0:W-:Y:S03]  /*2d3d0*/  STL.64 [R1+0x1e58], R20 ;  /* 0x001e581401007387 */ /* 0x0001e60000100a00 */
[----:B--2---:R1:W-:Y:S01]  /*2d3e0*/  STL [R1+0x1efc], R22 ;  /* 0x001efc1601007387 */ /* 0x0043e20000100800 */
[----:B0-----:R-:W2:Y:S02]  /*2d3f0*/  LDL.LU R20, [R1+0x140] ;  /* 0x0001400001147983 */ /* 0x001ea40000300800 */
[----:B------:R-:W2:Y:S01]  /*2d400*/  LDL.LU R21, [R1+0x144] ;  /* 0x0001440001157983 */ /* 0x000ea20000300800 */
[----:B-1----:R-:W2:Y:S01]  /*2d410*/  LDL.LU R22, [R1+0x148] ;  /* 0x0001480001167983 */ /* 0x002ea20000300800 */
[----:B------:R-:W2:Y:S03]  /*2d420*/  LDL.LU R23, [R1+0x14c] ;  /* 0x00014c0001177983 */ /* 0x000ea60000300800 */
[----:B--2---:R-:W-:Y:S01]  /*2d430*/  STL.64 [R1+0x1f08], R22 ;  /* 0x001f081601007387 */ /* 0x004fe20000100a00 */
[----:B------:R0:W-:Y:S03]  /*2d440*/  STL.64 [R1+0x1f00], R20 ;  /* 0x001f001401007387 */ /* 0x0001e60000100a00 */
[----:B0-----:R-:W2:Y:S01]  /*2d450*/  LDL.LU R20, [R1+0x80] ;  /* 0x0000800001147983 */ /* 0x001ea20000300800 */
[----:B------:R-:W2:Y:S01]  /*2d460*/  LDL.LU R21, [R1+0x84] ;  /* 0x0000840001157983 */ /* 0x000ea20000300800 */
[C---:B------:R-:W-:Y:S02]  /*2d470*/  HMMA.16816.F32 R4, R24.reuse, R8, R12 ;  /* 0x000000081804723c */ /* 0x040fe4000000180c */
[----:B--2---:R0:W-:Y:S04]  /*2d480*/  STL.64 [R1+0x1f18], R20 ;  /* 0x001f181401007387 */ /* 0x0041e80000100a00 */
[----:B0-----:R-:W2:Y:S01]  /*2d490*/  LDL.LU R20, [R1+0x90] ;  /* 0x0000900001147983 */ /* 0x001ea20000300800 */
[----:B------:R-:W2:Y:S03]  /*2d4a0*/  LDL.LU R21, [R1+0x94] ;  /* 0x0000940001157983 */ /* 0x000ea60000300800 */
[----:B--2---:R-:W-:Y:S01]  /*2d4b0*/  STL.64 [R1+0x1f30], R20 ;  /* 0x001f301401007387 */ /* 0x004fe20000100a00 */
[----:B---3--:R-:W-:Y:S02]  /*2d4c0*/  STL.64 [R1+0x1e50], R10 ;  /* 0x001e500a01007387 */ /* 0x008fe40000100a00 */
[----:B------:R0:W-:Y:S10]  /*2d4d0*/  STL.64 [R1+0x1e48], R8 ;  /* 0x001e480801007387 */ /* 0x0001f40000100a00 */
[----:B------:R1:W-:Y:S01]  /*2d4e0*/  STL.64 [R1+0x1a0], R4 ;  /* 0x0001a00401007387 */ /* 0x0003e20000100a00 */
[----:B------:R2:W-:Y:S04]  /*2d4f0*/  STL.64 [R1+0x1a8], R6 ;  /* 0x0001a80601007387 */ /* 0x0005e80000100a00 */
[----:B0-----:R-:W3:Y:S01]  /*2d500*/  LDL.LU R8, [R1+0x60] ;  /* 0x0000600001087983 */ /* 0x001ee20000300800 */
[----:B------:R-:W3:Y:S02]  /*2d510*/  LDL.LU R9, [R1+0x64] ;  /* 0x0000640001097983 */ /* 0x000ee40000300800 */
[----:B-1----:R-:W3:Y:S02]  /*2d520*/  LDL.LU R4, [R1+0x330] ;  /* 0x0003300001047983 */ /* 0x002ee40000300800 */
[----:B------:R-:W3:Y:S01]  /*2d530*/  LDL.LU R5, [R1+0x334] ;  /* 0x0003340001057983 */ /* 0x000ee20000300800 */
[----:B--2---:R-:W2:Y:S01]  /*2d540*/  LDL.LU R6, [R1+0x338] ;  /* 0x0003380001067983 */ /* 0x004ea20000300800 */
[----:B------:R-:W2:Y:S02]  /*2d550*/  LDL.LU R7, [R1+0x33c] ;  /* 0x00033c0001077983 */ /* 0x000ea40000300800 */
[----:B------:R-:W2:Y:S02]  /*2d560*/  LDL.LU R20, [R1+0xa0] ;  /* 0x0000a00001147983 */ /* 0x000ea40000300800 */
[----:B------:R-:W2:Y:S01]  /*2d570*/  LDL.LU R21, [R1+0xa4] ;  /* 0x0000a40001157983 */ /* 0x000ea20000300800 */
[----:B------:R-:W2:Y:S01]  /*2d580*/  LDL.LU R12, [R1+0x320] ;  /* 0x00032000010c7983 */ /* 0x000ea20000300800 */
[----:B------:R-:W2:Y:S02]  /*2d590*/  LDL.LU R13, [R1+0x324] ;  /* 0x00032400010d7983 */ /* 0x000ea40000300800 */
[----:B------:R-:W2:Y:S02]  /*2d5a0*/  LDL.LU R14, [R1+0x328] ;  /* 0x00032800010e7983 */ /* 0x000ea40000300800 */
[----:B------:R-:W2:Y:S01]  /*2d5b0*/  LDL.LU R15, [R1+0x32c] ;  /* 0x00032c00010f7983 */ /* 0x000ea20000300800 */
[----:B------:R-:W2:Y:S04]  /*2d5c0*/  LDL R22, [R1+0x420] ;  /* 0x0004200001167983 */ /* 0x000ea80000100800 */
[----:B------:R-:W2:Y:S04]  /*2d5d0*/  LDL R23, [R1+0x414] ;  /* 0x0004140001177983 */ /* 0x000ea80000100800 */
[----:B--2---:R-:W-:Y:S01]  /*2d5e0*/  STL.64 [R1+0x1f58], R22 ;  /* 0x001f581601007387 */ /* 0x004fe20000100a00 */
[----:B------:R0:W-:Y:S03]  /*2d5f0*/  STL.64 [R1+0x1f50], R20 ;  /* 0x001f501401007387 */ /* 0x0001e60000100a00 */
[----:B0-----:R-:W2:Y:S01]  /*2d600*/  LDL.LU R20, [R1+0x310] ;  /* 0x0003100001147983 */ /* 0x001ea20000300800 */
[----:B------:R-:W2:Y:S02]  /*2d610*/  LDL.LU R21, [R1+0x314] ;  /* 0x0003140001157983 */ /* 0x000ea40000300800 */
[----:B------:R-:W2:Y:S02]  /*2d620*/  LDL.LU R22, [R1+0x318] ;  /* 0x0003180001167983 */ /* 0x000ea40000300800 */
[----:B------:R-:W2:Y:S01]  /*2d630*/  LDL.LU R23, [R1+0x31c] ;  /* 0x00031c0001177983 */ /* 0x000ea20000300800 */
[----:B---3--:R0:W-:Y:S04]  /*2d640*/  STL.64 [R1+0x1f10], R8 ;  /* 0x001f100801007387 */ /* 0x0081e80000100a00 */
[----:B0-----:R-:W3:Y:S01]  /*2d650*/  LDL.LU R8, [R1+0x150] ;  /* 0x0001500001087983 */ /* 0x001ee20000300800 */
[----:B------:R-:W3:Y:S02]  /*2d660*/  LDL.LU R9, [R1+0x154] ;  /* 0x0001540001097983 */ /* 0x000ee40000300800 */
[----:B------:R-:W2:Y:S02]  /*2d670*/  LDL.LU R10, [R1+0x158] ;  /* 0x00015800010a7983 */ /* 0x000ea40000300800 */
[----:B------:R-:W2:Y:S01]  /*2d680*/  LDL.LU R11, [R1+0x15c] ;  /* 0x00015c00010b7983 */ /* 0x000ea20000300800 */
[C---:B------:R-:W-:Y:S01]  /*2d690*/  HMMA.16816.F32 R4, R24.reuse, R16, R4 ;  /* 0x000000101804723c */ /* 0x040fe20000001804 */
[----:B--2---:R-:W-:Y:S01]  /*2d6a0*/  STL.64 [R1+0x1f28], R10 ;  /* 0x001f280a01007387 */ /* 0x004fe20000100a00 */
[----:B---3--:R0:W-:Y:S03]  /*2d6b0*/  STL.64 [R1+0x1f20], R8 ;  /* 0x001f200801007387 */ /* 0x0081e60000100a00 */
        /* <DEDUP_REMOVED lines=9> */
[----:B------:R-:W2:Y:S02]  /*2d750*/  LDL.LU R11, [R1+0x17c] ;  /* 0x00017c00010b7983 */ /* 0x000ea40000300800 */
[----:B------:R-:W-:Y:S01]  /*2d760*/  STL.64 [R1+0x190], R4 ;  /* 0x0001900401007387 */ /* 0x000fe20000100a00 */
[----:B------:R0:W-:Y:S03]  /*2d770*/  STL.64 [R1+0x198], R6 ;  /* 0x0001980601007387 */ /* 0x0001e60000100a00 */
[----:B0-----:R-:W3:Y:S01]  /*2d780*/  LDL.LU.64 R6, [R1+0x1f70] ;  /* 0x001f700001067983 */ /* 0x001ee20000300a00 */
[----:B------:R-:W2:Y:S02]  /*2d790*/  LDL.LU.64 R4, [R1+0x1f68] ;  /* 0x001f680001047983 */ /* 0x000ea40000300a00 */
[----:B----4-:R-:W-:Y:S02]  /*2d7a0*/  STL.64 [R1+0x1e70], R18 ;  /* 0x001e701201007387 */ /* 0x010fe40000100a00 */
[----:B------:R0:W-:Y:S02]  /*2d7b0*/  STL.64 [R1+0x1e68], R16 ;  /* 0x001e681001007387 */ /* 0x0001e40000100a00 */
[----:B0-----:R-:W4:Y:S01]  /*2d7c0*/  LDL.LU R16, [R1+0x130] ;  /* 0x0001300001107983 */ /* 0x001f220000300800 */
[----:B------:R-:W4:Y:S02]  /*2d7d0*/  LDL.LU R17, [R1+0x134] ;  /* 0x0001340001117983 */ /* 0x000f240000300800 */
[----:B------:R-:W4:Y:S02]  /*2d7e0*/  LDL.LU R18, [R1+0x138] ;  /* 0x0001380001127983 */ /* 0x000f240000300800 */
[----:B------:R-:W4:Y:S01]  /*2d7f0*/  LDL.LU R19, [R1+0x13c] ;  /* 0x00013c0001137983 */ /* 0x000f220000300800 */
[C---:B--2---:R-:W-:Y:S11]  /*2d800*/  HMMA.16816.F32 R12, R24.reuse, R4, R12 ;  /* 0x00000004180c723c */ /* 0x044ff6000000180c */
[----:B------:R-:W-:Y:S11]  /*2d810*/  @!UPT UIADD3 URZ, URZ, URZ, URZ ;  /* 0x0000003f3f3ff290 */ /* 0x000ff6000fffe03f */
[----:B------:R-:W-:Y:S01]  /*2d820*/  @!UPT UIADD3 URZ, URZ, URZ, URZ ;  /* 0x0000003f3f3ff290 */ /* 0x000fe2000fffe03f */
[----:B------:R-:W-:Y:S01]  /*2d830*/  STL [R1+0x184], R13 ;  /* 0x0001840d01007387 */ /* 0x000fe20000100800 */
[----:B------:R0:W-:Y:S02]  /*2d840*/  STL.64 [R1+0x188], R14 ;  /* 0x0001880e01007387 */ /* 0x0001e40000100a00 */
[----:B0-----:R-:W-:Y:S02]  /*2d850*/  MOV R15, R12 ;  /* 0x0000000c000f7202 */ /* 0x001fe40000000f00 */
[----:B------:R-:W2:Y:S02]  /*2d860*/  LDL.LU.64 R12, [R1+0x1f60] ;  /* 0x001f6000010c7983 */ /* 0x000ea40000300a00 */
[----:B--2---:R-:W-:Y:S02]  /*2d870*/  HMMA.16816.F32 R24, R24, R12, R20 ;  /* 0x0000000c1818723c */ /* 0x004fe40000001814 */
[----:B------:R-:W2:Y:S01]  /*2d880*/  LDL.LU.64 R22, [R1+0x1f58] ;  /* 0x001f580001167983 */ /* 0x000ea20000300a00 */
[----:B------:R-:W2:Y:S11]  /*2d890*/  LDL.LU.64 R20, [R1+0x1f50] ;  /* 0x001f500001147983 */ /* 0x000eb60000300a00 */
[----:B------:R-:W-:Y:S09]  /*2d8a0*/  @!UPT UIADD3 URZ, URZ, URZ, URZ ;  /* 0x0000003f3f3ff290 */ /* 0x000ff2000fffe03f */
[----:B------:R-:W-:Y:S01]  /*2d8b0*/  STL.64 [R1+0xb0], R24 ;  /* 0x0000b01801007387 */ /* 0x000fe20000100a00 */
[----:B------:R0:W-:Y:S02]  /*2d8c0*/  STL [R1+0xb8], R26 ;  /* 0x0000b81a01007387 */ /* 0x0001e40000100800 */
[----:B------:R-:W-:Y:S02]  /*2d8d0*/  IMAD.MOV.U32 R14, RZ, RZ, R27 ;  /* 0x000000ffff0e7224 */ /* 0x000fe400078e001b */
[----:B------:R-:W2:Y:S04]  /*2d8e0*/  LDL R27, [R1+0x408] ;  /* 0x00040800011b7983 */ /* 0x000ea80000100800 */
[----:B0-----:R-:W2:Y:S04]  /*2d8f0*/  LDL R26, [R1+0x40c] ;  /* 0x00040c00011a7983 */ /* 0x001ea80000100800 */
[----:B------:R-:W2:Y:S04]  /*2d900*/  LDL R24, [R1+0x41c] ;  /* 0x00041c0001187983 */ /* 0x000ea80000100800 */
[----:B------:R-:W2:Y:S01]  /*2d910*/  LDL R25, [R1+0x418] ;  /* 0x0004180001197983 */ /* 0x000ea20000100800 */
[----:B------:R-:W-:Y:S02]  /*2d920*/  STL.64 [R1+0x1e40], R14 ;  /* 0x001e400e01007387 */ /* 0x000fe40000100a00 */
[----:B------:R0:W-:Y:S02]  /*2d930*/  STL.64 [R1+0x1e38], R12 ;  /* 0x001e380c01007387 */ /* 0x0001e40000100a00 */
[----:B0-----:R-:W3:Y:S01]  /*2d940*/  LDL.LU R12, [R1+0x70] ;  /* 0x00007000010c7983 */ /* 0x001ee20000300800 */
[----:B------:R-:W3:Y:S01]  /*2d950*/  LDL.LU R13, [R1+0x74] ;  /* 0x00007400010d7983 */ /* 0x000ee20000300800 */
[----:B--2---:R-:W-:Y:S01]  /*2d960*/  F2FP.PACK_AB R24, R24, R25 ;  /* 0x000000191818723e */ /* 0x004fe200000000ff */
[----:B------:R-:W-:Y:S01]  /*2d970*/  F2FP.PACK_AB R25, R26, R27 ;  /* 0x0000001b1a19723e */ /* 0x000fe200000000ff */
[----:B------:R-:W-:-:S02]  /*2d980*/  F2FP.PACK_AB R26, R22, R23 ;  /* 0x00000017161a723e */ /* 0x000fc400000000ff */
[----:B------:R-:W-:Y:S02]  /*2d990*/  F2FP.PACK_AB R27, R0, R3 ;  /* 0x00000003001b723e */ /* 0x000fe400000000ff */
[----:B------:R-:W2:Y:S05]  /*2d9a0*/  LDL.LU R3, [R1+0x1f48] ;  /* 0x001f480001037983 */ /* 0x000eaa0000300800 */
[C---:B------:R-:W-:Y:S01]  /*2d9b0*/  HMMA.16816.F32 R20, R24.reuse, R20, R8 ;  /* 0x000000141814723c */ /* 0x040fe20000001808 */
[----:B------:R-:W2:Y:S01]  /*2d9c0*/  LDL.LU.64 R10, [R1+0x1f40] ;  /* 0x001f4000010a7983 */ /* 0x000ea20000300a00 */
[----:B------:R-:W2:Y:S11]  /*2d9d0*/  LDL.LU.64 R8, [R1+0x1f38] ;  /* 0x001f380001087983 */ /* 0x000eb60000300a00 */
[----:B------:R-:W-:Y:S10]  /*2d9e0*/  @!UPT UIADD3 URZ, URZ, URZ, URZ ;  /* 0x0000003f3f3ff290 */ /* 0x000ff4000fffe03f */
[----:B------:R0:W-:Y:S01]  /*2d9f0*/  STL.64 [R1+0x170], R20 ;  /* 0x0001701401007387 */ /* 0x0001e20000100a00 */
[----:B------:R2:W-:Y:S03]  /*2da00*/  STL.64 [R1+0x178], R22 ;  /* 0x0001781601007387 */ /* 0x0005e60000100a00 */
[----:B0-----:R-:W2:Y:S02]  /*2da10*/  LDL.LU.64 R20, [R1+0x1f30] ;  /* 0x001f300001147983 */ /* 0x001ea40000300a00 */
[C---:B--2---:R-:W-:Y:S02]  /*2da20*/  HMMA.16816.F32 R20, R24.reuse, R20, R8 ;  /* 0x000000141814723c */ /* 0x044fe40000001808 */
[----:B------:R-:W2:Y:S01]  /*2da30*/  LDL.LU.64 R10, [R1+0x1f28] ;  /* 0x001f2800010a7983 */ /* 0x000ea20000300a00 */
[----:B------:R-:W2:Y:S11]  /*2da40*/  LDL.LU.64 R8, [R1+0x1f20] ;  /* 0x001f200001087983 */ /* 0x000eb60000300a00 */
[----:B------:R-:W-:Y:S09]  /*2da50*/  @!UPT UIADD3 URZ, URZ, URZ, URZ ;  /* 0x0000003f3f3ff290 */ /* 0x000ff2000fffe03f */
[----:B------:R0:W-:Y:S01]  /*2da60*/  STL.64 [R1+0x160], R20 ;  /* 0x0001601401007387 */ /* 0x0001e20000100a00 */
[----:B------:R2:W-:Y:S03]  /*2da70*/  STL.64 [R1+0x168], R22 ;  /* 0x0001681601007387 */ /* 0x0005e60000100a00 */
[----:B0-----:R-:W2:Y:S02]  /*2da80*/  LDL.LU.64 R20, [R1+0x1f18] ;  /* 0x001f180001147983 */ /* 0x001ea40000300a00 */
[----:B--2---:R-:W-:Y:S02]  /*2da90*/  HMMA.16816.F32 R20, R24, R20, R8 ;  /* 0x000000141814723c */ /* 0x004fe40000001808 */
[----:B------:R-:W4:Y:S11]  /*2daa0*/  LDL.LU.64 R8, [R1+0x1f10] ;  /* 0x001f100001087983 */ /* 0x000f360000300a00 */
[----:B------:R-:W-:Y:S10]  /*2dab0*/  @!UPT UIADD3 URZ, URZ, URZ, URZ ;  /* 0x0000003f3f3ff290 */ /* 0x000ff4000fffe03f */
[----:B------:R-:W-:Y:S01]  /*2dac0*/  STL.64 [R1+0x150], R20 ;  /* 0x0001501401007387 */ /* 0x000fe20000100a00 */
[----:B------:R0:W-:Y:S03]  /*2dad0*/  STL.64 [R1+0x158], R22 ;  /* 0x0001581601007387 */ /* 0x0001e60000100a00 */
[----:B0-----:R-:W3:Y:S01]  /*2dae0*/  LDL.LU.64 R22, [R1+0x1f08] ;  /* 0x001f080001167983 */ /* 0x001ee20000300a00 */
[----:B------:R-:W3:Y:S02]  /*2daf0*/  LDL.LU.64 R20, [R1+0x1f00] ;  /* 0x001f000001147983 */ /* 0x000ee40000300a00 */
[--C-:B------:R-:W-:Y:S02]  /*2db00*/  FADD R0, R2, -R3.reuse ;  /* 0x8000000302007221 */ /* 0x100fe40000000000 */
[----:B-----5:R-:W-:Y:S02]  /*2db10*/  FADD R2, R28, -R3 ;  /* 0x800000031c027221 */ /* 0x020fe40000000000 */
[----:B------:R-:W-:-:S04]  /*2db20*/  FMUL R0, R0, 1.4426950216293334961 ;  /* 0x3fb8aa3b00007820 */ /* 0x000fc80000400000 */
[----:B------:R0:W1:Y:S02]  /*2db30*/  MUFU.EX2 R28, R0 ;  /* 0x00000000001c7308 */ /* 0x0000640000000800 */
[----:B0-----:R-:W-:-:S06]  /*2db40*/  FMUL R0, R2, 1.4426950216293334961 ;  /* 0x3fb8aa3b02007820 */ /* 0x001fcc0000400000 */
[----:B------:R-:W0:Y:S01]  /*2db50*/  MUFU.EX2 R0, R0 ;  /* 0x0000000000007308 */ /* 0x000e220000000800 */
[C---:B----4-:R-:W-:Y:S08]  /*2db60*/  HMMA.16816.F32 R8, R24.reuse, R8, R16 ;  /* 0x000000081808723c */ /* 0x050ff00000001810 */
[----:B---3--:R-:W-:Y:S01]  /*2db70*/  HMMA.16816.F32 R12, R24, R12, R20 ;  /* 0x0000000c180c723c */ /* 0x008fe20000001814 */
[----:B------:R-:W2:Y:S06]  /*2db80*/  LDL.LU R22, [R1+0x1efc] ;  /* 0x001efc0001167983 */ /* 0x000eac0000300800 */
[----:B------:R-:W-:Y:S11]  /*2db90*/  MOV R20, R29 ;  /* 0x0000001d00147202 */ /* 0x000ff60000000f00 */
[----:B------:R-:W-:Y:S05]  /*2dba0*/  @!UPT UIADD3 URZ, URZ, URZ, URZ ;  /* 0x0000003f3f3ff290 */ /* 0x000fea000fffe03f */
[----:B------:R-:W-:Y:S01]  /*2dbb0*/  STL.64 [R1+0x140], R12 ;  /* 0x0001400c01007387 */ /* 0x000fe20000100a00 */
[----:B------:R-:W-:Y:S02]  /*2dbc0*/  STL.64 [R1+0x148], R14 ;  /* 0x0001480e01007387 */ /* 0x000fe40000100a00 */
[----:B------:R-:W3:Y:S02]  /*2dbd0*/  LDL R23, [R1+0x2ec] ;  /* 0x0002ec0001177983 */ /* 0x000ee40000100800 */
[----:B------:R-:W-:Y:S01]  /*2dbe0*/  STL.64 [R1+0x130], R8 ;  /* 0x0001300801007387 */ /* 0x000fe20000100a00 */
[----:B------:R-:W-:Y:S01]  /*2dbf0*/  STL.64 [R1+0x138], R10 ;  /* 0x0001380a01007387 */ /* 0x000fe20000100a00 */
[----:B-1----:R-:W-:Y:S02]  /*2dc00*/  STL [R1+0x400], R28 ;  /* 0x0004001c01007387 */ /* 0x002fe40000100800 */
[----:B------:R-:W4:Y:S02]  /*2dc10*/  LDL.LU R29, [R1+0x1ef8] ;  /* 0x001ef800011d7983 */ /* 0x000f240000300800 */
[----:B0-----:R-:W-:Y:S01]  /*2dc20*/  STL [R1+0x3fc], R0 ;  /* 0x0003fc0001007387 */ /* 0x001fe20000100800 */
[----:B------:R-:W5:Y:S04]  /*2dc30*/  LDL.LU R21, [R1+0x4] ;  /* 0x0000040001157983 */ /* 0x000f680000300800 */
[----:B-----5:R0:W-:Y:S02]  /*2dc40*/  STL.64 [R1+0x1e78], R20 ;  /* 0x001e781401007387 */ /* 0x0201e40000100a00 */
[----:B0-----:R-:W-:Y:S01]  /*2dc50*/  IMAD.MOV.U32 R21, RZ, RZ, R6 ;  /* 0x000000ffff157224 */ /* 0x001fe200078e0006 */
[----:B------:R-:W-:Y:S01]  /*2dc60*/  MOV R20, R7 ;  /* 0x0000000700147202 */ /* 0x000fe20000000f00 */
[----:B------:R-:W5:Y:S01]  /*2dc70*/  LDL.LU R6, [R1+0x4d4] ;  /* 0x0004d40001067983 */ /* 0x000f620000300800 */
[----:B------:R-:W5:Y:S03]  /*2dc80*/  LDL.LU R7, [R1+0x4dc] ;  /* 0x0004dc0001077983 */ /* 0x000f660000300800 */
[----:B-----5:R-:W-:Y:S01]  /*2dc90*/  STL.64 [R1+0x1e98], R6 ;  /* 0x001e980601007387 */ /* 0x020fe20000100a00 */
[----:B------:R0:W-:Y:S03]  /*2dca0*/  STL.64 [R1+0x1e90], R4 ;  /* 0x001e900401007387 */ /* 0x0001e60000100a00 */
[----:B0-----:R-:W5:Y:S01]  /*2dcb0*/  LDL.LU R4, [R1+0x20] ;  /* 0x0000200001047983 */ /* 0x001f620000300800 */
[----:B----4-:R-:W-:-:S02]  /*2dcc0*/  MOV R5, R29 ;  /* 0x0000001d00057202 */ /* 0x010fc40000000f00 */
[----:B------:R-:W4:Y:S03]  /*2dcd0*/  LDL.LU R29, [R1+0x1ef4] ;  /* 0x001ef400011d7983 */ /* 0x000f260000300800 */
[----:B-----5:R0:W-:Y:S01]  /*2dce0*/  STL.64 [R1+0x1eb0], R4 ;  /* 0x001eb00401007387 */ /* 0x0201e20000100a00 */
[----:B------:R-:W5:Y:S02]  /*2dcf0*/  LDL.LU R16, [R1+0x2c0] ;  /* 0x0002c00001107983 */ /* 0x000f640000300800 */
[----:B------:R-:W5:Y:S02]  /*2dd00*/  LDL.LU R17, [R1+0x2c4] ;  /* 0x0002c40001117983 */ /* 0x000f640000300800 */
[----:B------:R-:W2:Y:S01]  /*2dd10*/  LDL.LU R18, [R1+0x2c8] ;  /* 0x0002c80001127983 */ /* 0x000ea20000300800 */
[----:B------:R-:W2:Y:S04]  /*2dd20*/  LDL.LU R19, [R1+0x2cc] ;  /* 0x0002cc0001137983 */ /* 0x000ea80000300800 */
[----:B0-----:R-:W2:Y:S01]  /*2dd30*/  LDL.LU R4, [R1+0x30] ;  /* 0x0000300001047983 */ /* 0x001ea20000300800 */
[----:B----4-:R-:W-:-:S02]  /*2dd40*/  MOV R5, R29 ;  /* 0x0000001d00057202 */ /* 0x010fc40000000f00 */
[----:B------:R-:W4:Y:S02]  /*2dd50*/  LDL.LU R29, [R1+0x1ef0] ;  /* 0x001ef000011d7983 */ /* 0x000f240000300800 */
[----:B------:R-:W2:Y:S02]  /*2dd60*/  LDL.LU R7, [R1+0x4ec] ;  /* 0x0004ec0001077983 */ /* 0x000ea40000300800 */
[----:B--2---:R-:W-:Y:S01]  /*2dd70*/  STL [R1+0x1ed0], R7 ;  /* 0x001ed00701007387 */ /* 0x004fe20000100800 */
[----:B------:R0:W-:Y:S03]  /*2dd80*/  STL.64 [R1+0x1ec8], R4 ;  /* 0x001ec80401007387 */ /* 0x0001e60000100a00 */
[----:B0-----:R-:W2:Y:S01]  /*2dd90*/  LDL.LU R4, [R1+0x40] ;  /* 0x0000400001047983 */ /* 0x001ea20000300800 */
[----:B------:R-:W2:Y:S02]  /*2dda0*/  LDL.LU R5, [R1+0x44] ;  /* 0x0000440001057983 */ /* 0x000ea40000300800 */
[----:B----4-:R-:W-:-:S02]  /*2ddb0*/  IMAD.MOV.U32 R13, RZ, RZ, R29 ;  /* 0x000000ffff0d7224 */ /* 0x010fc400078e001d */
[----:B------:R-:W-:Y:S01]  /*2ddc0*/  FADD R2, R22, -R3 ;  /* 0x8000000316027221 */ /* 0x000fe20000000000 */
[----:B--2---:R0:W-:Y:S01]  /*2ddd0*/  STL.64 [R1+0x1ee8], R4 ;  /* 0x001ee80401007387 */ /* 0x0041e20000100a00 */
[----:B------:R-:W2:Y:S03]  /*2dde0*/  LDL.LU R12, [R1+0x50] ;  /* 0x00005000010c7983 */ /* 0x000ea60000300800 */
[----:B0-----:R-:W2:Y:S01]  /*2ddf0*/  LDL.LU R4, [R1+0x120] ;  /* 0x0001200001047983 */ /* 0x001ea20000300800 */
[----:B------:R-:W2:Y:S02]  /*2de00*/  LDL.LU R5, [R1+0x124] ;  /* 0x0001240001057983 */ /* 0x000ea40000300800 */
[----:B------:R-:W2:Y:S02]  /*2de10*/  LDL.LU R6, [R1+0x128] ;  /* 0x0001280001067983 */ /* 0x000ea40000300800 */
[----:B------:R-:W2:Y:S01]  /*2de20*/  LDL.LU R7, [R1+0x12c] ;  /* 0x00012c0001077983 */ /* 0x000ea20000300800 */
[----:B------:R-:W3:Y:S01]  /*2de30*/  LDL.LU R29, [R1+0x4f0] ;  /* 0x0004f000011d7983 */ /* 0x000ee20000300800 */
[----:B------:R-:W4:Y:S02]  /*2de40*/  LDL.LU R22, [R1+0x4e0] ;  /* 0x0004e00001167983 */ /* 0x000f240000300800 */
[----:B------:R-:W-:Y:S02]  /*2de50*/  STL.64 [R1+0x1e88], R18 ;  /* 0x001e881201007387 */ /* 0x000fe40000100a00 */
[----:B-----5:R0:W-:Y:S02]  /*2de60*/  STL.64 [R1+0x1e80], R16 ;  /* 0x001e801001007387 */ /* 0x0201e40000100a00 */
[----:B0-----:R-:W5:Y:S01]  /*2de70*/  LDL.LU R16, [R1+0x2d0] ;  /* 0x0002d00001107983 */ /* 0x001f620000300800 */
[----:B------:R-:W5:Y:S02]  /*2de80*/  LDL.LU R17, [R1+0x2d4] ;  /* 0x0002d40001117983 */ /* 0x000f640000300800 */
[----:B------:R-:W2:Y:S02]  /*2de90*/  LDL.LU R18, [R1+0x2d8] ;  /* 0x0002d80001127983 */ /* 0x000ea40000300800 */
[----:B------:R-:W2:Y:S02]  /*2dea0*/  LDL.LU R19, [R1+0x2dc] ;  /* 0x0002dc0001137983 */ /* 0x000ea40000300800 */
[----:B--2---:R-:W-:Y:S01]  /*2deb0*/  STL.64 [R1+0x1ea8], R18 ;  /* 0x001ea81201007387 */ /* 0x004fe20000100a00 */
[----:B-----5:R0:W-:Y:S03]  /*2dec0*/  STL.64 [R1+0x1ea0], R16 ;  /* 0x001ea01001007387 */ /* 0x0201e60000100a00 */
[----:B0-----:R-:W2:Y:S01]  /*2ded0*/  LDL.LU R16, [R1+0xf0] ;  /* 0x0000f00001107983 */ /* 0x001ea20000300800 */
[----:B------:R-:W2:Y:S02]  /*2dee0*/  LDL.LU R17, [R1+0xf4] ;  /* 0x0000f40001117983 */ /* 0x000ea40000300800 */
[----:B------:R-:W5:Y:S02]  /*2def0*/  LDL.LU R18, [R1+0xf8] ;  /* 0x0000f80001127983 */ /* 0x000f640000300800 */
[----:B------:R-:W5:Y:S02]  /*2df00*/  LDL.LU R19, [R1+0xfc] ;  /* 0x0000fc0001137983 */ /* 0x000f640000300800 */
[----:B-----5:R-:W-:Y:S01]  /*2df10*/  STL.64 [R1+0x1ec0], R18 ;  /* 0x001ec01201007387 */ /* 0x020fe20000100a00 */
[----:B--2---:R0:W-:Y:S03]  /*2df20*/  STL.64 [R1+0x1eb8], R16 ;  /* 0x001eb81001007387 */ /* 0x0041e60000100a00 */
        /* <DEDUP_REMOVED lines=11> */
[----:B------:R-:W5:Y:S01]  /*2dfe0*/  LDL.LU R8, [R1+0x2b0] ;  /* 0x0002b00001087983 */ /* 0x000f620000300800 */
[----:B------:R-:W5:Y:S02]  /*2dff0*/  LDL.LU R9, [R1+0x2b4] ;  /* 0x0002b40001097983 */ /* 0x000f640000300800 */
[----:B------:R-:W5:Y:S02]  /*2e000*/  LDL.LU R10, [R1+0x2b8] ;  /* 0x0002b800010a7983 */ /* 0x000f640000300800 */
[----:B------:R-:W5:Y:S01]  /*2e010*/  LDL.LU R11, [R1+0x2bc] ;  /* 0x0002bc00010b7983 */ /* 0x000f620000300800 */
[----:B------:R-:W2:Y:S06]  /*2e020*/  LDL.LU.64 R4, [R1+0x1ee8] ;  /* 0x001ee80001047983 */ /* 0x000eac0000300a00 */
[----:B------:R0:W-:Y:S02]  /*2e030*/  STL.64 [R1+0x120], R12 ;  /* 0x0001200c01007387 */ /* 0x0001e40000100a00 */
[----:B------:R1:W-:Y:S01]  /*2e040*/  STL.64 [R1+0x128], R14 ;  /* 0x0001280e01007387 */ /* 0x0003e20000100a00 */
[----:B0-----:R-:W3:Y:S01]  /*2e050*/  LDL.LU R12, [R1+0x250] ;  /* 0x00025000010c7983 */ /* 0x001ee20000300800 */
[----:B------:R-:W3:Y:S02]  /*2e060*/  LDL.LU R13, [R1+0x254] ;  /* 0x00025400010d7983 */ /* 0x000ee40000300800 */
[----:B-1----:R-:W3:Y:S02]  /*2e070*/  LDL.LU R14, [R1+0x258] ;  /* 0x00025800010e7983 */ /* 0x002ee40000300800 */
[----:B------:R-:W3:Y:S01]  /*2e080*/  LDL.LU R15, [R1+0x25c] ;  /* 0x00025c00010f7983 */ /* 0x000ee20000300800 */
[----:B--2---:R-:W-:Y:S01]  /*2e090*/  HMMA.16816.F32 R4, R24, R4, R16 ;  /* 0x000000041804723c */ /* 0x004fe20000001810 */
[----:B------:R-:W2:Y:S01]  /*2e0a0*/  LDL.LU.64 R18, [R1+0x1ee0] ;  /* 0x001ee00001127983 */ /* 0x000ea20000300a00 */
[----:B------:R-:W2:Y:S11]  /*2e0b0*/  LDL.LU.64 R16, [R1+0x1ed8] ;  /* 0x001ed80001107983 */ /* 0x000eb60000300a00 */
[----:B------:R-:W-:Y:S10]  /*2e0c0*/  @!UPT UIADD3 URZ, URZ, URZ, URZ ;  /* 0x0000003f3f3ff290 */ /* 0x000ff4000fffe03f */
[----:B------:R-:W-:Y:S01]  /*2e0d0*/  STL.64 [R1+0x110], R4 ;  /* 0x0001100401007387 */ /* 0x000fe20000100a00 */
[----:B------:R0:W-:Y:S03]  /*2e0e0*/  STL.64 [R1+0x118], R6 ;  /* 0x0001180601007387 */ /* 0x0001e60000100a00 */
[----:B0-----:R-:W2:Y:S01]  /*2e0f0*/  LDL.LU R7, [R1+0x1ed0] ;  /* 0x001ed00001077983 */ /* 0x001ea20000300800 */
[----:B------:R-:W4:Y:S02]  /*2e100*/  LDL.LU.64 R4, [R1+0x1ec8] ;  /* 0x001ec80001047983 */ /* 0x000f240000300a00 */
[----:B------:R-:W-:Y:S02]  /*2e110*/  FMUL R0, R2, 1.4426950216293334961 ;  /* 0x3fb8aa3b02007820 */ /* 0x000fe40000400000 */
[----:B---3--:R-:W-:Y:S02]  /*2e120*/  FADD R2, R29, -R23 ;  /* 0x800000171d027221 */ /* 0x008fe40000000000 */
[----:B------:R0:W1:Y:S02]  /*2e130*/  MUFU.EX2 R29, R0 ;  /* 0x00000000001d7308 */ /* 0x0000640000000800 */
[----:B0-----:R-:W-:-:S06]  /*2e140*/  FMUL R0, R2, 1.4426950216293334961 ;  /* 0x3fb8aa3b02007820 */ /* 0x001fcc0000400000 */
[----:B------:R-:W0:Y:S01]  /*2e150*/  MUFU.EX2 R0, R0 ;  /* 0x0000000000007308 */ /* 0x000e220000000800 */
[----:B-1----:R-:W-:Y:S01]  /*2e160*/  STL [R1+0x3f8], R29 ;  /* 0x0003f81d01007387 */ /* 0x002fe20000100800 */
[----:B--2---:R-:W-:Y:S02]  /*2e170*/  FADD R2, R7, -R23 ;  /* 0x8000001707027221 */ /* 0x004fe40000000000 */
[----:B----4-:R-:W-:Y:S01]  /*2e180*/  HMMA.16816.F32 R4, R24, R4, R16 ;  /* 0x000000041804723c */ /* 0x010fe20000001810 */
[----:B------:R-:W2:Y:S01]  /*2e190*/  LDL.LU.64 R18, [R1+0x1ec0] ;  /* 0x001ec00001127983 */ /* 0x000ea20000300a00 */
[----:B0-----:R-:W-:Y:S02]  /*2e1a0*/  STL [R1+0x3f4], R0 ;  /* 0x0003f40001007387 */ /* 0x001fe40000100800 */
[----:B------:R-:W2:Y:S11]  /*2e1b0*/  LDL.LU.64 R16, [R1+0x1eb8] ;  /* 0x001eb80001107983 */ /* 0x000eb60000300a00 */
[----:B------:R-:W-:Y:S08]  /*2e1c0*/  @!UPT UIADD3 URZ, URZ, URZ, URZ ;  /* 0x0000003f3f3ff290 */ /* 0x000ff0000fffe03f */
[----:B------:R0:W-:Y:S01]  /*2e1d0*/  STL.64 [R1+0x100], R4 ;  /* 0x0001000401007387 */ /* 0x0001e20000100a00 */
[----:B------:R2:W-:Y:S03]  /*2e1e0*/  STL.64 [R1+0x108], R6 ;  /* 0x0001080601007387 */ /* 0x0005e60000100a00 */
[----:B0-----:R-:W2:Y:S01]  /*2e1f0*/  LDL.LU.64 R4, [R1+0x1eb0] ;  /* 0x001eb00001047983 */ /* 0x001ea20000300a00 */
[----:B------:R-:W-:-:S06]  /*2e200*/  FMUL R0, R2, 1.4426950216293334961 ;  /* 0x3fb8aa3b02007820 */ /* 0x000fcc0000400000 */
[----:B------:R-:W0:Y:S01]  /*2e210*/  MUFU.EX2 R0, R0 ;  /* 0x0000000000007308 */ /* 0x000e220000000800 */
[----:B--2---:R-:W-:Y:S01]  /*2e220*/  HMMA.16816.F32 R4, R24, R4, R16 ;  /* 0x000000041804723c */ /* 0x004fe20000001810 */
[----:B------:R-:W2:Y:S01]  /*2e230*/  LDL.LU.64 R18, [R1+0x1ea8] ;  /* 0x001ea80001127983 */ /* 0x000ea20000300a00 */
[----:B0-----:R-:W-:Y:S02]  /*2e240*/  STL [R1+0x3f0], R0 ;  /* 0x0003f00001007387 */ /* 0x001fe40000100800 */
[----:B------:R-:W2:Y:S11]  /*2e250*/  LDL.LU.64 R16, [R1+0x1ea0] ;  /* 0x001ea00001107983 */ /* 0x000eb60000300a00 */
[----:B------:R-:W-:Y:S08]  /*2e260*/  @!UPT UIADD3 URZ, URZ, URZ, URZ ;  /* 0x0000003f3f3ff290 */ /* 0x000ff0000fffe03f */
[----:B------:R-:W-:Y:S01]  /*2e270*/  STL.64 [R1+0xf0], R4 ;  /* 0x0000f00401007387 */ /* 0x000fe20000100a00 */
[----:B------:R0:W-:Y:S03]  /*2e280*/  STL.64 [R1+0xf8], R6 ;  /* 0x0000f80601007387 */ /* 0x0001e60000100a00 */
[----:B0-----:R-:W3:Y:S01]  /*2e290*/  LDL.LU.64 R6, [R1+0x1e98] ;  /* 0x001e980001067983 */ /* 0x001ee20000300a00 */
[--C-:B------:R-:W-:Y:S02]  /*2e2a0*/  FADD R2, R22, -R23.reuse ;  /* 0x8000001716027221 */ /* 0x100fe40000000000 */
[----:B------:R-:W4:Y:S02]  /*2e2b0*/  LDL.LU.64 R4, [R1+0x1e90] ;  /* 0x001e900001047983 */ /* 0x000f240000300a00 */
[----:B------:R-:W-:Y:S02]  /*2e2c0*/  FMUL R0, R2, 1.4426950216293334961 ;  /* 0x3fb8aa3b02007820 */ /* 0x000fe40000400000 */
[----:B---3--:R-:W-:-:S02]  /*2e2d0*/  FADD R2, R6, -R23 ;  /* 0x8000001706027221 */ /* 0x008fc40000000000 */
[C---:B--2---:R-:W-:Y:S01]  /*2e2e0*/  HMMA.16816.F32 R20, R24.reuse, R20, R16 ;  /* 0x000000141814723c */ /* 0x044fe20000001810 */
[----:B------:R-:W2:Y:S01]  /*2e2f0*/  LDL.LU.64 R18, [R1+0x1e88] ;  /* 0x001e880001127983 */ /* 0x000ea20000300a00 */
[----:B------:R-:W2:Y:S11]  /*2e300*/  LDL.LU.64 R16, [R1+0x1e80] ;  /* 0x001e800001107983 */ /* 0x000eb60000300a00 */
[----:B------:R-:W-:Y:S10]  /*2e310*/  @!UPT UIADD3 URZ, URZ, URZ, URZ ;  /* 0x0000003f3f3ff290 */ /* 0x000ff4000fffe03f */
[----:B------:R0:W-:Y:S01]  /*2e320*/  STL.64 [R1+0xe0], R20 ;  /* 0x0000e01401007387 */ /* 0x0001e20000100a00 */
[----:B------:R2:W-:Y:S03]  /*2e330*/  STL.64 [R1+0xe8], R22 ;  /* 0x0000e81601007387 */ /* 0x0005e60000100a00 */
[----:B0-----:R-:W2:Y:S01]  /*2e340*/  LDL.LU.64 R20, [R1+0x1e78] ;  /* 0x001e780001147983 */ /* 0x001ea20000300a00 */
[----:B------:R-:W0:Y:S03]  /*2e350*/  MUFU.EX2 R6, R0 ;  /* 0x0000000000067308 */ /* 0x000e260000000800 */
[----:B0-----:R-:W-:Y:S01]  /*2e360*/  STL [R1+0x3ec], R6 ;  /* 0x0003ec0601007387 */ /* 0x001fe20000100800 */
[C---:B--2---:R-:W-:Y:S03]  /*2e370*/  HMMA.16816.F32 R20, R24.reuse, R20, R16 ;  /* 0x000000141814723c */ /* 0x044fe60000001810 */
[----:B------:R-:W2:Y:S01]  /*2e380*/  LDL.LU.64 R18, [R1+0x1e70] ;  /* 0x001e700001127983 */ /* 0x000ea20000300a00 */
[----:B------:R-:W3:Y:S11]  /*2e390*/  LDL.LU.64 R16, [R1+0x1e68] ;  /* 0x001e680001107983 */ /* 0x000ef60000300a00 */
[----:B------:R-:W-:Y:S08]  /*2e3a0*/  @!UPT UIADD3 URZ, URZ, URZ, URZ ;  /* 0x0000003f3f3ff290 */ /* 0x000ff0000fffe03f */
[----:B------:R-:W-:Y:S01]  /*2e3b0*/  STL.64 [R1+0xd0], R20 ;  /* 0x0000d01401007387 */ /* 0x000fe20000100a00 */
[----:B------:R0:W-:Y:S03]  /*2e3c0*/  STL.64 [R1+0xd8], R22 ;  /* 0x0000d81601007387 */ /* 0x0001e60000100a00 */
[----:B0-----:R-:W2:Y:S01]  /*2e3d0*/  LDL.LU.64 R22, [R1+0x1e60] ;  /* 0x001e600001167983 */ /* 0x001ea20000300a00 */
[----:B------:R-:W5:Y:S02]  /*2e3e0*/  LDL.LU.64 R20, [R1+0x1e58] ;  /* 0x001e580001147983 */ /* 0x000f640000300a00 */
[----:B------:R-:W-:Y:S02]  /*2e3f0*/  FMUL R0, R2, 1.4426950216293334961 ;  /* 0x3fb8aa3b02007820 */ /* 0x000fe40000400000 */
[----:B------:R-:W-:Y:S02]  /*2e400*/  FADD R2, R7, -R3 ;  /* 0x8000000307027221 */ /* 0x000fe40000000000 */
[----:B------:R-:W0:Y:S02]  /*2e410*/  MUFU.EX2 R3, R0 ;  /* 0x0000000000037308 */ /* 0x000e240000000800 */
[----:B0-----:R-:W-:Y:S01]  /*2e420*/  STL [R1+0x3e8], R3 ;  /* 0x0003e80301007387 */ /* 0x001fe20000100800 */
[----:B-----5:R-:W-:Y:S11]  /*2e430*/  HMMA.16816.F32 R8, R24, R20, R8 ;  /* 0x000000141808723c */ /* 0x020ff60000001808 */
[----:B------:R-:W-:Y:S11]  /*2e440*/  @!UPT UIADD3 URZ, URZ, URZ, URZ ;  /* 0x0000003f3f3ff290 */ /* 0x000ff6000fffe03f */
[----:B------:R-:W-:Y:S01]  /*2e450*/  @!UPT UIADD3 URZ, URZ, URZ, URZ ;  /* 0x0000003f3f3ff290 */ /* 0x000fe2000fffe03f */
[----:B------:R-:W-:Y:S01]  /*2e460*/  STL.64 [R1+0xc0], R8 ;  /* 0x0000c00801007387 */ /* 0x000fe20000100a00 */
[----:B------:R0:W-:Y:S03]  /*2e470*/  STL.64 [R1+0xc8], R10 ;  /* 0x0000c80a01007387 */ /* 0x0001e60000100a00 */
[----:B0-----:R-:W5:Y:S01]  /*2e480*/  LDL.LU.64 R10, [R1+0x1e50] ;  /* 0x001e5000010a7983 */ /* 0x001f620000300a00 */
[----:B------:R-:W3:Y:S02]  /*2e490*/  LDL.LU.64 R8, [R1+0x1e48] ;  /* 0x001e480001087983 */ /* 0x000ee40000300a00 */
[----:B--2---:R0:W-:Y:S02]  /*2e4a0*/  STL.64 [R1+0x1da8], R22 ;  /* 0x001da81601007387 */ /* 0x0041e40000100a00 */
[----:B------:R-:W2:Y:S01]  /*2e4b0*/  LDL.LU R20, [R1+0x270] ;  /* 0x0002700001147983 */ /* 0x000ea20000300800 */
[----:B------:R-:W2:Y:S04]  /*2e4c0*/  LDL.LU R21, [R1+0x274] ;  /* 0x0002740001157983 */ /* 0x000ea80000300800 */
[----:B0-----:R-:W2:Y:S01]  /*2e4d0*/  LDL.LU R22, [R1+0x278] ;  /* 0x0002780001167983 */ /* 0x001ea20000300800 */
[----:B------:R-:W2:Y:S02]  /*2e4e0*/  LDL.LU R23, [R1+0x27c] ;  /* 0x00027c0001177983 */ /* 0x000ea40000300800 */
[----:B------:R-:W-:-:S04]  /*2e4f0*/  FMUL R2, R2, 1.4426950216293334961 ;  /* 0x3fb8aa3b02027820 */ /* 0x000fc80000400000 */
[----:B------:R-:W0:Y:S01]  /*2e500*/  MUFU.EX2 R7, R2 ;  /* 0x0000000200077308 */ /* 0x000e220000000800 */
[C---:B---3--:R-:W-:Y:S08]  /*2e510*/  HMMA.16816.F32 R12, R24.reuse, R8, R12 ;  /* 0x00000008180c723c */ /* 0x048ff0000000180c */
[----:B--2---:R-:W-:Y:S11]  /*2e520*/  HMMA.16816.F32 R20, R24, R16, R20 ;  /* 0x000000101814723c */ /* 0x004ff60000001814 */
[----:B------:R-:W-:Y:S04]  /*2e530*/  @!UPT UIADD3 URZ, URZ, URZ, URZ ;  /* 0x0000003f3f3ff290 */ /* 0x000fe8000fffe03f */
[----:B------:R1:W-:Y:S01]  /*2e540*/  STL.64 [R1+0x250], R12 ;  /* 0x0002500c01007387 */ /* 0x0003e20000100a00 */
[----:B------:R2:W-:Y:S01]  /*2e550*/  STL [R1+0x258], R14 ;  /* 0x0002580e01007387 */ /* 0x0005e20000100800 */
[----:B------:R-:W-:Y:S02]  /*2e560*/  MOV R8, R15 ;  /* 0x0000000f00087202 */ /* 0x000fe40000000f00 */
[----:B-1----:R-:W4:Y:S01]  /*2e570*/  LDL.LU R12, [R1+0x2a0] ;  /* 0x0002a000010c7983 */ /* 0x002f220000300800 */
[----:B------:R-:W4:Y:S02]  /*2e580*/  LDL.LU R13, [R1+0x2a4] ;  /* 0x0002a400010d7983 */ /* 0x000f240000300800 */
[----:B--2---:R-:W4:Y:S02]  /*2e590*/  LDL.LU R14, [R1+0x2a8] ;  /* 0x0002a800010e7983 */ /* 0x004f240000300800 */
[----:B------:R-:W4:Y:S01]  /*2e5a0*/  LDL.LU R15, [R1+0x2ac] ;  /* 0x0002ac00010f7983 */ /* 0x000f220000300800 */
[----:B0-----:R-:W-:Y:S01]  /*2e5b0*/  STL [R1+0x3e4], R7 ;  /* 0x0003e40701007387 */ /* 0x001fe20000100800 */
[----:B------:R-:W-:Y:S02]  /*2e5c0*/  STL [R1+0x1ca0], R8 ;  /* 0x001ca00801007387 */ /* 0x000fe40000100800 */
[----:B-----5:R-:W-:Y:S02]  /*2e5d0*/  STL.64 [R1+0x1e08], R10 ;  /* 0x001e080a01007387 */ /* 0x020fe40000100a00 */
[----:B------:R0:W-:Y:S01]  /*2e5e0*/  STL.64 [R1+0x270], R20 ;  /* 0x0002701401007387 */ /* 0x0001e20000100a00 */
[----:B------:R-:W-:Y:S01]  /*2e5f0*/  STL [R1+0x278], R22 ;  /* 0x0002781601007387 */ /* 0x000fe20000100800 */
[----:B------:R-:W-:-:S02]  /*2e600*/  MOV R17, R23 ;  /* 0x0000001700117202 */ /* 0x000fc40000000f00 */
[----:B------:R-:W2:Y:S01]  /*2e610*/  LDL R23, [R1+0x3f0] ;  /* 0x0003f00001177983 */ /* 0x000ea20000100800 */
[----:B0-----:R-:W3:Y:S04]  /*2e620*/  LDL R20, [R1+0x3f4] ;  /* 0x0003f40001147983 */ /* 0x001ee80000100800 */
[----:B------:R-:W3:Y:S04]  /*2e630*/  LDL R21, [R1+0x3fc] ;  /* 0x0003fc0001157983 */ /* 0x000ee80000100800 */
[----:B--2---:R-:W-:Y:S04]  /*2e640*/  STL [R1+0x1e30], R23 ;  /* 0x001e301701007387 */ /* 0x004fe80000100800 */
[----:B---3--:R0:W-:Y:S04]  /*2e650*/  STL.64 [R1+0x1e28], R20 ;  /* 0x001e281401007387 */ /* 0x0081e80000100a00 */
[----:B0-----:R-:W2:Y:S01]  /*2e660*/  LDL.LU R20, [R1+0x290] ;  /* 0x0002900001147983 */ /* 0x001ea20000300800 */
[----:B------:R-:W2:Y:S02]  /*2e670*/  LDL.LU R21, [R1+0x294] ;  /* 0x0002940001157983 */ /* 0x000ea40000300800 */
[----:B------:R-:W2:Y:S02]  /*2e680*/  LDL.LU R22, [R1+0x298] ;  /* 0x0002980001167983 */ /* 0x000ea40000300800 */
[----:B------:R-:W2:Y:S01]  /*2e690*/  LDL.LU R23, [R1+0x29c] ;  /* 0x00029c0001177983 */ /* 0x000ea20000300800 */
[----:B------:R-:W3:Y:S01]  /*2e6a0*/  LDL.64 R10, [R1+0xa8] ;  /* 0x0000a800010a7983 */ /* 0x000ee20000100a00 */
[----:B------:R-:W5:Y:S02]  /*2e6b0*/  LDL.LU R0, [R1+0x75c] ;  /* 0x00075c0001007983 */ /* 0x000f640000300800 */
[----:B------:R-:W2:Y:S02]  /*2e6c0*/  LDL.LU R2, [R1+0x754] ;  /* 0x0007540001027983 */ /* 0x000ea40000300800 */
[----:B------:R0:W-:Y:S01]  /*2e6d0*/  STL.64 [R1+0x1dc8], R18 ;  /* 0x001dc81201007387 */ /* 0x0001e20000100a00 */
[----:B------:R1:W-:Y:S04]  /*2e6e0*/  STL [R1+0x1dc4], R17 ;  /* 0x001dc41101007387 */ /* 0x0003e80000100800 */
[----:B0-----:R-:W2:Y:S04]  /*2e6f0*/  LDL.64 R18, [R1+0x78] ;  /* 0x0000780001127983 */ /* 0x001ea80000100a00 */
[----:B--2---:R0:W-:Y:S01]  /*2e700*/  STL.64 [R1+0x1dd0], R18 ;  /* 0x001dd01201007387 */ /* 0x0041e20000100a00 */
[----:B------:R-:W2:Y:S02]  /*2e710*/  LDL.LU R16, [R1+0x240] ;  /* 0x0002400001107983 */ /* 0x000ea40000300800 */
[----:B-1----:R-:W2:Y:S01]  /*2e720*/  LDL.LU R17, [R1+0x244] ;  /* 0x0002440001117983 */ /* 0x002ea20000300800 */
[----:B0-----:R-:W2:Y:S01]  /*2e730*/  LDL.LU R18, [R1+0x248] ;  /* 0x0002480001127983 */ /* 0x001ea20000300800 */
[----:B------:R-:W2:Y:S01]  /*2e740*/  LDL.LU R19, [R1+0x24c] ;  /* 0x00024c0001137983 */ /* 0x000ea20000300800 */
[C---:B----4-:R-:W-:Y:S02]  /*2e750*/  HMMA.16816.F32 R12, R24.reuse, R4, R12 ;  /* 0x00000004180c723c */ /* 0x050fe4000000180c */
[----:B--2---:R0:W-:Y:S01]  /*2e760*/  STL.64 [R1+0x1df0], R18 ;  /* 0x001df01201007387 */ /* 0x0041e20000100a00 */
[----:B------:R1:W-:Y:S03]  /*2e770*/  STL.64 [R1+0x1de8], R16 ;  /* 0x001de81001007387 */ /* 0x0003e60000100a00 */
[----:B0-----:R-:W2:Y:S04]  /*2e780*/  LDL R18, [R1+0x98] ;  /* 0x0000980001127983 */ /* 0x001ea80000100800 */
[----:B------:R-:W2:Y:S04]  /*2e790*/  LDL R19, [R1+0x9c] ;  /* 0x00009c0001137983 */ /* 0x000ea80000100800 */
[----:B--2---:R0:W-:Y:S01]  /*2e7a0*/  STL.64 [R1+0x1e00], R18 ;  /* 0x001e001201007387 */ /* 0x0041e20000100a00 */
[----:B-1----:R-:W3:Y:S02]  /*2e7b0*/  LDL.LU R16, [R1+0x280] ;  /* 0x0002800001107983 */ /* 0x002ee40000300800 */
[----:B------:R-:W3:Y:S01]  /*2e7c0*/  LDL.LU R17, [R1+0x284] ;  /* 0x0002840001117983 */ /* 0x000ee20000300800 */
[----:B0-----:R-:W3:Y:S01]  /*2e7d0*/  LDL.LU R18, [R1+0x288] ;  /* 0x0002880001127983 */ /* 0x001ee20000300800 */
[----:B------:R-:W3:Y:S04]  /*2e7e0*/  LDL.LU R19, [R1+0x28c] ;  /* 0x00028c0001137983 */ /* 0x000ee80000300800 */
[----:B------:R-:W-:Y:S02]  /*2e7f0*/  STL.64 [R1+0x2c0], R12 ;  /* 0x0002c00c01007387 */ /* 0x000fe40000100a00 */
[----:B------:R0:W-:Y:S02]  /*2e800*/  STL.64 [R1+0x2c8], R14 ;  /* 0x0002c80e01007387 */ /* 0x0001e40000100a00 */
[----:B0-----:R-:W2:Y:S01]  /*2e810*/  LDL.LU.64 R14, [R1+0x1e40] ;  /* 0x001e4000010e7983 */ /* 0x001ea20000300a00 */
[----:B------:R-:W4:Y:S02]  /*2e820*/  LDL.LU.64 R12, [R1+0x1e38] ;  /* 0x001e3800010c7983 */ /* 0x000f240000300a00 */
[----:B----4-:R-:W-:Y:S01]  /*2e830*/  HMMA.16816.F32 R24, R24, R12, R20 ;  /* 0x0000000c1818723c */ /* 0x010fe20000001814 */
[----:B------:R-:W4:Y:S01]  /*2e840*/  LDL.LU R23, [R1+0x1e30] ;  /* 0x001e300001177983 */ /* 0x000f220000300800 */
[----:B------:R-:W4:Y:S02]  /*2e850*/  LDL.LU.64 R20, [R1+0x1e28] ;  /* 0x001e280001147983 */ /* 0x000f240000300a00 */
[----:B--2---:R0:W-:Y:S02]  /*2e860*/  STL.64 [R1+0x1d60], R14 ;  /* 0x001d600e01007387 */ /* 0x0041e40000100a00 */
[----:B------:R-:W2:Y:S11]  /*2e870*/  LDL.LU R12, [R1+0x230] ;  /* 0x00023000010c7983 */ /* 0x000eb60000300800 */
[----:B------:R-:W-:Y:S06]  /*2e880*/  @!UPT UIADD3 URZ, URZ, URZ, URZ ;  /* 0x0000003f3f3ff290 */ /* 0x000fec000fffe03f */
[----:B------:R-:W-:Y:S01]  /*2e890*/  STL.64 [R1+0x2b0], R24 ;  /* 0x0002b01801007387 */ /* 0x000fe20000100a00 */
[----:B------:R1:W-:Y:S02]  /*2e8a0*/  STL.64 [R1+0x2b8], R26 ;  /* 0x0002b81a01007387 */ /* 0x0003e40000100a00 */
[----:B------:R-:W2:Y:S02]  /*2e8b0*/  LDL.LU R13, [R1+0x234] ;  /* 0x00023400010d7983 */ /* 0x000ea40000300800 */
[----:B0-----:R-:W2:Y:S01]  /*2e8c0*/  LDL.LU R14, [R1+0x238] ;  /* 0x00023800010e7983 */ /* 0x001ea20000300800 */
[----:B------:R-:W2:Y:S01]  /*2e8d0*/  LDL.LU R15, [R1+0x23c] ;  /* 0x00023c00010f7983 */ /* 0x000ea20000300800 */
[----:B-1----:R-:W-:Y:S02]  /*2e8e0*/  F2FP.PACK_AB R26, R3, R6 ;  /* 0x00000006031a723e */ /* 0x002fe400000000ff */
[----:B------:R-:W-:Y:S01]  /*2e8f0*/  F2FP.PACK_AB R27, R7, R29 ;  /* 0x0000001d071b723e */ /* 0x000fe200000000ff */
[----:B--2---:R0:W-:Y:S01]  /*2e900*/  STL.64 [R1+0x1de0], R14 ;  /* 0x001de00e01007387 */ /* 0x0041e20000100a00 */
[----:B------:R1:W-:Y:S03]  /*2e910*/  STL.64 [R1+0x1dd8], R12 ;  /* 0x001dd80c01007387 */ /* 0x0003e60000100a00 */
[----:B0-----:R-:W2:Y:S01]  /*2e920*/  LDL.64 R14, [R1+0x88] ;  /* 0x00008800010e7983 */ /* 0x001ea20000100a00 */
[----:B----4-:R-:W-:-:S02]  /*2e930*/  F2FP.PACK_AB R24, R23, R20 ;  /* 0x000000141718723e */ /* 0x010fc400000000ff */
[----:B------:R-:W-:-:S07]  /*2e940*/  F2FP.PACK_AB R25, R21, R28 ;  /* 0x0000001c1519723e */ /* 0x000fce00000000ff */
[C---:B---3--:R-:W-:Y:S01]  /*2e950*/  HMMA.16816.F32 R16, R24.reuse, R10, R16 ;  /* 0x0000000a1810723c */ /* 0x048fe20000001810 */
[----:B------:R-:W-:Y:S11]  /*2e960*/  IMAD.MOV.U32 R9, RZ, RZ, R11 ;  /* 0x000000ffff097224 */ /* 0x000ff600078e000b */
[----:B------:R-:W-:Y:S11]  /*2e970*/  @!UPT UIADD3 URZ, URZ, URZ, URZ ;  /* 0x0000003f3f3ff290 */ /* 0x000ff6000fffe03f */
[----:B------:R-:W-:Y:S01]  /*2e980*/  @!UPT UIADD3 URZ, URZ, URZ, URZ ;  /* 0x0000003f3f3ff290 */ /* 0x000fe2000fffe03f */
[----:B------:R-:W-:Y:S02]  /*2e990*/  MOV R5, R18 ;  /* 0x0000001200057202 */ /* 0x000fe40000000f00 */
[----:B------:R-:W-:Y:S01]  /*2e9a0*/  MOV R4, R19 ;  /* 0x0000001300047202 */ /* 0x000fe20000000f00 */
[----:B--2---:R0:W-:Y:S01]  /*2e9b0*/  STL.64 [R1+0x1df8], R14 ;  /* 0x001df80e01007387 */ /* 0x0041e20000100a00 */
[----:B-1----:R-:W2:Y:S02]  /*2e9c0*/  LDL.LU R12, [R1+0x260] ;  /* 0x00026000010c7983 */ /* 0x002ea40000300800 */
[----:B------:R-:W2:Y:S01]  /*2e9d0*/  LDL.LU R13, [R1+0x264] ;  /* 0x00026400010d7983 */ /* 0x000ea20000300800 */
[----:B0-----:R-:W2:Y:S01]  /*2e9e0*/  LDL.LU R14, [R1+0x268] ;  /* 0x00026800010e7983 */ /* 0x001ea20000300800 */
[----:B------:R-:W2:Y:S02]  /*2e9f0*/  LDL.LU R15, [R1+0x26c] ;  /* 0x00026c00010f7983 */ /* 0x000ea40000300800 */
[----:B------:R-:W3:Y:S02]  /*2ea00*/  LDL.LU R28, [R1+0x1e20] ;  /* 0x001e2000011c7983 */ /* 0x000ee40000300800 */
[----:B------:R-:W4:Y:S01]  /*2ea10*/  LDL.LU R21, [R1+0x4fc] ;  /* 0x0004fc0001157983 */ /* 0x000f220000300800 */
[----:B------:R-:W2:Y:S01]  /*2ea20*/  LDL.LU R3, [R1+0x1e1c] ;  /* 0x001e1c0001037983 */ /* 0x000ea20000300800 */
[----:B------:R-:W2:Y:S02]  /*2ea30*/  LDL.LU R6, [R1+0x1e18] ;  /* 0x001e180001067983 */ /* 0x000ea40000300800 */
[----:B------:R-:W2:Y:S02]  /*2ea40*/  LDL.LU R7, [R1+0x1e14] ;  /* 0x001e140001077983 */ /* 0x000ea40000300800 */
[----:B------:R-:W5:Y:S01]  /*2ea50*/  LDL.LU R29, [R1+0x1e10] ;  /* 0x001e1000011d7983 */ /* 0x000f620000300800 */
[----:B------:R-:W2:Y:S01]  /*2ea60*/  LDL.LU.64 R10, [R1+0x1e08] ;  /* 0x001e0800010a7983 */ /* 0x000ea20000300a00 */
[----:B------:R2:W-:Y:S02]  /*2ea70*/  STL.64 [R1+0x2d0], R16 ;  /* 0x0002d01001007387 */ /* 0x0005e40000100a00 */
[----:B------:R-:W2:Y:S02]  /*2ea80*/  LDL.LU.64 R18, [R1+0x1e00] ;  /* 0x001e000001127983 */ /* 0x000ea40000300a00 */
[----:B------:R-:W-:Y:S01]  /*2ea90*/  STL [R1+0x1ca8], R9 ;  /* 0x001ca80901007387 */ /* 0x000fe20000100800 */
[----:B------:R-:W-:Y:S01]  /*2eaa0*/  STL [R1+0x1b34], R4 ;  /* 0x001b340401007387 */ /* 0x000fe20000100800 */
[----:B------:R-:W-:Y:S01]  /*2eab0*/  STL [R1+0x1b30], R5 ;  /* 0x001b300501007387 */ /* 0x000fe20000100800 */
[C---:B--2---:R-:W-:Y:S02]  /*2eac0*/  HMMA.16816.F32 R16, R24.reuse, R18, R12 ;  /* 0x000000121810723c */ /* 0x044fe4000000180c */
[----:B------:R-:W2:Y:S11]  /*2ead0*/  LDL.LU.64 R14, [R1+0x1df8] ;  /* 0x001df800010e7983 */ /* 0x000eb60000300a00 */
[----:B------:R-:W-:Y:S10]  /*2eae0*/  @!UPT UIADD3 URZ, URZ, URZ, URZ ;  /* 0x0000003f3f3ff290 */ /* 0x000ff4000fffe03f */
[----:B------:R-:W-:Y:S01]  /*2eaf0*/  STL.64 [R1+0x260], R16 ;  /* 0x0002601001007387 */ /* 0x000fe20000100a00 */
[----:B------:R0:W-:Y:S03]  /*2eb00*/  STL.64 [R1+0x268], R18 ;  /* 0x0002681201007387 */ /* 0x0001e60000100a00 */
[----:B0-----:R-:W3:Y:S01]  /*2eb10*/  LDL.LU.64 R18, [R1+0x1df0] ;  /* 0x001df00001127983 */ /* 0x001ee20000300a00 */
[----:B------:R-:W3:Y:S02]  /*2eb20*/  LDL.LU.64 R16, [R1+0x1de8] ;  /* 0x001de80001107983 */ /* 0x000ee40000300a00 */
[----:B--2---:R-:W-:Y:S01]  /*2eb30*/  IMAD.MOV.U32 R9, RZ, RZ, R15 ;  /* 0x000000ffff097224 */ /* 0x004fe200078e000f */
[----:B---3--:R-:W-:Y:S01]  /*2eb40*/  HMMA.16816.F32 R16, R24, R14, R16 ;  /* 0x0000000e1810723c */ /* 0x008fe20000001810 */
[----:B------:R-:W2:Y:S01]  /*2eb50*/  LDL.LU.64 R14, [R1+0x1de0] ;  /* 0x001de000010e7983 */ /* 0x000ea20000300a00 */
[----:B------:R-:W2:Y:S11]  /*2eb60*/  LDL.LU.64 R12, [R1+0x1dd8] ;  /* 0x001dd800010c7983 */ /* 0x000eb60000300a00 */
[----:B------:R-:W-:Y:S10]  /*2eb70*/  @!UPT UIADD3 URZ, URZ, URZ, URZ ;  /* 0x0000003f3f3ff290 */ /* 0x000ff4000fffe03f */
[----:B------:R-:W-:Y:S01]  /*2eb80*/  STL.64 [R1+0x240], R16 ;  /* 0x0002401001007387 */ /* 0x000fe20000100a00 */
[----:B------:R-:W-:Y:S02]  /*2eb90*/  MOV R4, R18 ;  /* 0x0000001200047202 */ /* 0x000fe40000000f00 */
[----:B------:R-:W-:Y:S02]  /*2eba0*/  MOV R5, R19 ;  /* 0x0000001300057202 */ /* 0x000fe40000000f00 */
[----:B------:R-:W2:Y:S01]  /*2ebb0*/  LDL.LU.64 R18, [R1+0x1dd0] ;  /* 0x001dd00001127983 */ /* 0x000ea20000300a00 */
[----:B-----5:R-:W-:-:S04]  /*2ebc0*/  FADD R0, R0, -R29 ;  /* 0x8000001d00007221 */ /* 0x020fc80000000000 */
[----:B------:R-:W-:-:S06]  /*2ebd0*/  FMUL R0, R0, 1.4426950216293334961 ;  /* 0x3fb8aa3b00007820 */ /* 0x000fcc0000400000 */
[----:B------:R-:W0:Y:S01]  /*2ebe0*/  MUFU.EX2 R0, R0 ;  /* 0x0000000000007308 */ /* 0x000e220000000800 */
[----:B------:R1:W-:Y:S01]  /*2ebf0*/  STL [R1+0x1cac], R9 ;  /* 0x001cac0901007387 */ /* 0x0003e20000100800 */
[----:B------:R3:W-:Y:S02]  /*2ec00*/  STL [R1+0x1b3c], R4 ;  /* 0x001b3c0401007387 */ /* 0x0007e40000100800 */
[----:B------:R5:W-:Y:S02]  /*2ec10*/  STL [R1+0x1b38], R5 ;  /* 0x001b380501007387 */ /* 0x000be40000100800 */
[----:B------:R-:W3:Y:S01]  /*2ec20*/  LDL.64 R22, [R1+0x68] ;  /* 0x0000680001167983 */ /* 0x000ee20000100a00 */
[----:B0-----:R-:W-:Y:S01]  /*2ec30*/  STL [R1+0x3e0], R0 ;  /* 0x0003e00001007387 */ /* 0x001fe20000100800 */
[----:B--2---:R-:W-:Y:S01]  /*2ec40*/  HMMA.16816.F32 R12, R24, R18, R12 ;  /* 0x00000012180c723c */ /* 0x004fe2000000180c */
[----:B-1----:R-:W-:Y:S02]  /*2ec50*/  IMAD.MOV.U32 R9, RZ, RZ, R19 ;  /* 0x000000ffff097224 */ /* 0x002fe400078e0013 */
[----:B------:R-:W2:Y:S01]  /*2ec60*/  LDL.LU.64 R18, [R1+0x1dc8] ;  /* 0x001dc80001127983 */ /* 0x000ea20000300a00 */
[----:B------:R-:W4:Y:S11]  /*2ec70*/  LDL.LU R17, [R1+0x1dc4] ;  /* 0x001dc40001117983 */ /* 0x000f360000300800 */
[----:B------:R-:W-:Y:S09]  /*2ec80*/  @!UPT UIADD3 URZ, URZ, URZ, URZ ;  /* 0x0000003f3f3ff290 */ /* 0x000ff2000fffe03f */
[----:B---3--:R-:W-:Y:S02]  /*2ec90*/  MOV R4, R13 ;  /* 0x0000000d00047202 */ /* 0x008fe40000000f00 */
[----:B-----5:R-:W-:Y:S01]  /*2eca0*/  MOV R5, R14 ;  /* 0x0000000e00057202 */ /* 0x020fe20000000f00 */
[----:B------:R-:W-:Y:S01]  /*2ecb0*/  STL [R1+0x230], R12 ;  /* 0x0002300c01007387 */ /* 0x000fe20000100800 */
[----:B------:R-:W-:Y:S02]  /*2ecc0*/  STL [R1+0x23c], R15 ;  /* 0x00023c0f01007387 */ /* 0x000fe40000100800 */
[----:B------:R-:W-:Y:S01]  /*2ecd0*/  STL.64 [R1+0x1cd8], R6 ;  /* 0x001cd80601007387 */ /* 0x000fe20000100a00 */
[----:B------:R0:W-:Y:S01]  /*2ece0*/  STL.64 [R1+0x1cd0], R4 ;  /* 0x001cd00401007387 */ /* 0x0001e20000100a00 */
[----:B------:R-:W-:Y:S03]  /*2ecf0*/  STL [R1+0x1cb0], R9 ;  /* 0x001cb00901007387 */ /* 0x000fe60000100800 */
[----:B0-----:R-:W3:Y:S01]  /*2ed00*/  LDL.LU R5, [R1+0x764] ;  /* 0x0007640001057983 */ /* 0x001ee20000300800 */
[----:B------:R-:W5:Y:S02]  /*2ed10*/  LDL.LU R12, [R1+0x200] ;  /* 0x00020000010c7983 */ /* 0x000f640000300800 */
[----:B------:R-:W-:-:S04]  /*2ed20*/  FADD R2, R2, -R29 ;  /* 0x8000001d02027221 */ /* 0x000fc80000000000 */
[----:B------:R-:W-:-:S06]  /*2ed30*/  FMUL R0, R2, 1.4426950216293334961 ;  /* 0x3fb8aa3b02007820 */ /* 0x000fcc0000400000 */
[----:B------:R-:W0:Y:S01]  /*2ed40*/  MUFU.EX2 R0, R0 ;  /* 0x0000000000007308 */ /* 0x000e220000000800 */
[----:B------:R-:W-:Y:S01]  /*2ed50*/  IMAD.MOV.U32 R13, RZ, RZ, R3 ;  /* 0x000000ffff0d7224 */ /* 0x000fe200078e0003 */
[----:B0-----:R-:W-:Y:S01]  /*2ed60*/  STL [R1+0x3d8], R0 ;  /* 0x0003d80001007387 */ /* 0x001fe20000100800 */
[----:B------:R-:W3:Y:S01]  /*2ed70*/  LDL.LU R3, [R1+0x1dc0] ;  /* 0x001dc00001037983 */ /* 0x000ee20000300800 */
[----:B--2---:R-:W-:Y:S02]  /*2ed80*/  MOV R14, R19 ;  /* 0x00000013000e7202 */ /* 0x004fe40000000f00 */
[----:B------:R-:W-:Y:S01]  /*2ed90*/  MOV R15, R18 ;  /* 0x00000012000f7202 */ /* 0x000fe20000000f00 */
[----:B------:R-:W2:Y:S01]  /*2eda0*/  LDL.LU R19, [R1+0x1dbc] ;  /* 0x001dbc0001137983 */ /* 0x000ea20000300800 */
[----:B------:R-:W2:Y:S03]  /*2edb0*/  LDL.LU R18, [R1+0x1db8] ;  /* 0x001db80001127983 */ /* 0x000ea60000300800 */
[----:B------:R-:W-:Y:S04]  /*2edc0*/  STL.64 [R1+0x1d70], R14 ;  /* 0x001d700e01007387 */ /* 0x000fe80000100a00 */
[----:B-----5:R0:W-:Y:S04]  /*2edd0*/  STL.64 [R1+0x1d68], R12 ;  /* 0x001d680c01007387 */ /* 0x0201e80000100a00 */
[----:B0-----:R-:W5:Y:S01]  /*2ede0*/  LDL.LU R13, [R1+0x4f4] ;  /* 0x0004f400010d7983 */ /* 0x001f620000300800 */
[----:B------:R-:W2:Y:S03]  /*2edf0*/  LDL.64 R14, [R1+0x58] ;  /* 0x00005800010e7983 */ /* 0x000ea60000100a00 */
[----:B--2---:R-:W-:Y:S01]  /*2ee00*/  STL.64 [R1+0x1da0], R14 ;  /* 0x001da00e01007387 */ /* 0x004fe20000100a00 */
[----:B-----5:R0:W-:Y:S02]  /*2ee10*/  STL [R1+0x1d98], R13 ;  /* 0x001d980d01007387 */ /* 0x0201e40000100800 */
[----:B------:R-:W2:Y:S01]  /*2ee20*/  LDL.LU R12, [R1+0x220] ;  /* 0x00022000010c7983 */ /* 0x000ea20000300800 */
[----:B0-----:R-:W2:Y:S01]  /*2ee30*/  LDL.LU R13, [R1+0x224] ;  /* 0x00022400010d7983 */ /* 0x001ea20000300800 */
[----:B------:R-:W2:Y:S02]  /*2ee40*/  LDL.LU R14, [R1+0x228] ;  /* 0x00022800010e7983 */ /* 0x000ea40000300800 */
[----:B------:R-:W2:Y:S02]  /*2ee50*/  LDL.LU R15, [R1+0x22c] ;  /* 0x00022c00010f7983 */ /* 0x000ea40000300800 */
[----:B------:R-:W5:Y:S01]  /*2ee60*/  LDL.LU R8, [R1+0x760] ;  /* 0x0007600001087983 */ /* 0x000f620000300800 */
[----:B------:R-:W2:Y:S04]  /*2ee70*/  LDL.LU.64 R6, [R1+0x38] ;  /* 0x0000380001067983 */ /* 0x000ea80000300a00 */
[----:B--2---:R0:W-:Y:S04]  /*2ee80*/  STL.64 [R1+0x1d58], R6 ;  /* 0x001d580601007387 */ /* 0x0041e80000100a00 */
[----:B0-----:R-:W2:Y:S04]  /*2ee90*/  LDL R6, [R1+0x48] ;  /* 0x0000480001067983 */ /* 0x001ea80000100800 */
[----:B------:R-:W2:Y:S01]  /*2eea0*/  LDL R7, [R1+0x4c] ;  /* 0x00004c0001077983 */ /* 0x000ea20000100800 */
[----:B------:R-:W-:Y:S01]  /*2eeb0*/  HMMA.16816.F32 R12, R24, R22, R12 ;  /* 0x00000016180c723c */ /* 0x000fe2000000180c */
[----:B------:R-:W-:Y:S11]  /*2eec0*/  IMAD.MOV.U32 R9, RZ, RZ, R23 ;  /* 0x000000ffff097224 */ /* 0x000ff600078e0017 */
[----:B------:R-:W-:Y:S11]  /*2eed0*/  @!UPT UIADD3 URZ, URZ, URZ, URZ ;  /* 0x0000003f3f3ff290 */ /* 0x000ff6000fffe03f */
[----:B------:R-:W-:Y:S01]  /*2eee0*/  @!UPT UIADD3 URZ, URZ, URZ, URZ ;  /* 0x0000003f3f3ff290 */ /* 0x000fe2000fffe03f */
[----:B------:R-:W-:Y:S02]  /*2eef0*/  IMAD.MOV.U32 R16, RZ, RZ, R14 ;  /* 0x000000ffff107224 */ /* 0x000fe400078e000e */
[----:B----4-:R-:W-:Y:S01]  /*2ef00*/  FADD R2, R21, -R29 ;  /* 0x8000001d15027221 */ /* 0x010fe20000000000 */
[----:B------:R-:W-:Y:S01]  /*2ef10*/  MOV R21, R13 ;  /* 0x0000000d00157202 */ /* 0x000fe20000000f00 */
[----:B--2---:R-:W-:Y:S01]  /*2ef20*/  STL.64 [R1+0x1d80], R6 ;  /* 0x001d800601007387 */ /* 0x004fe20000100a00 */
[----:B---3--:R0:W-:Y:S02]  /*2ef30*/  STL [R1+0x1d78], R5 ;  /* 0x001d780501007387 */ /* 0x0081e40000100800 */
[----:B------:R-:W2:Y:S02]  /*2ef40*/  LDL.LU R4, [R1+0x210] ;  /* 0x0002100001047983 */ /* 0x000ea40000300800 */
[----:B0-----:R-:W-:Y:S01]  /*2ef50*/  IMAD.MOV.U32 R5, RZ, RZ, R18 ;  /* 0x000000ffff057224 */ /* 0x001fe200078e0012 */
[----:B------:R-:W-:Y:S01]  /*2ef60*/  MOV R6, R19 ;  /* 0x0000001300067202 */ /* 0x000fe20000000f00 */
[----:B------:R-:W3:Y:S01]  /*2ef70*/  LDL.LU R18, [R1+0x1db4] ;  /* 0x001db40001127983 */ /* 0x000ee20000300800 */
[----:B------:R-:W3:Y:S01]  /*2ef80*/  LDL.LU R19, [R1+0x1db0] ;  /* 0x001db00001137983 */ /* 0x000ee20000300800 */
[----:B------:R-:W-:Y:S01]  /*2ef90*/  MOV R7, R3 ;  /* 0x0000000300077202 */ /* 0x000fe20000000f00 */
[----:B------:R-:W4:Y:S01]  /*2efa0*/  LDL.LU.64 R22, [R1+0x1da8] ;  /* 0x001da80001167983 */ /* 0x000f220000300a00 */
[----:B------:R-:W-:-:S02]  /*2efb0*/  MOV R3, R15 ;  /* 0x0000000f00037202 */ /* 0x000fc40000000f00 */
[----:B------:R-:W2:Y:S01]  /*2efc0*/  LDL.LU.64 R14, [R1+0x1da0] ;  /* 0x001da000010e7983 */ /* 0x000ea20000300a00 */
[----:B------:R-:W3:Y:S02]  /*2efd0*/  LDL.LU R13, [R1+0x1d98] ;  /* 0x001d9800010d7983 */ /* 0x000ee40000300800 */
[----:B------:R-:W-:-:S06]  /*2efe0*/  FMUL R0, R2, 1.4426950216293334961 ;  /* 0x3fb8aa3b02007820 */ /* 0x000fcc0000400000 */
[----:B------:R-:W0:Y:S01]  /*2eff0*/  MUFU.EX2 R0, R0 ;  /* 0x0000000000007308 */ /* 0x000e220000000800 */
[----:B------:R-:W-:Y:S01]  /*2f000*/  MOV R20, R12 ;  /* 0x0000000c00147202 */ /* 0x000fe20000000f00 */
[----:B--2---:R-:W-:Y:S01]  /*2f010*/  HMMA.16816.F32 R4, R24, R14, R4 ;  /* 0x0000000e1804723c */ /* 0x004fe20000001804 */
[----:B---3--:R-:W-:Y:S01]  /*2f020*/  STL.64 [R1+0x1ce8], R18 ;  /* 0x001ce81201007387 */ /* 0x008fe20000100a00 */
[----:B------:R1:W-:Y:S02]  /*2f030*/  STL.64 [R1+0x1ce0], R16 ;  /* 0x001ce01001007387 */ /* 0x0003e40000100a00 */
[----:B-1----:R-:W-:Y:S01]  /*2f040*/  MOV R16, R10 ;  /* 0x0000000a00107202 */ /* 0x002fe20000000f00 */
[----:B------:R-:W-:Y:S01]  /*2f050*/  IMAD.MOV.U32 R17, RZ, RZ, R11 ;  /* 0x000000ffff117224 */ /* 0x000fe200078e000b */
[----:B------:R-:W2:Y:S01]  /*2f060*/  LDL.LU R10, [R1+0x1d94] ;  /* 0x001d9400010a7983 */ /* 0x000ea20000300800 */
[----:B------:R-:W2:Y:S01]  /*2f070*/  LDL.LU R11, [R1+0x1d90] ;  /* 0x001d9000010b7983 */ /* 0x000ea20000300800 */
[----:B----4-:R-:W-:-:S02]  /*2f080*/  MOV R18, R22 ;  /* 0x0000001600127202 */ /* 0x010fc40000000f00 */
[----:B------:R-:W-:Y:S01]  /*2f090*/  MOV R19, R23 ;  /* 0x0000001700137202 */ /* 0x000fe20000000f00 */
[----:B------:R-:W3:Y:S01]  /*2f0a0*/  LDL.LU R22, [R1+0x1d8c] ;  /* 0x001d8c0001167983 */ /* 0x000ee20000300800 */
[----:B------:R-:W3:Y:S02]  /*2f0b0*/  LDL.LU R23, [R1+0x1d88] ;  /* 0x001d880001177983 */ /* 0x000ee40000300800 */
[----:B------:R1:W-:Y:S02]  /*2f0c0*/  STL [R1+0x1cb4], R9 ;  /* 0x001cb40901007387 */ /* 0x0003e40000100800 */
[----:B------:R-:W-:Y:S01]  /*2f0d0*/  STL [R1+0x1ca4], R3 ;  /* 0x001ca40301007387 */ /* 0x000fe20000100800 */
[----:B------:R-:W-:Y:S01]  /*2f0e0*/  STL [R1+0x1b80], R20 ;  /* 0x001b801401007387 */ /* 0x000fe20000100800 */
[----:B------:R-:W-:Y:S05]  /*2f0f0*/  STL [R1+0x1b28], R29 ;  /* 0x001b281d01007387 */ /* 0x000fea0000100800 */
[----:B------:R-:W-:Y:S02]  /*2f100*/  STL.64 [R1+0x210], R4 ;  /* 0x0002100401007387 */ /* 0x000fe40000100a00 */
[----:B0-----:R-:W-:Y:S01]  /*2f110*/  STL [R1+0x3dc], R0 ;  /* 0x0003dc0001007387 */ /* 0x001fe20000100800 */
[----:B------:R0:W-:Y:S01]  /*2f120*/  STL.64 [R1+0x218], R6 ;  /* 0x0002180601007387 */ /* 0x0001e20000100a00 */
[----:B------:R-:W-:-:S02]  /*2f130*/  FADD R2, R13, -R29 ;  /* 0x8000001d0d027221 */ /* 0x000fc40000000000 */
[----:B-1----:R-:W-:Y:S01]  /*2f140*/  IMAD.MOV.U32 R9, RZ, RZ, R15 ;  /* 0x000000ffff097224 */ /* 0x002fe200078e000f */
[----:B0-----:R-:W4:Y:S01]  /*2f150*/  LDL.LU.64 R6, [R1+0x1d80] ;  /* 0x001d800001067983 */ /* 0x001f220000300a00 */
[----:B------:R-:W2:Y:S02]  /*2f160*/  LDL.LU R5, [R1+0x1d78] ;  /* 0x001d780001057983 */ /* 0x000ea40000300800 */
[----:B------:R-:W4:Y:S02]  /*2f170*/  LDL.LU.64 R14, [R1+0x1d70] ;  /* 0x001d7000010e7983 */ /* 0x000f240000300a00 */
[----:B------:R-:W4:Y:S02]  /*2f180*/  LDL.LU.64 R12, [R1+0x1d68] ;  /* 0x001d6800010c7983 */ /* 0x000f240000300a00 */
[----:B------:R-:W-:Y:S01]  /*2f190*/  FMUL R0, R2, 1.4426950216293334961 ;  /* 0x3fb8aa3b02007820 */ /* 0x000fe20000400000 */
[----:B------:R-:W-:Y:S03]  /*2f1a0*/  STL [R1+0x1cb8], R9 ;  /* 0x001cb80901007387 */ /* 0x000fe60000100800 */
[----:B------:R-:W0:Y:S01]  /*2f1b0*/  MUFU.EX2 R3, R0 ;  /* 0x0000000000037308 */ /* 0x000e220000000800 */
[----:B--2---:R-:W-:-:S02]  /*2f1c0*/  FADD R2, R5, -R28 ;  /* 0x8000001c05027221 */ /* 0x004fc40000000000 */
[----:B----4-:R-:W-:Y:S01]  /*2f1d0*/  HMMA.16816.F32 R4, R24, R6, R12 ;  /* 0x000000061804723c */ /* 0x010fe2000000180c */
[----:B------:R-:W2:Y:S11]  /*2f1e0*/  LDL.LU.64 R14, [R1+0x1d60] ;  /* 0x001d6000010e7983 */ /* 0x000eb60000300a00 */
[----:B------:R-:W-:Y:S11]  /*2f1f0*/  @!UPT UIADD3 URZ, URZ, URZ, URZ ;  /* 0x0000003f3f3ff290 */ /* 0x000ff6000fffe03f */
[----:B------:R-:W-:Y:S01]  /*2f200*/  STL.64 [R1+0x2f0], R4 ;  /* 0x0002f00401007387 */ /* 0x000fe20000100a00 */
[----:B------:R-:W-:Y:S02]  /*2f210*/  MOV R13, R6 ;  /* 0x00000006000d7202 */ /* 0x000fe40000000f00 */
[----:B------:R-:W-:Y:S02]  /*2f220*/  MOV R12, R7 ;  /* 0x00000007000c7202 */ /* 0x000fe40000000f00 */
[----:B------:R-:W4:Y:S01]  /*2f230*/  LDL.LU.64 R6, [R1+0x1d58] ;  /* 0x001d580001067983 */ /* 0x000f220000300a00 */
[----:B0-----:R-:W-:Y:S02]  /*2f240*/  STL [R1+0x3d4], R3 ;  /* 0x0003d40301007387 */ /* 0x001fe40000100800 */
[----:B------:R-:W-:Y:S02]  /*2f250*/  STL [R1+0x1cbc], R3 ;  /* 0x001cbc0301007387 */ /* 0x000fe40000100800 */
[----:B------:R-:W-:Y:S01]  /*2f260*/  STL [R1+0x1b4c], R12 ;  /* 0x001b4c0c01007387 */ /* 0x000fe20000100800 */
[----:B------:R-:W-:Y:S01]  /*2f270*/  STL [R1+0x1b48], R13 ;  /* 0x001b480d01007387 */ /* 0x000fe20000100800 */
[----:B------:R-:W2:Y:S02]  /*2f280*/  LDL R20, [R1+0x3b0] ;  /* 0x0003b00001147983 */ /* 0x000ea40000100800 */
[----:B------:R-:W-:-:S06]  /*2f290*/  FMUL R0, R2, 1.4426950216293334961 ;  /* 0x3fb8aa3b02007820 */ /* 0x000fcc0000400000 */
[----:B------:R-:W0:Y:S01]  /*2f2a0*/  MUFU.EX2 R0, R0 ;  /* 0x0000000000007308 */ /* 0x000e220000000800 */
[----:B---3--:R1:W-:Y:S01]  /*2f2b0*/  STL.64 [R1+0x1d10], R22 ;  /* 0x001d101601007387 */ /* 0x0083e20000100a00 */
[C---:B----4-:R-:W-:Y:S03]  /*2f2c0*/  HMMA.16816.F32 R16, R24.reuse, R6, R16 ;  /* 0x000000061810723c */ /* 0x050fe60000001810 */
[----:B--2---:R-:W-:Y:S01]  /*2f2d0*/  STL.64 [R1+0x1d08], R20 ;  /* 0x001d081401007387 */ /* 0x004fe20000100a00 */
[----:B0-----:R-:W-:Y:S11]  /*2f2e0*/  STL [R1+0x3d0], R0 ;  /* 0x0003d00001007387 */ /* 0x001ff60000100800 */
[----:B------:R-:W-:Y:S08]  /*2f2f0*/  @!UPT UIADD3 URZ, URZ, URZ, URZ ;  /* 0x0000003f3f3ff290 */ /* 0x000ff0000fffe03f */
[----:B------:R-:W-:Y:S01]  /*2f300*/  STL.64 [R1+0x200], R16 ;  /* 0x0002001001007387 */ /* 0x000fe20000100a00 */
[----:B------:R-:W-:Y:S02]  /*2f310*/  STL.64 [R1+0x208], R18 ;  /* 0x0002081201007387 */ /* 0x000fe40000100a00 */
[----:B-1----:R-:W2:Y:S02]  /*2f320*/  LDL.LU.64 R22, [R1+0x8] ;  /* 0x0000080001167983 */ /* 0x002ea40000300a00 */
[----:B--2---:R0:W-:Y:S04]  /*2f330*/  STL.64 [R1+0x1d28], R22 ;  /* 0x001d281601007387 */ /* 0x0041e80000100a00 */
[----:B0-----:R-:W2:Y:S01]  /*2f340*/  LDL.LU.64 R22, [R1+0x18] ;  /* 0x0000180001167983 */ /* 0x001ea20000300a00 */
[----:B------:R-:W-:Y:S01]  /*2f350*/  IMAD.MOV.U32 R29, RZ, RZ, R6 ;  /* 0x000000ffff1d7224 */ /* 0x000fe200078e0006 */
[----:B------:R-:W-:Y:S01]  /*2f360*/  MOV R12, R7 ;  /* 0x00000007000c7202 */ /* 0x000fe20000000f00 */
[--C-:B-----5:R-:W-:Y:S01]  /*2f370*/  FADD R2, R8, -R28.reuse ;  /* 0x8000001c08027221 */ /* 0x120fe20000000000 */
[----:B--2---:R0:W-:Y:S04]  /*2f380*/  STL.64 [R1+0x1d40], R22 ;  /* 0x001d401601007387 */ /* 0x0041e80000100a00 */
[----:B0-----:R-:W2:Y:S01]  /*2f390*/  LDL.LU.64 R22, [R1+0x28] ;  /* 0x0000280001167983 */ /* 0x001ea20000300a00 */
[----:B------:R-:W3:Y:S02]  /*2f3a0*/  LDL.LU R4, [R1+0x190] ;  /* 0x0001900001047983 */ /* 0x000ee40000300800 */
[----:B------:R-:W3:Y:S02]  /*2f3b0*/  LDL.LU R5, [R1+0x194] ;  /* 0x0001940001057983 */ /* 0x000ee40000300800 */
[----:B------:R-:W4:Y:S01]  /*2f3c0*/  LDL.LU R6, [R1+0x198] ;  /* 0x0001980001067983 */ /* 0x000f220000300800 */
[----:B------:R-:W4:Y:S01]  /*2f3d0*/  LDL.LU R7, [R1+0x19c] ;  /* 0x00019c0001077983 */ /* 0x000f220000300800 */
[----:B------:R-:W5:Y:S02]  /*2f3e0*/  LDL.LU R3, [R1+0x758] ;  /* 0x0007580001037983 */ /* 0x000f640000300800 */
[----:B------:R-:W2:Y:S02]  /*2f3f0*/  LDL.LU R8, [R1+0x750] ;  /* 0x0007500001087983 */ /* 0x000ea40000300800 */
[----:B------:R-:W-:Y:S01]  /*2f400*/  STL.64 [R1+0x1d50], R10 ;  /* 0x001d500a01007387 */ /* 0x000fe20000100a00 */
[----:B--2---:R0:W-:Y:S04]  /*2f410*/  STL [R1+0x1d48], R8 ;  /* 0x001d480801007387 */ /* 0x0041e80000100800 */
[----:B0-----:R-:W2:Y:S01]  /*2f420*/  LDL.LU R8, [R1+0x1e0] ;  /* 0x0001e00001087983 */ /* 0x001ea20000300800 */
[----:B------:R-:W2:Y:S02]  /*2f430*/  LDL.LU R9, [R1+0x1e4] ;  /* 0x0001e40001097983 */ /* 0x000ea40000300800 */
[----:B------:R-:W2:Y:S02]  /*2f440*/  LDL.LU R10, [R1+0x1e8] ;  /* 0x0001e800010a7983 */ /* 0x000ea40000300800 */
[----:B------:R-:W2:Y:S01]  /*2f450*/  LDL.LU R11, [R1+0x1ec] ;  /* 0x0001ec00010b7983 */ /* 0x000ea20000300800 */
[----:B----4-:R-:W-:Y:S01]  /*2f460*/  STL.64 [R1+0x1d00], R6 ;  /* 0x001d000601007387 */ /* 0x010fe20000100a00 */
[----:B---3--:R0:W-:Y:S03]  /*2f470*/  STL.64 [R1+0x1cf8], R4 ;  /* 0x001cf80401007387 */ /* 0x0081e60000100a00 */
[----:B0-----:R-:W3:Y:S01]  /*2f480*/  LDL.LU R4, [R1+0x1b0] ;  /* 0x0001b00001047983 */ /* 0x001ee20000300800 */
[----:B------:R-:W3:Y:S02]  /*2f490*/  LDL.LU R5, [R1+0x1b4] ;  /* 0x0001b40001057983 */ /* 0x000ee40000300800 */
[----:B------:R-:W4:Y:S02]  /*2f4a0*/  LDL.LU R6, [R1+0x1b8] ;  /* 0x0001b80001067983 */ /* 0x000f240000300800 */
[----:B------:R-:W4:Y:S02]  /*2f4b0*/  LDL.LU R7, [R1+0x1bc] ;  /* 0x0001bc0001077983 */ /* 0x000f240000300800 */
[----:B------:R-:W-:Y:S01]  /*2f4c0*/  FMUL R0, R2, 1.4426950216293334961 ;  /* 0x3fb8aa3b02007820 */ /* 0x000fe20000400000 */
[----:B----4-:R-:W-:Y:S01]  /*2f4d0*/  STL.64 [R1+0x1d20], R6 ;  /* 0x001d200601007387 */ /* 0x010fe20000100a00 */
[----:B---3--:R0:W-:Y:S03]  /*2f4e0*/  STL.64 [R1+0x1d18], R4 ;  /* 0x001d180401007387 */ /* 0x0081e60000100a00 */
[----:B0-----:R-:W3:Y:S01]  /*2f4f0*/  LDL.LU R4, [R1+0x1c0] ;  /* 0x0001c00001047983 */ /* 0x001ee20000300800 */
[----:B------:R-:W3:Y:S02]  /*2f500*/  LDL.LU R5, [R1+0x1c4] ;  /* 0x0001c40001057983 */ /* 0x000ee40000300800 */
[----:B------:R-:W4:Y:S02]  /*2f510*/  LDL.LU R6, [R1+0x1c8] ;  /* 0x0001c80001067983 */ /* 0x000f240000300800 */
[----:B------:R-:W4:Y:S01]  /*2f520*/  LDL.LU R7, [R1+0x1cc] ;  /* 0x0001cc0001077983 */ /* 0x000f220000300800 */
[----:B--2---:R-:W-:Y:S01]  /*2f530*/  HMMA.16816.F32 R8, R24, R22, R8 ;  /* 0x000000161808723c */ /* 0x004fe20000001808 */
[----:B------:R-:W0:Y:S01]  /*2f540*/  MUFU.EX2 R0, R0 ;  /* 0x0000000000007308 */ /* 0x000e220000000800 */
[----:B-----5:R-:W-:Y:S01]  /*2f550*/  FADD R2, R3, -R28 ;  /* 0x8000001c03027221 */ /* 0x020fe20000000000 */
[----:B------:R-:W-:Y:S01]  /*2f560*/  MOV R3, R22 ;  /* 0x0000001600037202 */ /* 0x000fe20000000f00 */
[----:B----4-:R-:W-:Y:S01]  /*2f570*/  STL.64 [R1+0x1d38], R6 ;  /* 0x001d380601007387 */ /* 0x010fe20000100a00 */
[----:B---3--:R1:W-:Y:S03]  /*2f580*/  STL.64 [R1+0x1d30], R4 ;  /* 0x001d300401007387 */ /* 0x0083e60000100a00 */
[----:B-1----:R-:W2:Y:S01]  /*2f590*/  LDL.LU R4, [R1+0x1d0] ;  /* 0x0001d00001047983 */ /* 0x002ea20000300800 */
[----:B------:R-:W2:Y:S02]  /*2f5a0*/  LDL.LU R5, [R1+0x1d4] ;  /* 0x0001d40001057983 */ /* 0x000ea40000300800 */
[----:B------:R-:W2:Y:S02]  /*2f5b0*/  LDL.LU R6, [R1+0x1d8] ;  /* 0x0001d80001067983 */ /* 0x000ea40000300800 */
[----:B------:R-:W2:Y:S01]  /*2f5c0*/  LDL.LU R7, [R1+0x1dc] ;  /* 0x0001dc0001077983 */ /* 0x000ea20000300800 */
[----:B------:R-:W3:Y:S01]  /*2f5d0*/  LDL.LU R16, [R1+0x1a0] ;  /* 0x0001a00001107983 */ /* 0x000ee20000300800 */
[----:B------:R-:W3:Y:S02]  /*2f5e0*/  LDL.LU R17, [R1+0x1a4] ;  /* 0x0001a40001117983 */ /* 0x000ee40000300800 */
[----:B------:R-:W3:Y:S02]  /*2f5f0*/  LDL.LU R18, [R1+0x1a8] ;  /* 0x0001a80001127983 */ /* 0x000ee40000300800 */
[----:B------:R-:W3:Y:S01]  /*2f600*/  LDL.LU R19, [R1+0x1ac] ;  /* 0x0001ac0001137983 */ /* 0x000ee20000300800 */
[----:B------:R-:W-:Y:S01]  /*2f610*/  STL [R1+0x1cc4], R29 ;  /* 0x001cc41d01007387 */ /* 0x000fe20000100800 */
[----:B------:R-:W-:Y:S02]  /*2f620*/  STL [R1+0x1cc0], R12 ;  /* 0x001cc00c01007387 */ /* 0x000fe40000100800 */
[----:B0-----:R-:W-:Y:S02]  /*2f630*/  STL [R1+0x3c8], R0 ;  /* 0x0003c80001007387 */ /* 0x001fe40000100800 */
[----:B------:R0:W-:Y:S01]  /*2f640*/  STL.64 [R1+0x1f0], R8 ;  /* 0x0001f00801007387 */ /* 0x0001e20000100a00 */
[----:B------:R1:W-:Y:S01]  /*2f650*/  STL.64 [R1+0x1f8], R10 ;  /* 0x0001f80a01007387 */ /* 0x0003e20000100a00 */
[----:B0-----:R-:W-:-:S03]  /*2f660*/  IMAD.MOV.U32 R9, RZ, RZ, R23 ;  /* 0x000000ffff097224 */ /* 0x001fc600078e0017 */
[----:B-1----:R-:W3:Y:S01]  /*2f670*/  LDL.LU.64 R10, [R1+0x1d50] ;  /* 0x001d5000010a7983 */ /* 0x002ee20000300a00 */
[----:B------:R-:W4:Y:S02]  /*2f680*/  LDL.LU R8, [R1+0x1d48] ;  /* 0x001d480001087983 */ /* 0x000f240000300800 */
[----:B------:R-:W2:Y:S02]  /*2f690*/  LDL.LU.64 R22, [R1+0x1d40] ;  /* 0x001d400001167983 */ /* 0x000ea40000300a00 */
[----:B------:R-:W-:Y:S01]  /*2f6a0*/  FMUL R2, R2, 1.4426950216293334961 ;  /* 0x3fb8aa3b02027820 */ /* 0x000fe20000400000 */
[----:B------:R0:W-:Y:S01]  /*2f6b0*/  STL [R1+0x1b2c], R28 ;  /* 0x001b2c1c01007387 */ /* 0x0001e20000100800 */
[C---:B--2---:R-:W-:Y:S01]  /*2f6c0*/  HMMA.16816.F32 R4, R24.reuse, R22, R4 ;  /* 0x000000161804723c */ /* 0x044fe20000001804 */
[----:B----4-:R-:W-:Y:S01]  /*2f6d0*/  FADD R0, R8, -R28 ;  /* 0x8000001c08007221 */ /* 0x010fe20000000000 */
[----:B0-----:R-:W-:Y:S01]  /*2f6e0*/  MOV R28, R22 ;  /* 0x00000016001c7202 */ /* 0x001fe20000000f00 */
[----:B------:R0:W1:Y:S02]  /*2f6f0*/  MUFU.EX2 R8, R2 ;  /* 0x0000000200087308 */ /* 0x0000640000000800 */
[----:B0-----:R-:W-:Y:S11]  /*2f700*/  MOV R2, R23 ;  /* 0x0000001700027202 */ /* 0x001ff60000000f00 */
[----:B------:R-:W-:Y:S07]  /*2f710*/  @!UPT UIADD3 URZ, URZ, URZ, URZ ;  /* 0x0000003f3f3ff290 */ /* 0x000fee000fffe03f */
[----:B------:R-:W-:Y:S01]  /*2f720*/  STL.64 [R1+0x1e0], R4 ;  /* 0x0001e00401007387 */ /* 0x000fe20000100a00 */
[----:B------:R0:W-:Y:S03]  /*2f730*/  STL.64 [R1+0x1e8], R6 ;  /* 0x0001e80601007387 */ /* 0x0001e60000100a00 */
[----:B0-----:R-:W2:Y:S01]  /*2f740*/  LDL.LU.64 R6, [R1+0x1d38] ;  /* 0x001d380001067983 */ /* 0x001ea20000300a00 */
[----:B------:R-:W2:Y:S02]  /*2f750*/  LDL.LU.64 R4, [R1+0x1d30] ;  /* 0x001d300001047983 */ /* 0x000ea40000300a00 */
[----:B------:R-:W2:Y:S02]  /*2f760*/  LDL.LU.64 R22, [R1+0x1d28] ;  /* 0x001d280001167983 */ /* 0x000ea40000300a00 */
[----:B------:R-:W4:Y:S01]  /*2f770*/  LDL R13, [R1+0x2ec] ;  /* 0x0002ec00010d7983 */ /* 0x000f220000100800 */
[----:B-1----:R-:W-:Y:S01]  /*2f780*/  STL [R1+0x3cc], R8 ;  /* 0x0003cc0801007387 */ /* 0x002fe20000100800 */
[C---:B--2---:R-:W-:Y:S01]  /*2f790*/  HMMA.16816.F32 R4, R24.reuse, R22, R4 ;  /* 0x000000161804723c */ /* 0x044fe20000001804 */
        /* <DEDUP_REMOVED lines=8> */
[----:B------:R-:W5:Y:S02]  /*2f820*/  LDL.LU.64 R20, [R1+0x1d08] ;  /* 0x001d080001147983 */ /* 0x000f640000300a00 */
[----:B------:R-:W-:Y:S01]  /*2f830*/  FMUL R0, R0, 1.4426950216293334961 ;  /* 0x3fb8aa3b00007820 */ /* 0x000fe20000400000 */
[C---:B---3--:R-:W-:Y:S05]  /*2f840*/  HMMA.16816.F32 R16, R24.reuse, R10, R16 ;  /* 0x0000000a1810723c */ /* 0x048fea0000001810 */
[----:B------:R-:W0:Y:S03]  /*2f850*/  MUFU.EX2 R0, R0 ;  /* 0x0000000000007308 */ /* 0x000e260000000800 */
[----:B--2---:R-:W-:Y:S11]  /*2f860*/  HMMA.16816.F32 R4, R24, R22, R4 ;  /* 0x000000161804723c */ /* 0x004ff60000001804 */
[----:B------:R-:W-:Y:S11]  /*2f870*/  @!UPT UIADD3 URZ, URZ, URZ, URZ ;  /* 0x0000003f3f3ff290 */ /* 0x000ff6000fffe03f */
[----:B------:R-:W-:Y:S01]  /*2f880*/  @!UPT UIADD3 URZ, URZ, URZ, URZ ;  /* 0x0000003f3f3ff290 */ /* 0x000fe2000fffe03f */
[----:B------:R-:W-:Y:S01]  /*2f890*/  STL.64 [R1+0x1c0], R4 ;  /* 0x0001c00401007387 */ /* 0x000fe20000100a00 */
[----:B------:R1:W-:Y:S03]  /*2f8a0*/  STL.64 [R1+0x1c8], R6 ;  /* 0x0001c80601007387 */ /* 0x0003e60000100a00 */
[----:B-1----:R-:W2:Y:S01]  /*2f8b0*/  LDL.LU.64 R6, [R1+0x1d00] ;  /* 0x001d000001067983 */ /* 0x002ea20000300a00 */
[----:B------:R-:W2:Y:S02]  /*2f8c0*/  LDL.LU.64 R4, [R1+0x1cf8] ;  /* 0x001cf80001047983 */ /* 0x000ea40000300a00 */
[----:B------:R1:W-:Y:S02]  /*2f8d0*/  STL.64 [R1+0x1c18], R22 ;  /* 0x001c181601007387 */ /* 0x0003e40000100a00 */
[----:B0-----:R-:W-:Y:S01]  /*2f8e0*/  STL [R1+0x3c4], R0 ;  /* 0x0003c40001007387 */ /* 0x001fe20000100800 */
[----:B-----5:R0:W-:Y:S01]  /*2f8f0*/  STL.64 [R1+0x1c10], R20 ;  /* 0x001c101401007387 */ /* 0x0201e20000100a00 */
[----:B-1----:R-:W-:-:S03]  /*2f900*/  MOV R23, R14 ;  /* 0x0000000e00177202 */ /* 0x002fc60000000f00 */
[----:B0-----:R-:W3:Y:S01]  /*2f910*/  LDL.LU R20, [R1+0xb0] ;  /* 0x0000b00001147983 */ /* 0x001ee20000300800 */
[----:B------:R-:W3:Y:S02]  /*2f920*/  LDL.LU R21, [R1+0xb4] ;  /* 0x0000b40001157983 */ /* 0x000ee40000300800 */
[----:B------:R-:W3:Y:S02]  /*2f930*/  LDL.LU R22, [R1+0xb8] ;  /* 0x0000b80001167983 */ /* 0x000ee40000300800 */
[----:B------:R-:W3:Y:S01]  /*2f940*/  LDL.LU R14, [R1+0x1cf0] ;  /* 0x001cf000010e7983 */ /* 0x000ee20000300800 */
[----:B------:R-:W-:Y:S01]  /*2f950*/  STL.64 [R1+0x1b0], R16 ;  /* 0x0001b01001007387 */ /* 0x000fe20000100a00 */
[----:B------:R0:W-:Y:S03]  /*2f960*/  STL.64 [R1+0x1b8], R18 ;  /* 0x0001b81201007387 */ /* 0x0001e60000100a00 */
[----:B0-----:R-:W2:Y:S01]  /*2f970*/  LDL.LU.64 R18, [R1+0x1ce8] ;  /* 0x001ce80001127983 */ /* 0x001ea20000300a00 */
[----:B------:R-:W5:Y:S01]  /*2f980*/  LDL.LU.64 R16, [R1+0x1ce0] ;  /* 0x001ce00001107983 */ /* 0x000f620000300a00 */
[----:B--2---:R-:W-:Y:S11]  /*2f990*/  HMMA.16816.F32 R4, R24, R18, R4 ;  /* 0x000000121804723c */ /* 0x004ff60000001804 */
[----:B------:R-:W-:Y:S11]  /*2f9a0*/  @!UPT UIADD3 URZ, URZ, URZ, URZ ;  /* 0x0000003f3f3ff290 */ /* 0x000ff6000fffe03f */
[----:B------:R-:W-:Y:S01]  /*2f9b0*/  @!UPT UIADD3 URZ, URZ, URZ, URZ ;  /* 0x0000003f3f3ff290 */ /* 0x000fe2000fffe03f */
[----:B------:R-:W-:Y:S01]  /*2f9c0*/  STL.64 [R1+0x1a0], R4 ;  /* 0x0001a00401007387 */ /* 0x000fe20000100a00 */
[----:B------:R0:W-:Y:S03]  /*2f9d0*/  STL.64 [R1+0x1a8], R6 ;  /* 0x0001a80601007387 */ /* 0x0001e60000100a00 */
[----:B0-----:R-:W2:Y:S01]  /*2f9e0*/  LDL.LU.64 R6, [R1+0x1cd8] ;  /* 0x001cd80001067983 */ /* 0x001ea20000300a00 */
[----:B------:R-:W3:Y:S02]  /*2f9f0*/  LDL.LU.64 R4, [R1+0x1cd0] ;  /* 0x001cd00001047983 */ /* 0x000ee40000300a00 */
[----:B------:R-:W-:Y:S02]  /*2fa00*/  STL.64 [R1+0x1ba0], R18 ;  /* 0x001ba01201007387 */ /* 0x000fe40000100a00 */
[----:B-----5:R0:W-:Y:S02]  /*2fa10*/  STL.64 [R1+0x1b98], R16 ;  /* 0x001b981001007387 */ /* 0x0201e40000100a00 */
[----:B0-----:R-:W-:-:S02]  /*2fa20*/  IMAD.MOV.U32 R16, RZ, RZ, R15 ;  /* 0x000000ffff107224 */ /* 0x001fc400078e000f */
[----:B------:R-:W5:Y:S01]  /*2fa30*/  LDL.LU R15, [R1+0x1cc8] ;  /* 0x001cc800010f7983 */ /* 0x000f620000300800 */
[----:B------:R-:W4:Y:S02]  /*2fa40*/  LDL.LU R17, [R1+0x184] ;  /* 0x0001840001117983 */ /* 0x000f240000300800 */
[----:B------:R-:W4:Y:S02]  /*2fa50*/  LDL.LU R18, [R1+0x188] ;  /* 0x0001880001127983 */ /* 0x000f240000300800 */
[----:B------:R-:W4:Y:S01]  /*2fa60*/  LDL.LU R19, [R1+0x18c] ;  /* 0x00018c0001137983 */ /* 0x000f220000300800 */
[----:B--2---:R-:W-:Y:S01]  /*2fa70*/  STL.64 [R1+0x1b68], R6 ;  /* 0x001b680601007387 */ /* 0x004fe20000100a00 */
[----:B---3--:R5:W-:Y:S01]  /*2fa80*/  STL.64 [R1+0x1b60], R4 ;  /* 0x001b600401007387 */ /* 0x008be20000100a00 */
[C---:B----4-:R-:W-:Y:S08]  /*2fa90*/  HMMA.16816.F32 R16, R24.reuse, R6, R16 ;  /* 0x000000061810723c */ /* 0x050ff00000001810 */
[----:B-----5:R-:W-:Y:S11]  /*2faa0*/  HMMA.16816.F32 R4, R24, R14, R20 ;  /* 0x0000000e1804723c */ /* 0x020ff60000001814 */
[----:B------:R-:W-:Y:S04]  /*2fab0*/  @!UPT UIADD3 URZ, URZ, URZ, URZ ;  /* 0x0000003f3f3ff290 */ /* 0x000fe8000fffe03f */
[----:B------:R-:W-:Y:S01]  /*2fac0*/  STL.64 [R1+0x190], R16 ;  /* 0x0001901001007387 */ /* 0x000fe20000100a00 */
[----:B------:R-:W-:Y:S02]  /*2fad0*/  STL.64 [R1+0x198], R18 ;  /* 0x0001981201007387 */ /* 0x000fe40000100a00 */
[----:B------:R-:W-:Y:S02]  /*2fae0*/  STL.64 [R1+0x1bc8], R14 ;  /* 0x001bc80e01007387 */ /* 0x000fe40000100a00 */
[----:B------:R-:W-:Y:S03]  /*2faf0*/  STL [R1+0x1bc0], R13 ;  /* 0x001bc00d01007387 */ /* 0x000fe60000100800 */
[----:B------:R-:W-:Y:S01]  /*2fb00*/  STL.64 [R1+0xb0], R4 ;  /* 0x0000b00401007387 */ /* 0x000fe20000100a00 */
[----:B------:R0:W-:Y:S02]  /*2fb10*/  STL.64 [R1+0xb8], R6 ;  /* 0x0000b80601007387 */ /* 0x0001e40000100a00 */
[----:B0-----:R-:W-:-:S02]  /*2fb20*/  MOV R6, R29 ;  /* 0x0000001d00067202 */ /* 0x001fc40000000f00 */
[----:B------:R-:W2:Y:S01]  /*2fb30*/  LDL.LU R29, [R1+0x1cc4] ;  /* 0x001cc400011d7983 */ /* 0x000ea20000300800 */
[----:B------:R-:W-:Y:S02]  /*2fb40*/  MOV R7, R12 ;  /* 0x0000000c00077202 */ /* 0x000fe40000000f00 */
[----:B------:R-:W3:Y:S03]  /*2fb50*/  LDL.LU R12, [R1+0x1cc0] ;  /* 0x001cc000010c7983 */ /* 0x000ee60000300800 */
[----:B------:R0:W-:Y:S01]  /*2fb60*/  STL.64 [R1+0x1ba8], R6 ;  /* 0x001ba80601007387 */ /* 0x0001e20000100a00 */
[----:B------:R-:W-:Y:S01]  /*2fb70*/  MOV R14, R3 ;  /* 0x00000003000e7202 */ /* 0x000fe20000000f00 */
[----:B------:R-:W-:Y:S02]  /*2fb80*/  IMAD.MOV.U32 R15, RZ, RZ, R9 ;  /* 0x000000ffff0f7224 */ /* 0x000fe400078e0009 */
[----:B0-----:R-:W-:Y:S01]  /*2fb90*/  IMAD.MOV.U32 R6, RZ, RZ, R28 ;  /* 0x000000ffff067224 */ /* 0x001fe200078e001c */
[----:B------:R-:W-:-:S05]  /*2fba0*/  MOV R7, R2 ;  /* 0x0000000200077202 */ /* 0x000fca0000000f00 */
[----:B------:R-:W-:Y:S01]  /*2fbb0*/  STL.64 [R1+0x1bd0], R6 ;  /* 0x001bd00601007387 */ /* 0x000fe20000100a00 */
[----:B------:R-:W4:Y:S02]  /*2fbc0*/  LDL.LU R3, [R1+0x1cbc] ;  /* 0x001cbc0001037983 */ /* 0x000f240000300800 */
[----:B------:R-:W5:Y:S02]  /*2fbd0*/  LDL.LU R9, [R1+0x1cb8] ;  /* 0x001cb80001097983 */ /* 0x000f640000300800 */
[----:B------:R2:W-:Y:S02]  /*2fbe0*/  STL.64 [R1+0x1bd8], R14 ;  /* 0x001bd80e01007387 */ /* 0x0005e40000100a00 */
[----:B--2---:R-:W-:Y:S02]  /*2fbf0*/  MOV R14, R29 ;  /* 0x0000001d000e7202 */ /* 0x004fe40000000f00 */
[----:B------:R-:W2:Y:S01]  /*2fc00*/  LDL.LU R29, [R1+0x4a4] ;  /* 0x0004a400011d7983 */ /* 0x000ea20000300800 */
[----:B------:R-:W2:Y:S02]  /*2fc10*/  LDL.LU R4, [R1+0xf0] ;  /* 0x0000f00001047983 */ /* 0x000ea40000300800 */
[----:B------:R-:W2:Y:S02]  /*2fc20*/  LDL.LU R5, [R1+0xf4] ;  /* 0x0000f40001057983 */ /* 0x000ea40000300800 */
[----:B------:R-:W2:Y:S01]  /*2fc30*/  LDL.LU R6, [R1+0xf8] ;  /* 0x0000f80001067983 */ /* 0x000ea20000300800 */
[----:B---3--:R-:W-:Y:S01]  /*2fc40*/  MOV R15, R12 ;  /* 0x0000000c000f7202 */ /* 0x008fe20000000f00 */
[----:B------:R-:W2:Y:S01]  /*2fc50*/  LDL.LU R7, [R1+0xfc] ;  /* 0x0000fc0001077983 */ /* 0x000ea20000300800 */
[----:B------:R-:W3:Y:S03]  /*2fc60*/  LDL.LU R12, [R1+0x768] ;  /* 0x00076800010c7983 */ /* 0x000ee60000300800 */
[----:B------:R0:W-:Y:S04]  /*2fc70*/  STL.64 [R1+0x1bf8], R14 ;  /* 0x001bf80e01007387 */ /* 0x0001e80000100a00 */
[----:B---3--:R1:W-:Y:S01]  /*2fc80*/  STL [R1+0x1bf0], R12 ;  /* 0x001bf00c01007387 */ /* 0x0083e20000100800 */
[----:B0-----:R-:W3:Y:S02]  /*2fc90*/  LDL.LU R14, [R1+0x48] ;  /* 0x00004800010e7983 */ /* 0x001ee40000300800 */
[----:B------:R-:W3:Y:S02]  /*2fca0*/  LDL.LU R15, [R1+0x4c] ;  /* 0x00004c00010f7983 */ /* 0x000ee40000300800 */
[----:B-----5:R-:W-:Y:S01]  /*2fcb0*/  IMAD.MOV.U32 R23, RZ, RZ, R9 ;  /* 0x000000ffff177224 */ /* 0x020fe200078e0009 */
[----:B---3--:R0:W-:Y:S01]  /*2fcc0*/  STL.64 [R1+0x1c20], R14 ;  /* 0x001c200e01007387 */ /* 0x0081e20000100a00 */
[----:B------:R-:W3:Y:S02]  /*2fcd0*/  LDL.LU R22, [R1+0x58] ;  /* 0x0000580001167983 */ /* 0x000ee40000300800 */
[----:B------:R-:W5:Y:S01]  /*2fce0*/  LDL.LU R9, [R1+0x1cb4] ;  /* 0x001cb40001097983 */ /* 0x000f620000300800 */
[----:B---3--:R3:W-:Y:S01]  /*2fcf0*/  STL.64 [R1+0x1c28], R22 ;  /* 0x001c281601007387 */ /* 0x0087e20000100a00 */
[----:B-1----:R-:W2:Y:S02]  /*2fd00*/  LDL.LU R12, [R1+0x120] ;  /* 0x00012000010c7983 */ /* 0x002ea40000300800 */
[----:B------:R-:W2:Y:S02]  /*2fd10*/  LDL.LU R13, [R1+0x124] ;  /* 0x00012400010d7983 */ /* 0x000ea40000300800 */
[----:B0-----:R-:W2:Y:S01]  /*2fd20*/  LDL.LU R14, [R1+0x128] ;  /* 0x00012800010e7983 */ /* 0x001ea20000300800 */
[----:B------:R-:W2:Y:S04]  /*2fd30*/  LDL.LU R15, [R1+0x12c] ;  /* 0x00012c00010f7983 */ /* 0x000ea80000300800 */
[----:B--2---:R-:W-:Y:S01]  /*2fd40*/  STL.64 [R1+0x1c38], R14 ;  /* 0x001c380e01007387 */ /* 0x004fe20000100a00 */
[----:B------:R0:W-:Y:S02]  /*2fd50*/  STL.64 [R1+0x1c30], R12 ;  /* 0x001c300c01007387 */ /* 0x0001e40000100a00 */
[----:B---3--:R-:W2:Y:S01]  /*2fd60*/  LDL.LU R22, [R1+0x68] ;  /* 0x0000680001167983 */ /* 0x008ea20000300800 */
[----:B-----5:R-:W-:-:S02]  /*2fd70*/  MOV R23, R9 ;  /* 0x0000000900177202 */ /* 0x020fc40000000f00 */
[----:B------:R-:W3:Y:S04]  /*2fd80*/  LDL.LU R9, [R1+0x1cb0] ;  /* 0x001cb00001097983 */ /* 0x000ee80000300800 */
[----:B--2---:R1:W-:Y:S01]  /*2fd90*/  STL.64 [R1+0x1c40], R22 ;  /* 0x001c401601007387 */ /* 0x0043e20000100a00 */
[----:B0-----:R-:W2:Y:S02]  /*2fda0*/  LDL.LU R12, [R1+0x130] ;  /* 0x00013000010c7983 */ /* 0x001ea40000300800 */
[----:B------:R-:W2:Y:S02]  /*2fdb0*/  LDL.LU R13, [R1+0x134] ;  /* 0x00013400010d7983 */ /* 0x000ea40000300800 */
[----:B------:R-:W5:Y:S01]  /*2fdc0*/  LDL.LU R14, [R1+0x138] ;  /* 0x00013800010e7983 */ /* 0x000f620000300800 */
[----:B------:R-:W5:Y:S04]  /*2fdd0*/  LDL.LU R15, [R1+0x13c] ;  /* 0x00013c00010f7983 */ /* 0x000f680000300800 */
[----:B-----5:R-:W-:Y:S01]  /*2fde0*/  STL.64 [R1+0x1c50], R14 ;  /* 0x001c500e01007387 */ /* 0x020fe20000100a00 */
[----:B--2---:R0:W-:Y:S02]  /*2fdf0*/  STL.64 [R1+0x1c48], R12 ;  /* 0x001c480c01007387 */ /* 0x0041e40000100a00 */
[----:B-1----:R-:W2:Y:S01]  /*2fe00*/  LDL.LU R22, [R1+0x78] ;  /* 0x0000780001167983 */ /* 0x002ea20000300800 */
[----:B---3--:R-:W-:-:S02]  /*2fe10*/  MOV R23, R9 ;  /* 0x0000000900177202 */ /* 0x008fc40000000f00 */
        /* <DEDUP_REMOVED lines=8> */
[----:B-1----:R-:W2:Y:S02]  /*2fea0*/  LDL.LU R22, [R1+0x88] ;  /* 0x0000880001167983 */ /* 0x002ea40000300800 */
[----:B---3--:R-:W-:-:S02]  /*2feb0*/  IMAD.MOV.U32 R23, RZ, RZ, R9 ;  /* 0x000000ffff177224 */ /* 0x008fc400078e0009 */
[----:B------:R-:W3:Y:S04]  /*2fec0*/  LDL.LU R9, [R1+0x1ca8] ;  /* 0x001ca80001097983 */ /* 0x000ee80000300800 */
[----:B--2---:R1:W-:Y:S01]  /*2fed0*/  STL.64 [R1+0x1c70], R22 ;  /* 0x001c701601007387 */ /* 0x0043e20000100a00 */
[----:B0-----:R-:W2:Y:S02]  /*2fee0*/  LDL.LU R12, [R1+0x150] ;  /* 0x00015000010c7983 */ /* 0x001ea40000300800 */
[----:B------:R-:W2:Y:S02]  /*2fef0*/  LDL.LU R13, [R1+0x154] ;  /* 0x00015400010d7983 */ /* 0x000ea40000300800 */
[----:B------:R-:W5:Y:S01]  /*2ff00*/  LDL.LU R14, [R1+0x158] ;  /* 0x00015800010e7983 */ /* 0x000f620000300800 */
[----:B------:R-:W5:Y:S04]  /*2ff10*/  LDL.LU R15, [R1+0x15c] ;  /* 0x00015c00010f7983 */ /* 0x000f680000300800 */
[----:B-----5:R-:W-:Y:S01]  /*2ff20*/  STL.64 [R1+0x1c80], R14 ;  /* 0x001c800e01007387 */ /* 0x020fe20000100a00 */
[----:B--2---:R-:W-:Y:S02]  /*2ff30*/  STL.64 [R1+0x1c78], R12 ;  /* 0x001c780c01007387 */ /* 0x004fe40000100a00 */
[----:B-1----:R-:W2:Y:S02]  /*2ff40*/  LDL.LU R22, [R1+0x98] ;  /* 0x0000980001167983 */ /* 0x002ea40000300800 */
[----:B------:R-:W2:Y:S02]  /*2ff50*/  LDL.LU R23, [R1+0x9c] ;  /* 0x00009c0001177983 */ /* 0x000ea40000300800 */
[----:B--2---:R0:W-:Y:S04]  /*2ff60*/  STL.64 [R1+0x1c88], R22 ;  /* 0x001c881601007387 */ /* 0x0041e80000100a00 */
[----:B0-----:R-:W2:Y:S01]  /*2ff70*/  LDL.LU R22, [R1+0xa8] ;  /* 0x0000a80001167983 */ /* 0x001ea20000300800 */
[----:B------:R-:W5:Y:S02]  /*2ff80*/  LDL.LU R12, [R1+0x160] ;  /* 0x00016000010c7983 */ /* 0x000f640000300800 */
[----:B------:R-:W5:Y:S02]  /*2ff90*/  LDL.LU R13, [R1+0x164] ;  /* 0x00016400010d7983 */ /* 0x000f640000300800 */
[----:B------:R-:W2:Y:S01]  /*2ffa0*/  LDL.LU R14, [R1+0x168] ;  /* 0x00016800010e7983 */ /* 0x000ea20000300800 */
[----:B------:R-:W2:Y:S01]  /*2ffb0*/  LDL.LU R15, [R1+0x16c] ;  /* 0x00016c00010f7983 */ /* 0x000ea20000300800 */
[----:B------:R-:W3:Y:S02]  /*2ffc0*/  LDL R25, [R1+0x3d8] ;  /* 0x0003d80001197983 */ /* 0x000ee40000100800 */
[----:B------:R-:W3:Y:S02]  /*2ffd0*/  LDL R26, [R1+0x3e0] ;  /* 0x0003e000011a7983 */ /* 0x000ee40000100800 */
[----:B------:R-:W3:Y:S01]  /*2ffe0*/  LDL R27, [R1+0x3c8] ;  /* 0x0003c800011b7983 */ /* 0x000ee20000100800 */
[----:B------:R-:W3:Y:S04]  /*2fff0*/  LDL R20, [R1+0x3d0] ;  /* 0x0003d00001147983 */ /* 0x000ee80000100800 */
[----:B------:R-:W4:Y:S04]  /*30000*/  LDL R21, [R1+0x3dc] ;  /* 0x0003dc0001157983 */ /* 0x000f280000100800 */
[----:B--2---:R-:W-:Y:S01]  /*30010*/  STL.64 [R1+0x1c98], R14 ;  /* 0x001c980e01007387 */ /* 0x004fe20000100a00 */
[----:B-----5:R0:W-:Y:S03]  /*30020*/  STL.64 [R1+0x1c90], R12 ;  /* 0x001c900c01007387 */ /* 0x0201e60000100a00 */
[----:B0-----:R-:W2:Y:S01]  /*30030*/  LDL.LU R12, [R1+0x170] ;  /* 0x00017000010c7983 */ /* 0x001ea20000300800 */
[----:B------:R-:W2:Y:S02]  /*30040*/  LDL.LU R13, [R1+0x174] ;  /* 0x00017400010d7983 */ /* 0x000ea40000300800 */
[----:B------:R-:W2:Y:S02]  /*30050*/  LDL.LU R14, [R1+0x178] ;  /* 0x00017800010e7983 */ /* 0x000ea40000300800 */
[----:B------:R-:W2:Y:S01]  /*30060*/  LDL.LU R15, [R1+0x17c] ;  /* 0x00017c00010f7983 */ /* 0x000ea20000300800 */
[----:B------:R-:W5:Y:S01]  /*30070*/  LDL.LU R2, [R1+0x4a8] ;  /* 0x0004a80001027983 */ /* 0x000f620000300800 */
[----:B------:R-:W-:Y:S02]  /*30080*/  STL.64 [R1+0x1be8], R6 ;  /* 0x001be80601007387 */ /* 0x000fe40000100a00 */
[----:B------:R0:W-:Y:S02]  /*30090*/  STL.64 [R1+0x1be0], R4 ;  /* 0x001be00401007387 */ /* 0x0001e40000100a00 */
[----:B0-----:R-:W2:Y:S01]  /*300a0*/  LDL.LU R4, [R1+0x100] ;  /* 0x0001000001047983 */ /* 0x001ea20000300800 */
[----:B------:R-:W2:Y:S02]  /*300b0*/  LDL.LU R5, [R1+0x104] ;  /* 0x0001040001057983 */ /* 0x000ea40000300800 */
[----:B------:R-:W2:Y:S02]  /*300c0*/  LDL.LU R6, [R1+0x108] ;  /* 0x0001080001067983 */ /* 0x000ea40000300800 */
[----:B------:R-:W2:Y:S01]  /*300d0*/  LDL.LU R7, [R1+0x10c] ;  /* 0x00010c0001077983 */ /* 0x000ea20000300800 */
[----:B---3--:R-:W-:-:S02]  /*300e0*/  MOV R23, R9 ;  /* 0x0000000900177202 */ /* 0x008fc40000000f00 */
[----:B------:R-:W-:Y:S01]  /*300f0*/  F2FP.PACK_AB R24, R25, R26 ;  /* 0x0000001a1918723e */ /* 0x000fe200000000ff */
[----:B------:R-:W-:Y:S01]  /*30100*/  F2FP.PACK_AB R25, R27, R20 ;  /* 0x000000141b19723e */ /* 0x000fe200000000ff */
[----:B----4-:R-:W-:Y:S02]  /*30110*/  F2FP.PACK_AB R26, R3, R21 ;  /* 0x00000015031a723e */ /* 0x010fe400000000ff */
[----:B------:R-:W-:Y:S01]  /*30120*/  F2FP.PACK_AB R27, R0, R8 ;  /* 0x00000008001b723e */ /* 0x000fe200000000ff */
[----:B--2---:R-:W-:Y:S01]  /*30130*/  STL.64 [R1+0x1c08], R6 ;  /* 0x001c080601007387 */ /* 0x004fe20000100a00 */
[----:B------:R0:W-:Y:S03]  /*30140*/  STL.64 [R1+0x1c00], R4 ;  /* 0x001c000401007387 */ /* 0x0001e60000100a00 */
[----:B0-----:R-:W2:Y:S01]  /*30150*/  LDL.LU R4, [R1+0x110] ;  /* 0x0001100001047983 */ /* 0x001ea20000300800 */
[----:B------:R-:W2:Y:S02]  /*30160*/  LDL.LU R5, [R1+0x114] ;  /* 0x0001140001057983 */ /* 0x000ea40000300800 */
[----:B------:R-:W2:Y:S02]  /*30170*/  LDL.LU R6, [R1+0x118] ;  /* 0x0001180001067983 */ /* 0x000ea40000300800 */
[----:B------:R-:W2:Y:S01]  /*30180*/  LDL.LU R7, [R1+0x11c] ;  /* 0x00011c0001077983 */ /* 0x000ea20000300800 */
[----:B------:R-:W3:Y:S01]  /*30190*/  LDL.LU R9, [R1+0x4b8] ;  /* 0x0004b80001097983 */ /* 0x000ee20000300800 */
[----:B------:R-:W4:Y:S02]  /*301a0*/  LDL.LU R28, [R1+0x76c] ;  /* 0x00076c00011c7983 */ /* 0x000f240000300800 */
[----:B------:R-:W2:Y:S02]  /*301b0*/  LDL.LU R16, [R1+0xd0] ;  /* 0x0000d00001107983 */ /* 0x000ea40000300800 */
[----:B------:R-:W2:Y:S01]  /*301c0*/  LDL.LU R17, [R1+0xd4] ;  /* 0x0000d40001117983 */ /* 0x000ea20000300800 */
[----:B------:R-:W2:Y:S01]  /*301d0*/  LDL.LU R18, [R1+0xd8] ;  /* 0x0000d80001127983 */ /* 0x000ea20000300800 */
[----:B------:R-:W2:Y:S01]  /*301e0*/  LDL.LU R19, [R1+0xdc] ;  /* 0x0000dc0001137983 */ /* 0x000ea20000300800 */
[C---:B------:R-:W-:Y:S02]  /*301f0*/  HMMA.16816.F32 R20, R24.reuse, R22, R12 ;  /* 0x000000161814723c */ /* 0x040fe4000000180c */
[----:B--2---:R-:W-:Y:S01]  /*30200*/  STL.64 [R1+0x1bb8], R18 ;  /* 0x001bb81201007387 */ /* 0x004fe20000100a00 */
[----:B------:R0:W-:Y:S03]  /*30210*/  STL.64 [R1+0x1bb0], R16 ;  /* 0x001bb01001007387 */ /* 0x0001e60000100a00 */
[----:B0-----:R-:W2:Y:S01]  /*30220*/  LDL.LU R16, [R1+0xe0] ;  /* 0x0000e00001107983 */ /* 0x001ea20000300800 */
[----:B------:R-:W2:Y:S02]  /*30230*/  LDL.LU R17, [R1+0xe4] ;  /* 0x0000e40001117983 */ /* 0x000ea40000300800 */
[----:B------:R-:W2:Y:S02]  /*30240*/  LDL.LU R18, [R1+0xe8] ;  /* 0x0000e80001127983 */ /* 0x000ea40000300800 */
[----:B------:R-:W2:Y:S01]  /*30250*/  LDL.LU R19, [R1+0xec] ;  /* 0x0000ec0001137983 */ /* 0x000ea20000300800 */
[----:B------:R-:W2:Y:S01]  /*30260*/  LDL.LU R3, [R1+0x1ca4] ;  /* 0x001ca40001037983 */ /* 0x000ea20000300800 */
[----:B------:R-:W2:Y:S02]  /*30270*/  LDL.LU R8, [R1+0x1ca0] ;  /* 0x001ca00001087983 */ /* 0x000ea40000300800 */
[----:B------:R-:W2:Y:S02]  /*30280*/  LDL.LU.64 R14, [R1+0x1c98] ;  /* 0x001c9800010e7983 */ /* 0x000ea40000300a00 */
[----:B------:R-:W2:Y:S06]  /*30290*/  LDL.LU.64 R12, [R1+0x1c90] ;  /* 0x001c9000010c7983 */ /* 0x000eac0000300a00 */
[----:B------:R-:W-:Y:S01]  /*302a0*/  STL.64 [R1+0x180], R20 ;  /* 0x0001801401007387 */ /* 0x000fe20000100a00 */
[----:B------:R0:W-:Y:S03]  /*302b0*/  STL.64 [R1+0x188], R22 ;  /* 0x0001881601007387 */ /* 0x0001e60000100a00 */
[----:B0-----:R-:W2:Y:S02]  /*302c0*/  LDL.LU.64 R22, [R1+0x1c88] ;  /* 0x001c880001167983 */ /* 0x001ea40000300a00 */
[C---:B--2---:R-:W-:Y:S02]  /*302d0*/  HMMA.16816.F32 R20, R24.reuse, R22, R12 ;  /* 0x000000161814723c */ /* 0x044fe4000000180c */
[----:B------:R-:W2:Y:S01]  /*302e0*/  LDL.LU.64 R14, [R1+0x1c80] ;  /* 0x001c8000010e7983 */ /* 0x000ea20000300a00 */
[----:B------:R-:W2:Y:S11]  /*302f0*/  LDL.LU.64 R12, [R1+0x1c78] ;  /* 0x001c7800010c7983 */ /* 0x000eb60000300a00 */
[----:B------:R-:W-:Y:S09]  /*30300*/  @!UPT UIADD3 URZ, URZ, URZ, URZ ;  /* 0x0000003f3f3ff290 */ /* 0x000ff2000fffe03f */
        /* <DEDUP_REMOVED lines=25> */
[----:B------:R-:W2:Y:S11]  /*304a0*/  LDL.LU.64 R14, [R1+0x1c20] ;  /* 0x001c2000010e7983 */ /* 0x000eb60000300a00 */
[----:B------:R-:W-:Y:S10]  /*304b0*/  @!UPT UIADD3 URZ, URZ, URZ, URZ ;  /* 0x0000003f3f3ff290 */ /* 0x000ff4000fffe03f */
[----:B------:R-:W-:Y:S01]  /*304c0*/  STL.64 [R1+0x130], R20 ;  /* 0x0001301401007387 */ /* 0x000fe20000100a00 */
[----:B------:R0:W-:Y:S03]  /*304d0*/  STL.64 [R1+0x138], R22 ;  /* 0x0001381601007387 */ /* 0x0001e60000100a00 */
[----:B0-----:R-:W3:Y:S01]  /*304e0*/  LDL.LU.64 R22, [R1+0x1c18] ;  /* 0x001c180001167983 */ /* 0x001ee20000300a00 */
[----:B------:R-:W5:Y:S01]  /*304f0*/  LDL.LU.64 R20, [R1+0x1c10] ;  /* 0x001c100001147983 */ /* 0x000f620000300a00 */
[----:B--2---:R-:W-:Y:S02]  /*30500*/  HMMA.16816.F32 R12, R24, R14, R4 ;  /* 0x0000000e180c723c */ /* 0x004fe40000001804 */
[----:B------:R-:W2:Y:S01]  /*30510*/  LDL.LU.64 R6, [R1+0x1c08] ;  /* 0x001c080001067983 */ /* 0x000ea20000300a00 */
[----:B------:R-:W2:Y:S11]  /*30520*/  LDL.LU.64 R4, [R1+0x1c00] ;  /* 0x001c000001047983 */ /* 0x000eb60000300a00 */
[----:B------:R-:W-:Y:S09]  /*30530*/  @!UPT UIADD3 URZ, URZ, URZ, URZ ;  /* 0x0000003f3f3ff290 */ /* 0x000ff2000fffe03f */
[----:B------:R-:W-:Y:S01]  /*30540*/  STL.64 [R1+0x120], R12 ;  /* 0x0001200c01007387 */ /* 0x000fe20000100a00 */
[----:B------:R0:W-:Y:S03]  /*30550*/  STL.64 [R1+0x128], R14 ;  /* 0x0001280e01007387 */ /* 0x0001e60000100a00 */
[----:B0-----:R-:W2:Y:S01]  /*30560*/  LDL.LU.64 R14, [R1+0x1bf8] ;  /* 0x001bf800010e7983 */ /* 0x001ea20000300a00 */
[----:B------:R-:W2:Y:S02]  /*30570*/  LDL.LU R12, [R1+0x1bf0] ;  /* 0x001bf000010c7983 */ /* 0x000ea40000300800 */
[----:B-----5:R-:W-:-:S04]  /*30580*/  FADD R0, R2, -R20 ;  /* 0x8000001402007221 */ /* 0x020fc80000000000 */
[----:B------:R-:W-:-:S06]  /*30590*/  FMUL R0, R0, 1.4426950216293334961 ;  /* 0x3fb8aa3b00007820 */ /* 0x000fcc0000400000 */
[----:B------:R-:W0:Y:S01]  /*305a0*/  MUFU.EX2 R0, R0 ;  /* 0x0000000000007308 */ /* 0x000e220000000800 */
[----:B--2---:R-:W-:Y:S02]  /*305b0*/  FADD R2, R12, -R20 ;  /* 0x800000140c027221 */ /* 0x004fe40000000000 */
[----:B------:R-:W-:Y:S01]  /*305c0*/  HMMA.16816.F32 R12, R24, R14, R4 ;  /* 0x0000000e180c723c */ /* 0x000fe20000001804 */
[----:B------:R-:W2:Y:S01]  /*305d0*/  LDL.LU.64 R6, [R1+0x1be8] ;  /* 0x001be80001067983 */ /* 0x000ea20000300a00 */
[----:B0-----:R-:W-:Y:S02]  /*305e0*/  STL [R1+0x3ac], R0 ;  /* 0x0003ac0001007387 */ /* 0x001fe40000100800 */
[----:B------:R-:W2:Y:S11]  /*305f0*/  LDL.LU.64 R4, [R1+0x1be0] ;  /* 0x001be00001047983 */ /* 0x000eb60000300a00 */
[----:B------:R-:W-:Y:S08]  /*30600*/  @!UPT UIADD3 URZ, URZ, URZ, URZ ;  /* 0x0000003f3f3ff290 */ /* 0x000ff0000fffe03f */
[----:B------:R-:W-:Y:S01]  /*30610*/  STL.64 [R1+0x110], R12 ;  /* 0x0001100c01007387 */ /* 0x000fe20000100a00 */
[----:B------:R0:W-:Y:S03]  /*30620*/  STL.64 [R1+0x118], R14 ;  /* 0x0001180e01007387 */ /* 0x0001e60000100a00 */
[----:B0-----:R-:W2:Y:S01]  /*30630*/  LDL.LU.64 R14, [R1+0x1bd8] ;  /* 0x001bd800010e7983 */ /* 0x001ea20000300a00 */
[----:B------:R-:W-:-:S06]  /*30640*/  FMUL R0, R2, 1.4426950216293334961 ;  /* 0x3fb8aa3b02007820 */ /* 0x000fcc0000400000 */
[----:B------:R-:W0:Y:S01]  /*30650*/  MUFU.EX2 R0, R0 ;  /* 0x0000000000007308 */ /* 0x000e220000000800 */
[----:B--2---:R-:W-:Y:S01]  /*30660*/  HMMA.16816.F32 R12, R24, R14, R4 ;  /* 0x0000000e180c723c */ /* 0x004fe20000001804 */
[----:B------:R-:W2:Y:S01]  /*30670*/  LDL.LU.64 R6, [R1+0x1bd0] ;  /* 0x001bd00001067983 */ /* 0x000ea20000300a00 */
[----:B0-----:R-:W-:Y:S11]  /*30680*/  STL [R1+0x3a8], R0 ;  /* 0x0003a80001007387 */ /* 0x001ff60000100800 */
[----:B------:R-:W-:Y:S10]  /*30690*/  @!UPT UIADD3 URZ, URZ, URZ, URZ ;  /* 0x0000003f3f3ff290 */ /* 0x000ff4000fffe03f */
[----:B------:R-:W-:Y:S01]  /*306a0*/  STL.64 [R1+0x100], R12 ;  /* 0x0001000c01007387 */ /* 0x000fe20000100a00 */
[----:B------:R0:W-:Y:S03]  /*306b0*/  STL.64 [R1+0x108], R14 ;  /* 0x0001080e01007387 */ /* 0x0001e60000100a00 */
[----:B0-----:R-:W5:Y:S01]  /*306c0*/  LDL.LU.64 R14, [R1+0x1bc8] ;  /* 0x001bc800010e7983 */ /* 0x001f620000300a00 */
[----:B------:R-:W3:Y:S02]  /*306d0*/  LDL.LU R13, [R1+0x1bc0] ;  /* 0x001bc000010d7983 */ /* 0x000ee40000300800 */
[----:B------:R-:W-:-:S04]  /*306e0*/  FADD R2, R29, -R20 ;  /* 0x800000141d027221 */ /* 0x000fc80000000000 */
[----:B------:R-:W-:Y:S01]  /*306f0*/  FMUL R0, R2, 1.4426950216293334961 ;  /* 0x3fb8aa3b02007820 */ /* 0x000fe20000400000 */
[----:B--2---:R-:W-:Y:S01]  /*30700*/  HMMA.16816.F32 R4, R24, R6, R16 ;  /* 0x000000061804723c */ /* 0x004fe20000001810 */
[----:B---3--:R-:W-:Y:S02]  /*30710*/  FADD R2, R9, -R13 ;  /* 0x8000000d09027221 */ /* 0x008fe40000000000 */
[----:B------:R-:W2:Y:S01]  /*30720*/  LDL.LU R9, [R1+0x4ac] ;  /* 0x0004ac0001097983 */ /* 0x000ea20000300800 */
[----:B------:R-:W3:Y:S02]  /*30730*/  LDL.LU.64 R18, [R1+0x1bb8] ;  /* 0x001bb80001127983 */ /* 0x000ee40000300a00 */
[----:B------:R-:W3:Y:S11]  /*30740*/  LDL.LU.64 R16, [R1+0x1bb0] ;  /* 0x001bb00001107983 */ /* 0x000ef60000300a00 */
[----:B------:R-:W-:Y:S06]  /*30750*/  @!UPT UIADD3 URZ, URZ, URZ, URZ ;  /* 0x0000003f3f3ff290 */ /* 0x000fec000fffe03f */
[----:B------:R-:W-:Y:S01]  /*30760*/  STL.64 [R1+0xf0], R4 ;  /* 0x0000f00401007387 */ /* 0x000fe20000100a00 */
[----:B------:R0:W-:Y:S04]  /*30770*/  STL.64 [R1+0xf8], R6 ;  /* 0x0000f80601007387 */ /* 0x0001e80000100a00 */
[----:B0-----:R-:W3:Y:S01]  /*30780*/  LDL.LU.64 R6, [R1+0x1ba8] ;  /* 0x001ba80001067983 */ /* 0x001ee20000300a00 */
[----:B------:R0:W1:Y:S01]  /*30790*/  MUFU.EX2 R29, R0 ;  /* 0x00000000001d7308 */ /* 0x0000620000000800 */
[----:B------:R-:W2:Y:S02]  /*307a0*/  LDL.LU R12, [R1+0x770] ;  /* 0x00077000010c7983 */ /* 0x000ea40000300800 */
[----:B0-----:R-:W-:-:S06]  /*307b0*/  FMUL R0, R2, 1.4426950216293334961 ;  /* 0x3fb8aa3b02007820 */ /* 0x001fcc0000400000 */
[----:B------:R-:W0:Y:S01]  /*307c0*/  MUFU.EX2 R0, R0 ;  /* 0x0000000000007308 */ /* 0x000e220000000800 */
[----:B-1----:R-:W-:Y:S01]  /*307d0*/  STL [R1+0x3a4], R29 ;  /* 0x0003a41d01007387 */ /* 0x002fe20000100800 */
[----:B---3--:R-:W-:Y:S03]  /*307e0*/  HMMA.16816.F32 R4, R24, R6, R16 ;  /* 0x000000061804723c */ /* 0x008fe60000001810 */
[----:B------:R-:W3:Y:S01]  /*307f0*/  LDL.LU.64 R18, [R1+0x1ba0] ;  /* 0x001ba00001127983 */ /* 0x000ee20000300a00 */
[----:B0-----:R-:W-:Y:S02]  /*30800*/  STL [R1+0x3a0], R0 ;  /* 0x0003a00001007387 */ /* 0x001fe40000100800 */
[----:B------:R-:W2:Y:S11]  /*30810*/  LDL.LU.64 R16, [R1+0x1b98] ;  /* 0x001b980001107983 */ /* 0x000eb60000300a00 */
[----:B------:R-:W-:Y:S06]  /*30820*/  @!UPT UIADD3 URZ, URZ, URZ, URZ ;  /* 0x0000003f3f3ff290 */ /* 0x000fec000fffe03f */
[----:B------:R0:W-:Y:S01]  /*30830*/  STL.64 [R1+0xe0], R4 ;  /* 0x0000e00401007387 */ /* 0x0001e20000100a00 */
[----:B------:R1:W-:Y:S03]  /*30840*/  STL.64 [R1+0xe8], R6 ;  /* 0x0000e80601007387 */ /* 0x0003e60000100a00 */
[----:B0-----:R-:W3:Y:S01]  /*30850*/  LDL.LU R4, [R1+0x270] ;  /* 0x0002700001047983 */ /* 0x001ee20000300800 */
[----:B------:R-:W3:Y:S02]  /*30860*/  LDL.LU R5, [R1+0x274] ;  /* 0x0002740001057983 */ /* 0x000ee40000300800 */
[----:B-1----:R-:W3:Y:S01]  /*30870*/  LDL.LU R6, [R1+0x278] ;  /* 0x0002780001067983 */ /* 0x002ee20000300800 */
[----:B--2---:R-:W-:-:S05]  /*30880*/  MOV R7, R17 ;  /* 0x0000001100077202 */ /* 0x004fca0000000f00 */
[----:B---3--:R0:W-:Y:S04]  /*30890*/  STL.64 [R1+0x1b78], R6 ;  /* 0x001b780601007387 */ /* 0x0081e80000100a00 */
[----:B0-----:R-:W2:Y:S01]  /*308a0*/  LDL.LU R7, [R1+0x774] ;  /* 0x0007740001077983 */ /* 0x001ea20000300800 */
[----:B------:R0:W-:Y:S03]  /*308b0*/  STL.64 [R1+0x1b70], R4 ;  /* 0x001b700401007387 */ /* 0x0001e60000100a00 */
[----:B--2---:R1:W-:Y:S01]  /*308c0*/  STL [R1+0x1b84], R7 ;  /* 0x001b840701007387 */ /* 0x0043e20000100800 */
[----:B0-----:R-:W2:Y:S02]  /*308d0*/  LDL.LU R4, [R1+0x250] ;  /* 0x0002500001047983 */ /* 0x001ea40000300800 */
[----:B------:R-:W2:Y:S02]  /*308e0*/  LDL.LU R5, [R1+0x254] ;  /* 0x0002540001057983 */ /* 0x000ea40000300800 */
[----:B------:R-:W3:Y:S02]  /*308f0*/  LDL.LU R6, [R1+0x258] ;  /* 0x0002580001067983 */ /* 0x000ee40000300800 */
[----:B-1----:R-:W-:Y:S01]  /*30900*/  IMAD.MOV.U32 R7, RZ, RZ, R8 ;  /* 0x000000ffff077224 */ /* 0x002fe200078e0008 */
[----:B------:R-:W0:Y:S04]  /*30910*/  S2R R17, SR_TID.X ;  /* 0x0000000000117919 */ /* 0x000e280000002100 */
[----:B---3--:R-:W-:Y:S01]  /*30920*/  STL.64 [R1+0x1b90], R6 ;  /* 0x001b900601007387 */ /* 0x008fe20000100a00 */
[----:B--2---:R1:W-:Y:S03]  /*30930*/  STL.64 [R1+0x1b88], R4 ;  /* 0x001b880401007387 */ /* 0x0043e60000100a00 */
[----:B-1----:R-:W2:Y:S01]  /*30940*/  LDL.LU R4, [R1+0xc0] ;  /* 0x0000c00001047983 */ /* 0x002ea20000300800 */
[----:B------:R-:W2:Y:S02]  /*30950*/  LDL.LU R5, [R1+0xc4] ;  /* 0x0000c40001057983 */ /* 0x000ea40000300800 */
[----:B------:R-:W2:Y:S02]  /*30960*/  LDL.LU R6, [R1+0xc8] ;  /* 0x0000c80001067983 */ /* 0x000ea40000300800 */
[----:B------:R-:W2:Y:S02]  /*30970*/  LDL.LU R7, [R1+0xcc] ;  /* 0x0000cc0001077983 */ /* 0x000ea40000300800 */
[----:B----4-:R-:W-:-:S04]  /*30980*/  FADD R2, R28, -R13 ;  /* 0x8000000d1c027221 */ /* 0x010fc80000000000 */
[----:B------:R-:W-:Y:S01]  /*30990*/  FMUL R0, R2, 1.4426950216293334961 ;  /* 0x3fb8aa3b02007820 */ /* 0x000fe20000400000 */
[C---:B0-----:R-:W-:Y:S01]  /*309a0*/  SHF.L.U32 R8, R17.reuse, 0x1, RZ ;  /* 0x0000000111087819 */ /* 0x041fe200000006ff */
[----:B------:R-:W-:-:S04]  /*309b0*/  LOP3.LUT R17, R17, 0x7, RZ, 0xc0, !PT ;  /* 0x0000000711117812 */ /* 0x000fc800078ec0ff */
[----:B------:R-:W0:Y:S01]  /*309c0*/  MUFU.EX2 R0, R0 ;  /* 0x0000000000007308 */ /* 0x000e220000000800 */
[----:B------:R-:W-:-:S05]  /*309d0*/  IMAD R17, R17, 0x110, RZ ;  /* 0x0000011011117824 */ /* 0x000fca00078e02ff */
[----:B------:R-:W-:Y:S01]  /*309e0*/  LOP3.LUT R17, R17, 0x30, R8, 0x78, !PT ;  /* 0x0000003011117812 */ /* 0x000fe200078e7808 */
[----:B------:R-:W-:Y:S01]  /*309f0*/  FADD R2, R9, -R13 ;  /* 0x8000000d09027221 */ /* 0x000fe20000000000 */
[----:B--2---:R-:W-:Y:S11]  /*30a00*/  HMMA.16816.F32 R4, R24, R22, R4 ;  /* 0x000000161804723c */ /* 0x004ff60000001804 */
[----:B------:R-:W-:Y:S11]  /*30a10*/  @!UPT UIADD3 URZ, URZ, URZ, URZ ;  /* 0x0000003f3f3ff290 */ /* 0x000ff6000fffe03f */
[----:B------:R-:W-:Y:S01]  /*30a20*/  @!UPT UIADD3 URZ, URZ, URZ, URZ ;  /* 0x0000003f3f3ff290 */ /* 0x000fe2000fffe03f */
[----:B------:R-:W-:Y:S01]  /*30a30*/  STL.64 [R1+0xd0], R4 ;  /* 0x0000d00401007387 */ /* 0x000fe20000100a00 */
[----:B0-----:R-:W-:Y:S02]  /*30a40*/  STL [R1+0x39c], R0 ;  /* 0x00039c0001007387 */ /* 0x001fe40000100800 */
[----:B------:R-:W-:Y:S02]  /*30a50*/  STL.64 [R1+0xd8], R6 ;  /* 0x0000d80601007387 */ /* 0x000fe40000100a00 */
[----:B------:R-:W0:Y:S04]  /*30a60*/  LDSM.16.M88.4 R4, [R17+0x8080] ;  /* 0x008080001104783b */ /* 0x000e280000000200 */
[----:B0-----:R-:W-:Y:S01]  /*30a70*/  STL.64 [R1+0xa0], R4 ;  /* 0x0000a00401007387 */ /* 0x001fe20000100a00 */
[----:B------:R-:W-:Y:S01]  /*30a80*/  MOV R9, R4 ;  /* 0x0000000400097202 */ /* 0x000fe20000000f00 */
[----:B------:R-:W-:Y:S02]  /*30a90*/  STL.64 [R1+0xa8], R6 ;  /* 0x0000a80601007387 */ /* 0x000fe40000100a00 */
[----:B------:R-:W-:-:S02]  /*30aa0*/  IMAD.MOV.U32 R8, RZ, RZ, R5 ;  /* 0x000000ffff087224 */ /* 0x000fc400078e0005 */
[----:B------:R-:W0:Y:S01]  /*30ab0*/  LDSM.16.M88.4 R4, [R17+0x8880] ;  /* 0x008880001104783b */ /* 0x000e220000000200 */
[----:B------:R-:W-:Y:S02]  /*30ac0*/  FMUL R0, R2, 1.4426950216293334961 ;  /* 0x3fb8aa3b02007820 */ /* 0x000fe40000400000 */
[----:B------:R-:W-:Y:S01]  /*30ad0*/  FADD R2, R12, -R13 ;  /* 0x8000000d0c027221 */ /* 0x000fe20000000000 */
[----:B0-----:R-:W-:Y:S01]  /*30ae0*/  STL.64 [R1+0x90], R4 ;  /* 0x0000900401007387 */ /* 0x001fe20000100a00 */
[----:B------:R0:W-:Y:S01]  /*30af0*/  STL.64 [R1+0x98], R6 ;  /* 0x0000980601007387 */ /* 0x0001e20000100a00 */
[----:B------:R-:W-:Y:S02]  /*30b00*/  MOV R12, R4 ;  /* 0x00000004000c7202 */ /* 0x000fe40000000f00 */
[----:B------:R-:W-:Y:S01]  /*30b10*/  MOV R13, R5 ;  /* 0x00000005000d7202 */ /* 0x000fe20000000f00 */
[----:B0-----:R-:W2:Y:S01]  /*30b20*/  LDL.LU.64 R6, [R1+0x1b90] ;  /* 0x001b900001067983 */ /* 0x001ea20000300a00 */
[----:B------:R-:W2:Y:S02]  /*30b30*/  LDL.LU.64 R4, [R1+0x1b88] ;  /* 0x001b880001047983 */ /* 0x000ea40000300a00 */
[----:B-----5:R-:W-:Y:S02]  /*30b40*/  STL.64 [R1+0x1b58], R14 ;  /* 0x001b580e01007387 */ /* 0x020fe40000100a00 */
[----:B------:R0:W-:Y:S02]  /*30b50*/  STL.64 [R1+0x1b50], R12 ;  /* 0x001b500c01007387 */ /* 0x0001e40000100a00 */
[----:B0-----:R-:W3:Y:S01]  /*30b60*/  LDL.LU R12, [R1+0x2c0] ;  /* 0x0002c000010c7983 */ /* 0x001ee20000300800 */
[----:B------:R-:W3:Y:S02]  /*30b70*/  LDL.LU R13, [R1+0x2c4] ;  /* 0x0002c400010d7983 */ /* 0x000ee40000300800 */
[----:B------:R-:W3:Y:S02]  /*30b80*/  LDL.LU R14, [R1+0x2c8] ;  /* 0x0002c800010e7983 */ /* 0x000ee40000300800 */
[----:B------:R-:W3:Y:S01]  /*30b90*/  LDL.LU R15, [R1+0x2cc] ;  /* 0x0002cc00010f7983 */ /* 0x000ee20000300800 */
[----:B--2---:R-:W-:Y:S11]  /*30ba0*/  HMMA.16816.F32 R4, R24, R10, R4 ;  /* 0x0000000a1804723c */ /* 0x004ff60000001804 */
[----:B------:R-:W-:Y:S11]  /*30bb0*/  @!UPT UIADD3 URZ, URZ, URZ, URZ ;  /* 0x0000003f3f3ff290 */ /* 0x000ff6000fffe03f */
[----:B------:R-:W-:Y:S01]  /*30bc0*/  @!UPT UIADD3 URZ, URZ, URZ, URZ ;  /* 0x0000003f3f3ff290 */ /* 0x000fe2000fffe03f */
[----:B------:R-:W-:Y:S01]  /*30bd0*/  STL.64 [R1+0x290], R4 ;  /* 0x0002900401007387 */ /* 0x000fe20000100a00 */
[----:B------:R0:W-:Y:S03]  /*30be0*/  STL.64 [R1+0x298], R6 ;  /* 0x0002980601007387 */ /* 0x0001e60000100a00 */
[----:B0-----:R-:W2:Y:S01]  /*30bf0*/  LDL.LU R7, [R1+0x1b84] ;  /* 0x001b840001077983 */ /* 0x001ea20000300800 */
[----:B------:R-:W0:Y:S01]  /*30c00*/  MUFU.EX2 R28, R0 ;  /* 0x00000000001c7308 */ /* 0x000e220000000800 */
[----:B------:R-:W-:-:S07]  /*30c10*/  FMUL R2, R2, 1.4426950216293334961 ;  /* 0x3fb8aa3b02027820 */ /* 0x000fce0000400000 */
[----:B------:R-:W1:Y:S01]  /*30c20*/  MUFU.EX2 R2, R2 ;  /* 0x0000000200027308 */ /* 0x000e620000000800 */
[----:B0-----:R-:W-:Y:S01]  /*30c30*/  STL [R1+0x398], R28 ;  /* 0x0003981c01007387 */ /* 0x001fe20000100800 */
[----:B--2---:R-:W-:-:S03]  /*30c40*/  FADD R0, R7, -R20 ;  /* 0x8000001407007221 */ /* 0x004fc60000000000 */
[----:B------:R-:W0:Y:S04]  /*30c50*/  LDSM.16.M88.4 R4, [R17+0x9080] ;  /* 0x009080001104783b */ /* 0x000e280000000200 */
[----:B------:R-:W2:Y:S01]  /*30c60*/  LDL.LU R20, [R1+0x1b80] ;  /* 0x001b800001147983 */ /* 0x000ea20000300800 */
[----:B-1----:R-:W-:Y:S03]  /*30c70*/  STL [R1+0x394], R2 ;  /* 0x0003940201007387 */ /* 0x002fe60000100800 */
[----:B0-----:R-:W-:Y:S01]  /*30c80*/  STL.64 [R1+0x80], R4 ;  /* 0x0000800401007387 */ /* 0x001fe20000100a00 */
[----:B------:R0:W-:Y:S02]  /*30c90*/  STL.64 [R1+0x88], R6 ;  /* 0x0000880601007387 */ /* 0x0001e40000100a00 */
[----:B------:R-:W-:Y:S01]  /*30ca0*/  IMAD.MOV.U32 R11, RZ, RZ, R4 ;  /* 0x000000ffff0b7224 */ /* 0x000fe200078e0004 */
[----:B------:R-:W-:Y:S01]  /*30cb0*/  MOV R10, R5 ;  /* 0x00000005000a7202 */ /* 0x000fe20000000f00 */
[----:B0-----:R-:W4:Y:S01]  /*30cc0*/  LDL.LU.64 R6, [R1+0x1b78] ;  /* 0x001b780001067983 */ /* 0x001f220000300a00 */
[----:B------:R-:W4:Y:S02]  /*30cd0*/  LDL.LU.64 R4, [R1+0x1b70] ;  /* 0x001b700001047983 */ /* 0x000f240000300a00 */
[C---:B----4-:R-:W-:Y:S11]  /*30ce0*/  HMMA.16816.F32 R4, R24.reuse, R18, R4 ;  /* 0x000000121804723c */ /* 0x050ff60000001804 */
[----:B------:R-:W-:Y:S11]  /*30cf0*/  @!UPT UIADD3 URZ, URZ, URZ, URZ ;  /* 0x0000003f3f3ff290 */ /* 0x000ff6000fffe03f */
[----:B------:R-:W-:Y:S01]  /*30d00*/  @!UPT UIADD3 URZ, URZ, URZ, URZ ;  /* 0x0000003f3f3ff290 */ /* 0x000fe2000fffe03f */
[----:B------:R-:W-:Y:S01]  /*30d10*/  STL.64 [R1+0x2a0], R4 ;  /* 0x0002a00401007387 */ /* 0x000fe20000100a00 */
[----:B------:R0:W-:Y:S03]  /*30d20*/  STL.64 [R1+0x2a8], R6 ;  /* 0x0002a80601007387 */ /* 0x0001e60000100a00 */
[----:B0-----:R-:W3:Y:S01]  /*30d30*/  LDL.LU.64 R6, [R1+0x1b68] ;  /* 0x001b680001067983 */ /* 0x001ee20000300a00 */
[----:B------:R-:W4:Y:S01]  /*30d40*/  LDL.LU.64 R4, [R1+0x1b60] ;  /* 0x001b600001047983 */ /* 0x000f220000300a00 */
[----:B------:R-:W-:Y:S01]  /*30d50*/  MOV R22, R16 ;  /* 0x0000001000167202 */ /* 0x000fe20000000f00 */
[----:B------:R-:W-:Y:S01]  /*30d60*/  IMAD.MOV.U32 R23, RZ, RZ, R3 ;  /* 0x000000ffff177224 */ /* 0x000fe200078e0003 */
[----:B------:R-:W5:Y:S04]  /*30d70*/  LDL.LU R16, [R1+0x778] ;  /* 0x0007780001107983 */ /* 0x000f680000300800 */
[----:B------:R-:W-:Y:S01]  /*30d80*/  STL.64 [R1+0x1ad0], R22 ;  /* 0x001ad01601007387 */ /* 0x000fe20000100a00 */
[----:B--2---:R-:W-:Y:S02]  /*30d90*/  STL.64 [R1+0x1ac8], R20 ;  /* 0x001ac81401007387 */ /* 0x004fe40000100a00 */
[----:B------:R-:W2:Y:S02]  /*30da0*/  LDL.LU R19, [R1+0x4e8] ;  /* 0x0004e80001137983 */ /* 0x000ea40000300800 */
[----:B------:R-:W0:Y:S01]  /*30db0*/  LDSM.16.M88.4 R20, [R17+0x9880] ;  /* 0x009880001114783b */ /* 0x000e220000000200 */
[----:B---3--:R-:W-:Y:S11]  /*30dc0*/  HMMA.16816.F32 R12, R24, R6, R12 ;  /* 0x00000006180c723c */ /* 0x008ff6000000180c */
[----:B------:R-:W-:Y:S11]  /*30dd0*/  @!UPT UIADD3 URZ, URZ, URZ, URZ ;  /* 0x0000003f3f3ff290 */ /* 0x000ff6000fffe03f */
[----:B------:R-:W-:Y:S01]  /*30de0*/  @!UPT UIADD3 URZ, URZ, URZ, URZ ;  /* 0x0000003f3f3ff290 */ /* 0x000fe2000fffe03f */
[----:B------:R-:W-:Y:S01]  /*30df0*/  STL.64 [R1+0x280], R12 ;  /* 0x0002800c01007387 */ /* 0x000fe20000100a00 */
[----:B------:R1:W-:Y:S01]  /*30e00*/  STL [R1+0x288], R14 ;  /* 0x0002880e01007387 */ /* 0x0003e20000100800 */
[----:B------:R-:W-:Y:S02]  /*30e10*/  MOV R3, R15 ;  /* 0x0000000f00037202 */ /* 0x000fe40000000f00 */
[----:B-1----:R-:W3:Y:S01]  /*30e20*/  LDL.LU.64 R14, [R1+0x1b58] ;  /* 0x001b5800010e7983 */ /* 0x002ee20000300a00 */
[----:B------:R-:W2:Y:S02]  /*30e30*/  LDL.LU.64 R12, [R1+0x1b50] ;  /* 0x001b5000010c7983 */ /* 0x000ea40000300a00 */
[----:B----4-:R1:W-:Y:S02]  /*30e40*/  STL.64 [R1+0x1b40], R4 ;  /* 0x001b400401007387 */ /* 0x0103e40000100a00 */
[----:B-1----:R-:W3:Y:S01]  /*30e50*/  LDL.LU R4, [R1+0x2b0] ;  /* 0x0002b00001047983 */ /* 0x002ee20000300800 */
[----:B------:R-:W3:Y:S02]  /*30e60*/  LDL.LU R5, [R1+0x2b4] ;  /* 0x0002b40001057983 */ /* 0x000ee40000300800 */
[----:B------:R-:W3:Y:S02]  /*30e70*/  LDL.LU R6, [R1+0x2b8] ;  /* 0x0002b80001067983 */ /* 0x000ee40000300800 */
[----:B------:R-:W3:Y:S02]  /*30e80*/  LDL.LU R7, [R1+0x2bc] ;  /* 0x0002bc0001077983 */ /* 0x000ee40000300800 */
[----:B------:R-:W-:-:S06]  /*30e90*/  FMUL R0, R0, 1.4426950216293334961 ;  /* 0x3fb8aa3b00007820 */ /* 0x000fcc0000400000 */
[----:B------:R-:W1:Y:S02]  /*30ea0*/  MUFU.EX2 R0, R0 ;  /* 0x0000000000007308 */ /* 0x000e640000000800 */
[----:B-1----:R-:W-:Y:S01]  /*30eb0*/  STL [R1+0x390], R0 ;  /* 0x0003900001007387 */ /* 0x002fe20000100800 */
[----:B------:R-:W4:Y:S02]  /*30ec0*/  LDL.LU R2, [R1+0x4d8] ;  /* 0x0004d80001027983 */ /* 0x000f240000300800 */
[----:B------:R-:W-:Y:S02]  /*30ed0*/  STL [R1+0x199c], R3 ;  /* 0x00199c0301007387 */ /* 0x000fe40000100800 */
[----:B0-----:R-:W-:Y:S01]  /*30ee0*/  STL.64 [R1+0x70], R20 ;  /* 0x0000701401007387 */ /* 0x001fe20000100a00 */
[----:B------:R-:W-:Y:S01]  /*30ef0*/  STL.64 [R1+0x78], R22 ;  /* 0x0000781601007387 */ /* 0x000fe20000100a00 */
[----:B------:R0:W-:Y:S02]  /*30f00*/  STL.64 [R1+0x1ae0], R20 ;  /* 0x001ae01401007387 */ /* 0x0001e40000100a00 */
[----:B0-----:R-:W-:Y:S01]  /*30f10*/  MOV R20, R11 ;  /* 0x0000000b00147202 */ /* 0x001fe20000000f00 */
[----:B------:R-:W-:-:S05]  /*30f20*/  IMAD.MOV.U32 R21, RZ, RZ, R10 ;  /* 0x000000ffff157224 */ /* 0x000fca00078e000a */
[----:B------:R2:W-:Y:S02]  /*30f30*/  STL.64 [R1+0x1af8], R20 ;  /* 0x001af81401007387 */ /* 0x0005e40000100a00 */
[----:B--2---:R-:W-:Y:S02]  /*30f40*/  MOV R20, R12 ;  /* 0x0000000c00147202 */ /* 0x004fe40000000f00 */
[----:B------:R-:W-:Y:S01]  /*30f50*/  MOV R21, R13 ;  /* 0x0000000d00157202 */ /* 0x000fe20000000f00 */
[----:B------:R-:W2:Y:S01]  /*30f60*/  LDL.LU R12, [R1+0x1b4c] ;  /* 0x001b4c00010c7983 */ /* 0x000ea20000300800 */
[----:B------:R-:W2:Y:S02]  /*30f70*/  LDL.LU R13, [R1+0x1b48] ;  /* 0x001b4800010d7983 */ /* 0x000ea40000300800 */
[----:B------:R-:W4:Y:S01]  /*30f80*/  LDL R22, [R1+0x3a0] ;  /* 0x0003a00001167983 */ /* 0x000f220000100800 */
[----:B------:R-:W-:Y:S01]  /*30f90*/  STL.64 [R1+0x1b10], R20 ;  /* 0x001b101401007387 */ /* 0x000fe20000100a00 */
[----:B------:R-:W4:Y:S02]  /*30fa0*/  LDL R23, [R1+0x3a8] ;  /* 0x0003a80001177983 */ /* 0x000f240000100800 */
[----:B------:R-:W4:Y:S02]  /*30fb0*/  LDL R3, [R1+0x3ac] ;  /* 0x0003ac0001037983 */ /* 0x000f240000100800 */
[----:B------:R-:W4:Y:S01]  /*30fc0*/  LDL R18, [R1+0x394] ;  /* 0x0003940001127983 */ /* 0x000f220000100800 */
[----:B---3--:R-:W-:Y:S01]  /*30fd0*/  HMMA.16816.F32 R24, R24, R14, R4 ;  /* 0x0000000e1818723c */ /* 0x008fe20000001804 */
[----:B------:R-:W3:Y:S11]  /*30fe0*/  LDL.LU.64 R4, [R1+0x1b40] ;  /* 0x001b400001047983 */ /* 0x000ef60000300a00 */
[----:B------:R-:W-:Y:S11]  /*30ff0*/  @!UPT UIADD3 URZ, URZ, URZ, URZ ;  /* 0x0000003f3f3ff290 */ /* 0x000ff6000fffe03f */
[----:B------:R-:W-:Y:S01]  /*31000*/  STL.64 [R1+0xc0], R24 ;  /* 0x0000c01801007387 */ /* 0x000fe20000100a00 */
[----:B------:R0:W-:Y:S03]  /*31010*/  STL.64 [R1+0xc8], R26 ;  /* 0x0000c81a01007387 */ /* 0x0001e60000100a00 */
[----:B0-----:R-:W4:Y:S04]  /*31020*/  LDL R27, [R1+0x39c] ;  /* 0x00039c00011b7983 */ /* 0x001f280000100800 */
[----:B--2---:R0:W-:Y:S04]  /*31030*/  STL.64 [R1+0x1ad8], R12 ;  /* 0x001ad80c01007387 */ /* 0x0041e80000100a00 */
[----:B0-----:R-:W2:Y:S01]  /*31040*/  LDL.LU R12, [R1+0x230] ;  /* 0x00023000010c7983 */ /* 0x001ea20000300800 */
[----:B---3--:R-:W-:Y:S01]  /*31050*/  MOV R13, R4 ;  /* 0x00000004000d7202 */ /* 0x008fe20000000f00 */
[----:B------:R-:W-:-:S02]  /*31060*/  IMAD.MOV.U32 R14, RZ, RZ, R5 ;  /* 0x000000ffff0e7224 */ /* 0x000fc400078e0005 */
[----:B------:R-:W3:Y:S01]  /*31070*/  LDL.LU R4, [R1+0x1b3c] ;  /* 0x001b3c0001047983 */ /* 0x000ee20000300800 */
[----:B------:R-:W2:Y:S02]  /*31080*/  LDL.LU R5, [R1+0x1b38] ;  /* 0x001b380001057983 */ /* 0x000ea40000300800 */
[----:B------:R-:W2:Y:S02]  /*31090*/  LDL.LU R15, [R1+0x23c] ;  /* 0x00023c00010f7983 */ /* 0x000ea40000300800 */
[----:B--2---:R-:W-:Y:S01]  /*310a0*/  STL.64 [R1+0x1af0], R14 ;  /* 0x001af00e01007387 */ /* 0x004fe20000100a00 */
[----:B------:R0:W-:Y:S03]  /*310b0*/  STL.64 [R1+0x1ae8], R12 ;  /* 0x001ae80c01007387 */ /* 0x0001e60000100a00 */
[----:B0-----:R-:W2:Y:S01]  /*310c0*/  LDL.LU R12, [R1+0x240] ;  /* 0x00024000010c7983 */ /* 0x001ea20000300800 */
[----:B------:R-:W2:Y:S01]  /*310d0*/  LDL.LU R13, [R1+0x244] ;  /* 0x00024400010d7983 */ /* 0x000ea20000300800 */
[----:B---3--:R-:W-:-:S02]  /*310e0*/  MOV R14, R4 ;  /* 0x00000004000e7202 */ /* 0x008fc40000000f00 */
[----:B------:R-:W-:Y:S01]  /*310f0*/  MOV R15, R5 ;  /* 0x00000005000f7202 */ /* 0x000fe20000000f00 */
[----:B------:R-:W3:Y:S01]  /*31100*/  LDL.LU R4, [R1+0x1b34] ;  /* 0x001b340001047983 */ /* 0x000ee20000300800 */
[----:B------:R-:W3:Y:S03]  /*31110*/  LDL.LU R5, [R1+0x1b30] ;  /* 0x001b300001057983 */ /* 0x000ee60000300800 */
[----:B------:R-:W-:Y:S04]  /*31120*/  STL.64 [R1+0x1b08], R14 ;  /* 0x001b080e01007387 */ /* 0x000fe80000100a00 */
[----:B--2---:R0:W-:Y:S04]  /*31130*/  STL.64 [R1+0x1b00], R12 ;  /* 0x001b000c01007387 */ /* 0x0041e80000100a00 */
[----:B0-----:R-:W2:Y:S01]  /*31140*/  LDL.LU R12, [R1+0x260] ;  /* 0x00026000010c7983 */ /* 0x001ea20000300800 */
[----:B------:R-:W2:Y:S02]  /*31150*/  LDL.LU R13, [R1+0x264] ;  /* 0x00026400010d7983 */ /* 0x000ea40000300800 */
[----:B------:R-:W2:Y:S02]  /*31160*/  LDL.LU R14, [R1+0x268] ;  /* 0x00026800010e7983 */ /* 0x000ea40000300800 */
[----:B------:R-:W2:Y:S02]  /*31170*/  LDL.LU R15, [R1+0x26c] ;  /* 0x00026c00010f7983 */ /* 0x000ea40000300800 */
[----:B------:R-:W-:Y:S01]  /*31180*/  IMAD.MOV.U32 R20, RZ, RZ, R9 ;  /* 0x000000ffff147224 */ /* 0x000fe200078e0009 */
[----:B------:R-:W-:-:S02]  /*31190*/  MOV R21, R8 ;  /* 0x0000000800157202 */ /* 0x000fc40000000f00 */
[----:B------:R-:W0:Y:S01]  /*311a0*/  LDSM.16.M88.4 R8, [R17+0xa080] ;  /* 0x00a080001108783b */ /* 0x000e220000000200 */
[----:B----4-:R-:W-:-:S03]  /*311b0*/  F2FP.PACK_AB R24, R27, R22 ;  /* 0x000000161b18723e */ /* 0x010fc600000000ff */
[----:B--2---:R-:W-:Y:S01]  /*311c0*/  STL.64 [R1+0x1b20], R14 ;  /* 0x001b200e01007387 */ /* 0x004fe20000100a00 */
[----:B------:R1:W-:Y:S03]  /*311d0*/  STL.64 [R1+0x1b18], R12 ;  /* 0x001b180c01007387 */ /* 0x0003e60000100a00 */
[----:B-1----:R-:W2:Y:S01]  /*311e0*/  LDL.LU R12, [R1+0x2d0] ;  /* 0x0002d000010c7983 */ /* 0x002ea20000300800 */
[----:B------:R-:W2:Y:S02]  /*311f0*/  LDL.LU R13, [R1+0x2d4] ;  /* 0x0002d400010d7983 */ /* 0x000ea40000300800 */
[----:B---3--:R-:W-:Y:S01]  /*31200*/  IMAD.MOV.U32 R14, RZ, RZ, R5 ;  /* 0x000000ffff0e7224 */ /* 0x008fe200078e0005 */
[----:B------:R-:W-:Y:S02]  /*31210*/  MOV R15, R4 ;  /* 0x00000004000f7202 */ /* 0x000fe40000000f00 */
[----:B------:R-:W1:Y:S01]  /*31220*/  LDSM.16.M88.4 R4, [R17+0xa880] ;  /* 0x00a880001104783b */ /* 0x000e620000000200 */
[----:B------:R-:W-:-:S02]  /*31230*/  F2FP.PACK_AB R25, R23, R3 ;  /* 0x000000031719723e */ /* 0x000fc400000000ff */
[----:B------:R-:W-:Y:S02]  /*31240*/  F2FP.PACK_AB R26, R18, R28 ;  /* 0x0000001c121a723e */ /* 0x000fe400000000ff */
[----:B------:R-:W-:Y:S01]  /*31250*/  F2FP.PACK_AB R27, R0, R29 ;  /* 0x0000001d001b723e */ /* 0x000fe200000000ff */
[----:B0-----:R-:W-:Y:S01]  /*31260*/  STL.64 [R1+0x60], R8 ;  /* 0x0000600801007387 */ /* 0x001fe20000100a00 */
[----:B------:R-:W-:Y:S02]  /*31270*/  STL.64 [R1+0x68], R10 ;  /* 0x0000680a01007387 */ /* 0x000fe40000100a00 */
[----:B------:R-:W3:Y:S01]  /*31280*/  LDL.LU R28, [R1+0x1b2c] ;  /* 0x001b2c00011c7983 */ /* 0x000ee20000300800 */
[----:B-1----:R-:W-:Y:S01]  /*31290*/  STL.64 [R1+0x58], R6 ;  /* 0x0000580601007387 */ /* 0x002fe20000100a00 */
[----:B------:R-:W4:Y:S01]  /*312a0*/  LDL.LU R29, [R1+0x1b28] ;  /* 0x001b2800011d7983 */ /* 0x000f220000300800 */
[C---:B--2---:R-:W-:Y:S02]  /*312b0*/  HMMA.16816.F32 R20, R24.reuse, R20, R12 ;  /* 0x000000141814723c */ /* 0x044fe4000000180c */
[----:B------:R-:W2:Y:S01]  /*312c0*/  LDL.LU.64 R14, [R1+0x1b20] ;  /* 0x001b2000010e7983 */ /* 0x000ea20000300a00 */
[----:B------:R-:W2:Y:S11]  /*312d0*/  LDL.LU.64 R12, [R1+0x1b18] ;  /* 0x001b1800010c7983 */ /* 0x000eb60000300a00 */
[----:B------:R-:W-:Y:S09]  /*312e0*/  @!UPT UIADD3 URZ, URZ, URZ, URZ ;  /* 0x0000003f3f3ff290 */ /* 0x000ff2000fffe03f */
[----:B------:R-:W-:Y:S01]  /*312f0*/  STL.64 [R1+0x270], R20 ;  /* 0x0002701401007387 */ /* 0x000fe20000100a00 */
[----:B------:R-:W-:Y:S02]  /*31300*/  STL.64 [R1+0x278], R22 ;  /* 0x0002781601007387 */ /* 0x000fe40000100a00 */
[----:B------:R-:W0:Y:S02]  /*31310*/  LDSM.16.M88.4 R20, [R17+0xb080] ;  /* 0x00b080001114783b */ /* 0x000e240000000200 */
[----:B0-----:R0:W-:Y:S01]  /*31320*/  STL.64 [R1+0x40], R20 ;  /* 0x0000401401007387 */ /* 0x0011e20000100a00 */
[----:B------:R-:W-:Y:S01]  /*31330*/  MOV R7, R20 ;  /* 0x0000001400077202 */ /* 0x000fe20000000f00 */
[----:B------:R2:W-:Y:S02]  /*31340*/  STL.64 [R1+0x48], R22 ;  /* 0x0000481601007387 */ /* 0x0005e40000100a00 */
[----:B------:R-:W-:Y:S02]  /*31350*/  IMAD.MOV.U32 R6, RZ, RZ, R21 ;  /* 0x000000ffff067224 */ /* 0x000fe400078e0015 */
[----:B0-----:R-:W2:Y:S02]  /*31360*/  LDL.LU.64 R20, [R1+0x1b10] ;  /* 0x001b100001147983 */ /* 0x001ea40000300a00 */
[C---:B--2---:R-:W-:Y:S02]  /*31370*/  HMMA.16816.F32 R20, R24.reuse, R20, R12 ;  /* 0x000000141814723c */ /* 0x044fe4000000180c */
[----:B------:R-:W2:Y:S01]  /*31380*/  LDL.LU.64 R14, [R1+0x1b08] ;  /* 0x001b0800010e7983 */ /* 0x000ea20000300a00 */
[----:B------:R-:W2:Y:S11]  /*31390*/  LDL.LU.64 R12, [R1+0x1b00] ;  /* 0x001b0000010c7983 */ /* 0x000eb60000300a00 */
[----:B------:R-:W-:Y:S09]  /*313a0*/  @!UPT UIADD3 URZ, URZ, URZ, URZ ;  /* 0x0000003f3f3ff290 */ /* 0x000ff2000fffe03f */
[----:B------:R-:W-:Y:S01]  /*313b0*/  STL.64 [R1+0x260], R20 ;  /* 0x0002601401007387 */ /* 0x000fe20000100a00 */
[----:B------:R-:W-:Y:S02]  /*313c0*/  STL.64 [R1+0x268], R22 ;  /* 0x0002681601007387 */ /* 0x000fe40000100a00 */
[----:B------:R-:W0:Y:S02]  /*313d0*/  LDSM.16.M88.4 R20, [R17+0xb880] ;  /* 0x00b880001114783b */ /* 0x000e240000000200 */
[----:B0-----:R0:W-:Y:S02]  /*313e0*/  STL.64 [R1+0x30], R20 ;  /* 0x0000301401007387 */ /* 0x0011e40000100a00 */
[----:B------:R2:W-:Y:S02]  /*313f0*/  STL.64 [R1+0x38], R22 ;  /* 0x0000381601007387 */ /* 0x0005e40000100a00 */
[----:B0-----:R-:W2:Y:S02]  /*31400*/  LDL.LU.64 R20, [R1+0x1af8] ;  /* 0x001af80001147983 */ /* 0x001ea40000300a00 */
[----:B--2---:R-:W-:Y:S02]  /*31410*/  HMMA.16816.F32 R20, R24, R20, R12 ;  /* 0x000000141814723c */ /* 0x004fe4000000180c */
        /* <DEDUP_REMOVED lines=8> */
[----:B0-----:R-:W2:Y:S01]  /*314a0*/  LDL.LU.64 R20, [R1+0x1ae0] ;  /* 0x001ae00001147983 */ /* 0x001ea20000300a00 */
[----:B----4-:R-:W-:-:S04]  /*314b0*/  FADD R0, R2, -R29 ;  /* 0x8000001d02007221 */ /* 0x010fc80000000000 */
[----:B------:R-:W-:-:S06]  /*314c0*/  FMUL R0, R0, 1.4426950216293334961 ;  /* 0x3fb8aa3b00007820 */ /* 0x000fcc0000400000 */
[----:B------:R-:W0:Y:S01]  /*314d0*/  MUFU.EX2 R0, R0 ;  /* 0x0000000000007308 */ /* 0x000e220000000800 */
[----:B-----5:R-:W-:Y:S01]  /*314e0*/  FADD R2, R16, -R29 ;  /* 0x8000001d10027221 */ /* 0x020fe20000000000 */
[----:B--2---:R-:W-:Y:S01]  /*314f0*/  HMMA.16816.F32 R20, R24, R20, R12 ;  /* 0x000000141814723c */ /* 0x004fe2000000180c */
[----:B------:R-:W2:Y:S01]  /*31500*/  LDL.LU.64 R12, [R1+0x1ad8] ;  /* 0x001ad800010c7983 */ /* 0x000ea20000300a00 */
[----:B0-----:R-:W-:Y:S02]  /*31510*/  STL [R1+0x38c], R0 ;  /* 0x00038c0001007387 */ /* 0x001fe40000100800 */
[----:B------:R-:W4:Y:S11]  /*31520*/  LDL.LU R16, [R1+0x77c] ;  /* 0x00077c0001107983 */ /* 0x000f360000300800 */
[----:B------:R-:W-:Y:S08]  /*31530*/  @!UPT UIADD3 URZ, URZ, URZ, URZ ;  /* 0x0000003f3f3ff290 */ /* 0x000ff0000fffe03f */
[----:B------:R-:W-:Y:S01]  /*31540*/  STL.64 [R1+0x240], R20 ;  /* 0x0002401401007387 */ /* 0x000fe20000100a00 */
[----:B------:R-:W-:Y:S02]  /*31550*/  STL.64 [R1+0x248], R22 ;  /* 0x0002481601007387 */ /* 0x000fe40000100a00 */
[----:B------:R-:W0:Y:S02]  /*31560*/  LDSM.16.M88.4 R20, [R17+0xc880] ;  /* 0x00c880001114783b */ /* 0x000e240000000200 */
[----:B0-----:R-:W-:Y:S02]  /*31570*/  STL.64 [R1+0x10], R20 ;  /* 0x0000101401007387 */ /* 0x001fe40000100a00 */
[----:B------:R0:W-:Y:S02]  /*31580*/  STL.64 [R1+0x18], R22 ;  /* 0x0000181601007387 */ /* 0x0001e40000100a00 */
[----:B0-----:R-:W5:Y:S01]  /*31590*/  LDL.LU.64 R22, [R1+0x1ad0] ;  /* 0x001ad00001167983 */ /* 0x001f620000300a00 */
[----:B------:R-:W5:Y:S02]  /*315a0*/  LDL.LU.64 R20, [R1+0x1ac8] ;  /* 0x001ac80001147983 */ /* 0x000f640000300a00 */
[----:B------:R-:W-:-:S06]  /*315b0*/  FMUL R0, R2, 1.4426950216293334961 ;  /* 0x3fb8aa3b02007820 */ /* 0x000fcc0000400000 */
[----:B------:R-:W0:Y:S02]  /*315c0*/  MUFU.EX2 R0, R0 ;  /* 0x0000000000007308 */ /* 0x000e240000000800 */
[----:B0-----:R-:W-:Y:S01]  /*315d0*/  STL [R1+0x388], R0 ;  /* 0x0003880001007387 */ /* 0x001fe20000100800 */
[----:B------:R-:W3:Y:S01]  /*315e0*/  LDL.LU R3, [R1+0x4f8] ;  /* 0x0004f80001037983 */ /* 0x000ee20000300800 */
[----:B-----5:R-:W-:Y:S02]  /*315f0*/  HMMA.16816.F32 R20, R24, R8, R20 ;  /* 0x000000081814723c */ /* 0x020fe40000001814 */
[----:B------:R-:W0:Y:S11]  /*31600*/  LDSM.16.M88.4 R8, [R17+0xd080] ;  /* 0x00d080001108783b */ /* 0x000e360000000200 */
[----:B------:R-:W-:Y:S10]  /*31610*/  @!UPT UIADD3 URZ, URZ, URZ, URZ ;  /* 0x0000003f3f3ff290 */ /* 0x000ff4000fffe03f */
[----:B------:R-:W-:Y:S01]  /*31620*/  STL.64 [R1+0x230], R20 ;  /* 0x0002301401007387 */ /* 0x000fe20000100a00 */
[----:B------:R-:W-:Y:S02]  /*31630*/  STL.64 [R1+0x238], R22 ;  /* 0x0002381601007387 */ /* 0x000fe40000100a00 */
[----:B------:R-:W1:Y:S01]  /*31640*/  LDSM.16.M88.4 R20, [R17+0xd880] ;  /* 0x00d880001114783b */ /* 0x000e620000000200 */
[----:B0-----:R-:W-:Y:S03]  /*31650*/  STL.64 [R1], R8 ;  /* 0x0000000801007387 */ /* 0x001fe60000100a00 */
[----:B------:R-:W-:Y:S02]  /*31660*/  STL.64 [R1+0x8], R10 ;  /* 0x0000080a01007387 */ /* 0x000fe40000100a00 */
[----:B------:R-:W0:Y:S01]  /*31670*/  LDSM.16.M88.4 R8, [R17+0xe080] ;  /* 0x00e080001108783b */ /* 0x000e220000000200 */
[----:B-1----:R-:W-:Y:S03]  /*31680*/  STL.64 [R1+0x1a60], R22 ;  /* 0x001a601601007387 */ /* 0x002fe60000100a00 */
[----:B------:R-:W-:Y:S01]  /*31690*/  STL.64 [R1+0x1a58], R20 ;  /* 0x001a581401007387 */ /* 0x000fe20000100a00 */
[----:B0-----:R2:W-:Y:S01]  /*316a0*/  STL [R1+0x17e0], R11 ;  /* 0x0017e00b01007387 */ /* 0x0015e20000100800 */
[----:B------:R0:W-:Y:S01]  /*316b0*/  STL [R1+0x1ab0], R10 ;  /* 0x001ab00a01007387 */ /* 0x0001e20000100800 */
[----:B--2---:R-:W-:Y:S01]  /*316c0*/  MOV R11, R12 ;  /* 0x0000000c000b7202 */ /* 0x004fe20000000f00 */
[----:B0-----:R-:W-:-:S02]  /*316d0*/  IMAD.MOV.U32 R10, RZ, RZ, R13 ;  /* 0x000000ffff0a7224 */ /* 0x001fc400078e000d */
[----:B------:R-:W0:Y:S04]  /*316e0*/  LDSM.16.M88.4 R12, [R17+0xe880] ;  /* 0x00e88000110c783b */ /* 0x000e280000000200 */
[----:B------:R1:W-:Y:S04]  /*316f0*/  STL.64 [R1+0x1aa8], R8 ;  /* 0x001aa80801007387 */ /* 0x0003e80000100a00 */
[----:B-1----:R-:W2:Y:S01]  /*31700*/  LDL.LU R8, [R1+0x2f0] ;  /* 0x0002f00001087983 */ /* 0x002ea20000300800 */
[----:B------:R-:W2:Y:S03]  /*31710*/  LDL.LU R9, [R1+0x2f4] ;  /* 0x0002f40001097983 */ /* 0x000ea60000300800 */
[----:B0-----:R0:W-:Y:S01]  /*31720*/  STL [R1+0x1a4c], R12 ;  /* 0x001a4c0c01007387 */ /* 0x0011e20000100800 */
[----:B------:R1:W-:Y:S02]  /*31730*/  STL [R1+0x1a48], R13 ;  /* 0x001a480d01007387 */ /* 0x0003e40000100800 */
[----:B------:R5:W-:Y:S02]  /*31740*/  STL [R1+0x17d8], R14 ;  /* 0x0017d80e01007387 */ /* 0x000be40000100800 */
[----:B------:R3:W-:Y:S01]  /*31750*/  STL [R1+0x17d4], R15 ;  /* 0x0017d40f01007387 */ /* 0x0007e20000100800 */
[----:B0-----:R-:W2:Y:S01]  /*31760*/  LDL.LU R12, [R1+0x210] ;  /* 0x00021000010c7983 */ /* 0x001ea20000300800 */
[----:B-1----:R-:W2:Y:S02]  /*31770*/  LDL.LU R13, [R1+0x214] ;  /* 0x00021400010d7983 */ /* 0x002ea40000300800 */
[----:B-----5:R-:W2:Y:S02]  /*31780*/  LDL.LU R14, [R1+0x218] ;  /* 0x00021800010e7983 */ /* 0x020ea40000300800 */
[----:B---3--:R-:W2:Y:S01]  /*31790*/  LDL.LU R15, [R1+0x21c] ;  /* 0x00021c00010f7983 */ /* 0x008ea20000300800 */
[----:B------:R-:W-:Y:S01]  /*317a0*/  STL [R1+0x18c0], R29 ;  /* 0x0018c01d01007387 */ /* 0x000fe20000100800 */
[----:B------:R-:W-:-:S02]  /*317b0*/  MOV R20, R7 ;  /* 0x0000000700147202 */ /* 0x000fc40000000f00 */
[----:B------:R-:W-:Y:S01]  /*317c0*/  MOV R21, R6 ;  /* 0x0000000600157202 */ /* 0x000fe20000000f00 */
[----:B------:R-:W-:-:S04]  /*317d0*/  FADD R2, R19, -R29 ;  /* 0x8000001d13027221 */ /* 0x000fc80000000000 */
[----:B------:R-:W-:Y:S02]  /*317e0*/  FMUL R2, R2, 1.4426950216293334961 ;  /* 0x3fb8aa3b02027820 */ /* 0x000fe40000400000 */
[----:B----4-:R-:W-:-:S04]  /*317f0*/  FADD R0, R16, -R29 ;  /* 0x8000001d10007221 */ /* 0x010fc80000000000 */
[----:B------:R-:W0:Y:S01]  /*31800*/  MUFU.EX2 R2, R2 ;  /* 0x0000000200027308 */ /* 0x000e220000000800 */
[----:B------:R-:W-:-:S07]  /*31810*/  FMUL R0, R0, 1.4426950216293334961 ;  /* 0x3fb8aa3b00007820 */ /* 0x000fce0000400000 */
[----:B------:R-:W1:Y:S01]  /*31820*/  MUFU.EX2 R0, R0 ;  /* 0x0000000000007308 */ /* 0x000e620000000800 */
[C---:B--2---:R-:W-:Y:S11]  /*31830*/  HMMA.16816.F32 R12, R24.reuse, R4, R12 ;  /* 0x00000004180c723c */ /* 0x044ff6000000180c */
[----:B------:R-:W-:Y:S11]  /*31840*/  @!UPT UIADD3 URZ, URZ, URZ, URZ ;  /* 0x0000003f3f3ff290 */ /* 0x000ff6000fffe03f */
[----:B------:R-:W-:Y:S01]  /*31850*/  @!UPT UIADD3 URZ, URZ, URZ, URZ ;  /* 0x0000003f3f3ff290 */ /* 0x000fe2000fffe03f */
[----:B------:R2:W-:Y:S02]  /*31860*/  STL.64 [R1+0x220], R12 ;  /* 0x0002200c01007387 */ /* 0x0005e40000100a00 */
[----:B--2---:R-:W-:Y:S01]  /*31870*/  MOV R12, R4 ;  /* 0x00000004000c7202 */ /* 0x004fe20000000f00 */
[----:B------:R-:W-:Y:S02]  /*31880*/  IMAD.MOV.U32 R13, RZ, RZ, R5 ;  /* 0x000000ffff0d7224 */ /* 0x000fe400078e0005 */
[----:B------:R-:W2:Y:S02]  /*31890*/  LDSM.16.M88.4 R4, [R17+0xf080] ;  /* 0x00f080001104783b */ /* 0x000ea40000000200 */
[----:B------:R-:W3:Y:S02]  /*318a0*/  LDSM.16.M88.4 R16, [R17+0xf880] ;  /* 0x00f880001110783b */ /* 0x000ee40000000200 */
[----:B0-----:R-:W-:Y:S02]  /*318b0*/  STL [R1+0x384], R2 ;  /* 0x0003840201007387 */ /* 0x001fe40000100800 */
[----:B------:R-:W-:Y:S02]  /*318c0*/  STL.64 [R1+0x228], R14 ;  /* 0x0002280e01007387 */ /* 0x000fe40000100a00 */
[----:B--2---:R-:W-:Y:S01]  /*318d0*/  STL [R1+0x17ac], R6 ;  /* 0x0017ac0601007387 */ /* 0x004fe20000100800 */
[----:B------:R-:W-:Y:S02]  /*318e0*/  STL [R1+0x17a8], R7 ;  /* 0x0017a80701007387 */ /* 0x000fe40000100800 */
[----:B------:R0:W-:Y:S02]  /*318f0*/  STL.64 [R1+0x1a50], R4 ;  /* 0x001a500401007387 */ /* 0x0001e40000100a00 */
[----:B0-----:R-:W-:Y:S01]  /*31900*/  HMMA.16816.F32 R4, R24, R20, R8 ;  /* 0x000000141804723c */ /* 0x001fe20000001808 */
[----:B---3--:R-:W-:Y:S01]  /*31910*/  STL.64 [R1+0x1a30], R18 ;  /* 0x001a301201007387 */ /* 0x008fe20000100a00 */
[----:B------:R-:W-:Y:S02]  /*31920*/  STL.64 [R1+0x1a28], R16 ;  /* 0x001a281001007387 */ /* 0x000fe40000100a00 */
[----:B-1----:R-:W-:Y:S11]  /*31930*/  STL [R1+0x380], R0 ;  /* 0x0003800001007387 */ /* 0x002ff60000100800 */
[----:B------:R-:W-:Y:S08]  /*31940*/  @!UPT UIADD3 URZ, URZ, URZ, URZ ;  /* 0x0000003f3f3ff290 */ /* 0x000ff0000fffe03f */
[----:B------:R-:W-:Y:S01]  /*31950*/  STL.64 [R1+0x210], R4 ;  /* 0x0002100401007387 */ /* 0x000fe20000100a00 */
[----:B------:R-:W2:Y:S02]  /*31960*/  LDL.LU R20, [R1+0x1d0] ;  /* 0x0001d00001147983 */ /* 0x000ea40000300800 */
[----:B------:R-:W2:Y:S02]  /*31970*/  LDL.LU R21, [R1+0x1d4] ;  /* 0x0001d40001157983 */ /* 0x000ea40000300800 */
[----:B------:R-:W3:Y:S01]  /*31980*/  LDL.LU R22, [R1+0x1d8] ;  /* 0x0001d80001167983 */ /* 0x000ee20000300800 */
[----:B------:R-:W3:Y:S01]  /*31990*/  LDL.LU R23, [R1+0x1dc] ;  /* 0x0001dc0001177983 */ /* 0x000ee20000300800 */
[----:B------:R-:W4:Y:S02]  /*319a0*/  LDL.LU R8, [R1+0x200] ;  /* 0x0002000001087983 */ /* 0x000f240000300800 */
[----:B------:R-:W4:Y:S02]  /*319b0*/  LDL.LU R9, [R1+0x204] ;  /* 0x0002040001097983 */ /* 0x000f240000300800 */
[----:B------:R-:W4:Y:S02]  /*319c0*/  LDL.LU R10, [R1+0x208] ;  /* 0x00020800010a7983 */ /* 0x000f240000300800 */
[----:B------:R-:W-:Y:S01]  /*319d0*/  FADD R2, R3, -R28 ;  /* 0x8000001c03027221 */ /* 0x000fe20000000000 */
[----:B------:R-:W4:Y:S01]  /*319e0*/  LDL.LU R11, [R1+0x20c] ;  /* 0x00020c00010b7983 */ /* 0x000f220000300800 */
[----:B------:R-:W5:Y:S02]  /*319f0*/  LDL.LU R3, [R1+0x784] ;  /* 0x0007840001037983 */ /* 0x000f640000300800 */
[----:B------:R-:W2:Y:S01]  /*31a00*/  LDL.LU R29, [R1+0x780] ;  /* 0x00078000011d7983 */ /* 0x000ea20000300800 */
[----:B---3--:R0:W-:Y:S04]  /*31a10*/  STL.64 [R1+0x1a80], R22 ;  /* 0x001a801601007387 */ /* 0x0081e80000100a00 */
[----:B0-----:R-:W3:Y:S01]  /*31a20*/  LDL.LU R23, [R1+0x54c] ;  /* 0x00054c0001177983 */ /* 0x001ee20000300800 */
[----:B--2---:R0:W-:Y:S03]  /*31a30*/  STL.64 [R1+0x1a78], R20 ;  /* 0x001a781401007387 */ /* 0x0041e60000100a00 */
[----:B0-----:R-:W2:Y:S01]  /*31a40*/  LDL.64 R20, [R1+0x10] ;  /* 0x0000100001147983 */ /* 0x001ea20000100a00 */
[----:B------:R-:W-:-:S02]  /*31a50*/  MOV R14, R6 ;  /* 0x00000006000e7202 */ /* 0x000fc40000000f00 */
[----:B------:R-:W-:Y:S01]  /*31a60*/  MOV R15, R7 ;  /* 0x00000007000f7202 */ /* 0x000fe20000000f00 */
[----:B--2---:R0:W-:Y:S04]  /*31a70*/  STL.64 [R1+0x1a90], R20 ;  /* 0x001a901401007387 */ /* 0x0041e80000100a00 */
[----:B0-----:R-:W2:Y:S01]  /*31a80*/  LDL.64 R20, [R1+0x20] ;  /* 0x0000200001147983 */ /* 0x001ea20000100a00 */
[----:B---3--:R-:W-:Y:S03]  /*31a90*/  STL [R1+0x1ac0], R23 ;  /* 0x001ac01701007387 */ /* 0x008fe60000100800 */
[----:B--2---:R0:W-:Y:S04]  /*31aa0*/  STL.64 [R1+0x1ab8], R20 ;  /* 0x001ab81401007387 */ /* 0x0041e80000100a00 */
[----:B0-----:R-:W4:Y:S01]  /*31ab0*/  LDL.64 R20, [R1+0x30] ;  /* 0x0000300001147983 */ /* 0x001f220000100a00 */
[----:B------:R-:W-:Y:S02]  /*31ac0*/  STL.64 [R1+0x1a70], R14 ;  /* 0x001a700e01007387 */ /* 0x000fe40000100a00 */
[----:B------:R0:W-:Y:S02]  /*31ad0*/  STL.64 [R1+0x1a68], R12 ;  /* 0x001a680c01007387 */ /* 0x0001e40000100a00 */
[----:B0-----:R-:W2:Y:S01]  /*31ae0*/  LDL.LU.64 R12, [R1] ;  /* 0x00000000010c7983 */ /* 0x001ea20000300a00 */
[----:B------:R-:W-:-:S03]  /*31af0*/  FMUL R0, R2, 1.4426950216293334961 ;  /* 0x3fb8aa3b02007820 */ /* 0x000fc60000400000 */
[----:B--2---:R0:W-:Y:S04]  /*31b00*/  STL.64 [R1+0x1a88], R12 ;  /* 0x001a880c01007387 */ /* 0x0041e80000100a00 */
[----:B0-----:R-:W2:Y:S01]  /*31b10*/  LDL.LU R12, [R1+0x1e0] ;  /* 0x0001e000010c7983 */ /* 0x001ea20000300800 */
[----:B------:R-:W2:Y:S02]  /*31b20*/  LDL.LU R13, [R1+0x1e4] ;  /* 0x0001e400010d7983 */ /* 0x000ea40000300800 */
[----:B------:R-:W3:Y:S02]  /*31b30*/  LDL.LU R14, [R1+0x1e8] ;  /* 0x0001e800010e7983 */ /* 0x000ee40000300800 */
[----:B------:R-:W3:Y:S01]  /*31b40*/  LDL.LU R15, [R1+0x1ec] ;  /* 0x0001ec00010f7983 */ /* 0x000ee20000300800 */
[----:B------:R-:W0:Y:S01]  /*31b50*/  MUFU.EX2 R0, R0 ;  /* 0x0000000000007308 */ /* 0x000e220000000800 */
[----:B-----5:R-:W-:Y:S01]  /*31b60*/  FADD R2, R3, -R28 ;  /* 0x8000001c03027221 */ /* 0x020fe20000000000 */
[----:B----4-:R-:W-:Y:S01]  /*31b70*/  HMMA.16816.F32 R8, R24, R20, R8 ;  /* 0x000000141808723c */ /* 0x010fe20000001808 */
[----:B------:R-:W-:Y:S01]  /*31b80*/  IMAD.MOV.U32 R3, RZ, RZ, R21 ;  /* 0x000000ffff037224 */ /* 0x000fe200078e0015 */
[----:B---3--:R-:W-:Y:S01]  /*31b90*/  STL.64 [R1+0x1aa0], R14 ;  /* 0x001aa00e01007387 */ /* 0x008fe20000100a00 */
[----:B--2---:R1:W-:Y:S03]  /*31ba0*/  STL.64 [R1+0x1a98], R12 ;  /* 0x001a980c01007387 */ /* 0x0043e60000100a00 */
        /* <DEDUP_REMOVED lines=8> */
[----:B------:R-:W4:Y:S01]  /*31c30*/  LDL.LU R16, [R1+0x1b0] ;  /* 0x0001b00001107983 */ /* 0x000f220000300800 */
[----:B------:R-:W4:Y:S02]  /*31c40*/  LDL.LU R17, [R1+0x1b4] ;  /* 0x0001b40001117983 */ /* 0x000f240000300800 */
[----:B------:R-:W4:Y:S02]  /*31c50*/  LDL.LU R18, [R1+0x1b8] ;  /* 0x0001b80001127983 */ /* 0x000f240000300800 */
[----:B------:R-:W4:Y:S01]  /*31c60*/  LDL.LU R19, [R1+0x1bc] ;  /* 0x0001bc0001137983 */ /* 0x000f220000300800 */
[----:B0-----:R0:W-:Y:S01]  /*31c70*/  STL [R1+0x37c], R0 ;  /* 0x00037c0001007387 */ /* 0x0011e20000100800 */
[----:B------:R-:W5:Y:S02]  /*31c80*/  LDL.LU R23, [R1+0x1ac0] ;  /* 0x001ac00001177983 */ /* 0x000f640000300800 */
[----:B------:R-:W2:Y:S02]  /*31c90*/  LDL.LU.64 R20, [R1+0x1ab8] ;  /* 0x001ab80001147983 */ /* 0x000ea40000300a00 */
[----:B0-----:R-:W-:-:S06]  /*31ca0*/  FMUL R0, R2, 1.4426950216293334961 ;  /* 0x3fb8aa3b02007820 */ /* 0x001fcc0000400000 */
[----:B------:R-:W0:Y:S01]  /*31cb0*/  MUFU.EX2 R0, R0 ;  /* 0x0000000000007308 */ /* 0x000e220000000800 */
[----:B------:R-:W-:Y:S01]  /*31cc0*/  STL.64 [R1+0x200], R8 ;  /* 0x0002000801007387 */ /* 0x000fe20000100a00 */
[----:B------:R1:W-:Y:S03]  /*31cd0*/  STL [R1+0x208], R10 ;  /* 0x0002080a01007387 */ /* 0x0003e60000100800 */
[----:B-1----:R-:W3:Y:S01]  /*31ce0*/  LDL.LU R10, [R1+0x1ab0] ;  /* 0x001ab000010a7983 */ /* 0x002ee20000300800 */
[----:B------:R-:W4:Y:S02]  /*31cf0*/  LDL.LU.64 R8, [R1+0x1aa8] ;  /* 0x001aa80001087983 */ /* 0x000f240000300a00 */
[----:B------:R1:W-:Y:S02]  /*31d00*/  STL [R1+0x19a0], R3 ;  /* 0x0019a00301007387 */ /* 0x0003e40000100800 */
[----:B------:R-:W-:Y:S01]  /*31d10*/  STL [R1+0x1878], R11 ;  /* 0x0018780b01007387 */ /* 0x000fe20000100800 */
[----:B0-----:R-:W-:Y:S01]  /*31d20*/  STL [R1+0x378], R0 ;  /* 0x0003780001007387 */ /* 0x001fe20000100800 */
[----:B--2---:R-:W-:Y:S01]  /*31d30*/  HMMA.16816.F32 R12, R24, R20, R12 ;  /* 0x00000014180c723c */ /* 0x004fe2000000180c */
[----:B-1----:R-:W-:Y:S11]  /*31d40*/  MOV R3, R20 ;  /* 0x0000001400037202 */ /* 0x002ff60000000f00 */
[----:B------:R-:W-:Y:S11]  /*31d50*/  @!UPT UIADD3 URZ, URZ, URZ, URZ ;  /* 0x0000003f3f3ff290 */ /* 0x000ff6000fffe03f */
[----:B------:R-:W-:Y:S01]  /*31d60*/  STL.64 [R1+0x1f0], R12 ;  /* 0x0001f00c01007387 */ /* 0x000fe20000100a00 */
[----:B------:R0:W-:Y:S03]  /*31d70*/  STL.64 [R1+0x1f8], R14 ;  /* 0x0001f80e01007387 */ /* 0x0001e60000100a00 */
[----:B0-----:R-:W2:Y:S01]  /*31d80*/  LDL.LU.64 R14, [R1+0x1aa0] ;  /* 0x001aa000010e7983 */ /* 0x001ea20000300a00 */
[----:B------:R-:W2:Y:S02]  /*31d90*/  LDL.LU.64 R12, [R1+0x1a98] ;  /* 0x001a9800010c7983 */ /* 0x000ea40000300a00 */
[----:B------:R-:W2:Y:S02]  /*31da0*/  LDL.LU.64 R20, [R1+0x1a90] ;  /* 0x001a900001147983 */ /* 0x000ea40000300a00 */
[----:B-----5:R-:W-:-:S04]  /*31db0*/  FADD R2, R23, -R28 ;  /* 0x8000001c17027221 */ /* 0x020fc80000000000 */
[----:B------:R-:W-:-:S06]  /*31dc0*/  FMUL R2, R2, 1.4426950216293334961 ;  /* 0x3fb8aa3b02027820 */ /* 0x000fcc0000400000 */
[----:B------:R-:W0:Y:S01]  /*31dd0*/  MUFU.EX2 R2, R2 ;  /* 0x0000000200027308 */ /* 0x000e220000000800 */
[----:B------:R1:W-:Y:S01]  /*31de0*/  STL [R1+0x19a4], R3 ;  /* 0x0019a40301007387 */ /* 0x0003e20000100800 */
[----:B------:R-:W-:Y:S03]  /*31df0*/  STL [R1+0x18c4], R28 ;  /* 0x0018c41c01007387 */ /* 0x000fe60000100800 */
[----:B0-----:R-:W-:Y:S01]  /*31e00*/  STL [R1+0x374], R2 ;  /* 0x0003740201007387 */ /* 0x001fe20000100800 */
[----:B--2---:R-:W-:Y:S01]  /*31e10*/  HMMA.16816.F32 R12, R24, R20, R12 ;  /* 0x00000014180c723c */ /* 0x004fe2000000180c */
[----:B-1----:R-:W-:Y:S11]  /*31e20*/  MOV R3, R21 ;  /* 0x0000001500037202 */ /* 0x002ff60000000f00 */
[----:B------:R-:W-:Y:S11]  /*31e30*/  @!UPT UIADD3 URZ, URZ, URZ, URZ ;  /* 0x0000003f3f3ff290 */ /* 0x000ff6000fffe03f */
[----:B------:R0:W-:Y:S01]  /*31e40*/  STL.64 [R1+0x1e0], R12 ;  /* 0x0001e00c01007387 */ /* 0x0001e20000100a00 */
[----:B------:R1:W-:Y:S03]  /*31e50*/  STL.64 [R1+0x1e8], R14 ;  /* 0x0001e80e01007387 */ /* 0x0003e60000100a00 */
[----:B0-----:R-:W2:Y:S01]  /*31e60*/  LDL.LU.64 R12, [R1+0x1a88] ;  /* 0x001a8800010c7983 */ /* 0x001ea20000300a00 */
[----:B------:R-:W2:Y:S02]  /*31e70*/  LDL.LU.64 R22, [R1+0x1a80] ;  /* 0x001a800001167983 */ /* 0x000ea40000300a00 */
[----:B------:R-:W2:Y:S02]  /*31e80*/  LDL.LU.64 R20, [R1+0x1a78] ;  /* 0x001a780001147983 */ /* 0x000ea40000300a00 */
[----:B------:R-:W-:-:S04]  /*31e90*/  FADD R0, R29, -R28 ;  /* 0x8000001c1d007221 */ /* 0x000fc80000000000 */
[----:B------:R-:W-:-:S06]  /*31ea0*/  FMUL R0, R0, 1.4426950216293334961 ;  /* 0x3fb8aa3b00007820 */ /* 0x000fcc0000400000 */
[----:B------:R-:W0:Y:S02]  /*31eb0*/  MUFU.EX2 R0, R0 ;  /* 0x0000000000007308 */ /* 0x000e240000000800 */
[----:B0-----:R-:W-:Y:S01]  /*31ec0*/  STL [R1+0x370], R0 ;  /* 0x0003700001007387 */ /* 0x001fe20000100800 */
[----:B-1----:R-:W5:Y:S01]  /*31ed0*/  LDL.LU.64 R14, [R1+0x1a70] ;  /* 0x001a7000010e7983 */ /* 0x002f620000300a00 */
[C---:B--2---:R-:W-:Y:S01]  /*31ee0*/  HMMA.16816.F32 R20, R24.reuse, R12, R20 ;  /* 0x0000000c1814723c */ /* 0x044fe20000001814 */
[----:B------:R-:W-:Y:S01]  /*31ef0*/  IMAD.MOV.U32 R29, RZ, RZ, R12 ;  /* 0x000000ffff1d7224 */ /* 0x000fe200078e000c */
[----:B------:R-:W-:Y:S02]  /*31f00*/  MOV R28, R13 ;  /* 0x0000000d001c7202 */ /* 0x000fe40000000f00 */
[----:B------:R-:W2:Y:S11]  /*31f10*/  LDL.LU.64 R12, [R1+0x1a68] ;  /* 0x001a6800010c7983 */ /* 0x000eb60000300a00 */
[----:B------:R-:W-:Y:S08]  /*31f20*/  @!UPT UIADD3 URZ, URZ, URZ, URZ ;  /* 0x0000003f3f3ff290 */ /* 0x000ff0000fffe03f */
[----:B------:R-:W-:Y:S01]  /*31f30*/  STL [R1+0x1d0], R20 ;  /* 0x0001d01401007387 */ /* 0x000fe20000100800 */
[----:B------:R0:W-:Y:S01]  /*31f40*/  STL.64 [R1+0x1d8], R22 ;  /* 0x0001d81601007387 */ /* 0x0001e20000100a00 */
[----:B------:R-:W-:Y:S02]  /*31f50*/  MOV R11, R21 ;  /* 0x00000015000b7202 */ /* 0x000fe40000000f00 */
[----:B0-----:R-:W2:Y:S01]  /*31f60*/  LDL.LU.64 R22, [R1+0x1a60] ;  /* 0x001a600001167983 */ /* 0x001ea20000300a00 */
[----:B------:R-:W3:Y:S02]  /*31f70*/  LDL.LU.64 R20, [R1+0x1a58] ;  /* 0x001a580001147983 */ /* 0x000ee40000300a00 */
[C---:B---3--:R-:W-:Y:S11]  /*31f80*/  HMMA.16816.F32 R4, R24.reuse, R20, R4 ;  /* 0x000000141804723c */ /* 0x048ff60000001804 */
[----:B------:R-:W-:Y:S11]  /*31f90*/  @!UPT UIADD3 URZ, URZ, URZ, URZ ;  /* 0x0000003f3f3ff290 */ /* 0x000ff6000fffe03f */
[----:B------:R-:W-:Y:S01]  /*31fa0*/  @!UPT UIADD3 URZ, URZ, URZ, URZ ;  /* 0x0000003f3f3ff290 */ /* 0x000fe2000fffe03f */
[----:B------:R0:W-:Y:S01]  /*31fb0*/  STL.64 [R1+0x1c0], R4 ;  /* 0x0001c00401007387 */ /* 0x0001e20000100a00 */
[----:B------:R-:W-:Y:S03]  /*31fc0*/  STL.64 [R1+0x1c8], R6 ;  /* 0x0001c80601007387 */ /* 0x000fe60000100a00 */
[----:B0-----:R-:W3:Y:S01]  /*31fd0*/  LDL.LU.64 R4, [R1+0x1a50] ;  /* 0x001a500001047983 */ /* 0x001ee20000300a00 */
[----:B--2---:R0:W-:Y:S03]  /*31fe0*/  STL.64 [R1+0x1910], R22 ;  /* 0x0019101601007387 */ /* 0x0041e60000100a00 */
[----:B0-----:R-:W2:Y:S01]  /*31ff0*/  LDL R23, [R1+0x3b0] ;  /* 0x0003b00001177983 */ /* 0x001ea20000100800 */
[----:B------:R0:W-:Y:S02]  /*32000*/  STL.64 [R1+0x1908], R20 ;  /* 0x0019081401007387 */ /* 0x0001e40000100a00 */
[----:B------:R-:W2:Y:S02]  /*32010*/  LDL.LU R7, [R1+0x78c] ;  /* 0x00078c0001077983 */ /* 0x000ea40000300800 */
[----:B------:R-:W2:Y:S01]  /*32020*/  LDL.LU R6, [R1+0x788] ;  /* 0x0007880001067983 */ /* 0x000ea20000300800 */
[C---:B----4-:R-:W-:Y:S11]  /*32030*/  HMMA.16816.F32 R16, R24.reuse, R8, R16 ;  /* 0x000000081810723c */ /* 0x050ff60000001810 */
[----:B------:R-:W-:Y:S11]  /*32040*/  @!UPT UIADD3 URZ, URZ, URZ, URZ ;  /* 0x0000003f3f3ff290 */ /* 0x000ff6000fffe03f */
[----:B------:R-:W-:Y:S01]  /*32050*/  @!UPT UIADD3 URZ, URZ, URZ, URZ ;  /* 0x0000003f3f3ff290 */ /* 0x000fe2000fffe03f */
[----:B------:R-:W-:Y:S01]  /*32060*/  STL.64 [R1+0x1b0], R16 ;  /* 0x0001b01001007387 */ /* 0x000fe20000100a00 */
[----:B------:R-:W-:Y:S03]  /*32070*/  STL.64 [R1+0x1b8], R18 ;  /* 0x0001b81201007387 */ /* 0x000fe60000100a00 */
[----:B--2---:R-:W-:Y:S01]  /*32080*/  STL.64 [R1+0x1a40], R6 ;  /* 0x001a400601007387 */ /* 0x004fe20000100a00 */
[----:B---3--:R-:W-:Y:S02]  /*32090*/  STL.64 [R1+0x1a38], R4 ;  /* 0x001a380401007387 */ /* 0x008fe40000100a00 */
[----:B0-----:R-:W2:Y:S02]  /*320a0*/  LDL R21, [R1+0x2ec] ;  /* 0x0002ec0001157983 */ /* 0x001ea40000100800 */
[----:B------:R-:W3:Y:S02]  /*320b0*/  LDL.LU R22, [R1+0x7a4] ;  /* 0x0007a40001167983 */ /* 0x000ee40000300800 */
[----:B---3--:R-:W-:Y:S01]  /*320c0*/  STL.64 [R1+0x19d8], R22 ;  /* 0x0019d81601007387 */ /* 0x008fe20000100a00 */
[----:B--2---:R-:W-:Y:S02]  /*320d0*/  STL [R1+0x19d0], R21 ;  /* 0x0019d01501007387 */ /* 0x004fe40000100800 */
[----:B------:R-:W-:Y:S02]  /*320e0*/  STL.64 [R1+0x1900], R10 ;  /* 0x0019000a01007387 */ /* 0x000fe40000100a00 */
[----:B------:R0:W-:Y:S02]  /*320f0*/  STL.64 [R1+0x18f8], R8 ;  /* 0x0018f80801007387 */ /* 0x0001e40000100a00 */
[----:B0-----:R-:W-:Y:S01]  /*32100*/  IMAD.MOV.U32 R8, RZ, RZ, R12 ;  /* 0x000000ffff087224 */ /* 0x001fe200078e000c */
[----:B------:R-:W-:Y:S01]  /*32110*/  MOV R9, R13 ;  /* 0x0000000d00097202 */ /* 0x000fe20000000f00 */
[----:B------:R-:W2:Y:S01]  /*32120*/  LDL.LU R12, [R1+0x1a4c] ;  /* 0x001a4c00010c7983 */ /* 0x000ea20000300800 */
[----:B------:R-:W2:Y:S03]  /*32130*/  LDL.LU R13, [R1+0x1a48] ;  /* 0x001a4800010d7983 */ /* 0x000ea60000300800 */
[----:B------:R0:W-:Y:S04]  /*32140*/  STL.64 [R1+0x19a8], R8 ;  /* 0x0019a80801007387 */ /* 0x0001e80000100a00 */
[----:B0-----:R-:W3:Y:S01]  /*32150*/  LDL.LU R8, [R1+0x140] ;  /* 0x0001400001087983 */ /* 0x001ee20000300800 */
[----:B------:R-:W3:Y:S02]  /*32160*/  LDL.LU R9, [R1+0x144] ;  /* 0x0001440001097983 */ /* 0x000ee40000300800 */
[----:B------:R-:W4:Y:S02]  /*32170*/  LDL.LU R10, [R1+0x148] ;  /* 0x00014800010a7983 */ /* 0x000f240000300800 */
[----:B------:R-:W4:Y:S01]  /*32180*/  LDL.LU R11, [R1+0x14c] ;  /* 0x00014c00010b7983 */ /* 0x000f220000300800 */
[----:B------:R-:W2:Y:S01]  /*32190*/  LDL.LU R20, [R1+0x80] ;  /* 0x0000800001147983 */ /* 0x000ea20000300800 */
[----:B------:R-:W2:Y:S03]  /*321a0*/  LDL.LU R21, [R1+0x84] ;  /* 0x0000840001157983 */ /* 0x000ea60000300800 */
[----:B--2---:R0:W-:Y:S04]  /*321b0*/  STL.64 [R1+0x19e8], R20 ;  /* 0x0019e81401007387 */ /* 0x0041e80000100a00 */
[----:B0-----:R-:W2:Y:S01]  /*321c0*/  LDL.LU R20, [R1+0x90] ;  /* 0x0000900001147983 */ /* 0x001ea20000300800 */
[----:B------:R-:W2:Y:S03]  /*321d0*/  LDL.LU R21, [R1+0x94] ;  /* 0x0000940001157983 */ /* 0x000ea60000300800 */
[----:B--2---:R-:W-:Y:S01]  /*321e0*/  STL.64 [R1+0x1a00], R20 ;  /* 0x001a001401007387 */ /* 0x004fe20000100a00 */
[----:B------:R-:W2:Y:S02]  /*321f0*/  LDL.LU R2, [R1+0x79c] ;  /* 0x00079c0001027983 */ /* 0x000ea40000300800 */
[----:B----4-:R-:W-:Y:S02]  /*32200*/  STL.64 [R1+0x19b8], R10 ;  /* 0x0019b80a01007387 */ /* 0x010fe40000100a00 */
[----:B---3--:R0:W-:Y:S02]  /*32210*/  STL.64 [R1+0x19b0], R8 ;  /* 0x0019b00801007387 */ /* 0x0081e40000100a00 */
[----:B0-----:R-:W3:Y:S01]  /*32220*/  LDL.LU R8, [R1+0x70] ;  /* 0x0000700001087983 */ /* 0x001ee20000300800 */
[----:B------:R-:W3:Y:S02]  /*32230*/  LDL.LU R9, [R1+0x74] ;  /* 0x0000740001097983 */ /* 0x000ee40000300800 */
[----:B------:R-:W4:Y:S02]  /*32240*/  LDL.LU R20, [R1+0xa0] ;  /* 0x0000a00001147983 */ /* 0x000f240000300800 */
[----:B------:R-:W4:Y:S01]  /*32250*/  LDL.LU R21, [R1+0xa4] ;  /* 0x0000a40001157983 */ /* 0x000f220000300800 */
[----:B------:R-:W2:Y:S01]  /*32260*/  LDL.LU R4, [R1+0x1a0] ;  /* 0x0001a00001047983 */ /* 0x000ea20000300800 */
[----:B------:R-:W2:Y:S02]  /*32270*/  LDL.LU R5, [R1+0x1a4] ;  /* 0x0001a40001057983 */ /* 0x000ea40000300800 */
[----:B------:R-:W2:Y:S02]  /*32280*/  LDL.LU R6, [R1+0x1a8] ;  /* 0x0001a80001067983 */ /* 0x000ea40000300800 */
[----:B------:R-:W2:Y:S01]  /*32290*/  LDL.LU R7, [R1+0x1ac] ;  /* 0x0001ac0001077983 */ /* 0x000ea20000300800 */
[----:B---3--:R0:W-:Y:S04]  /*322a0*/  STL.64 [R1+0x19e0], R8 ;  /* 0x0019e00801007387 */ /* 0x0081e80000100a00 */
[----:B0-----:R-:W3:Y:S01]  /*322b0*/  LDL.LU R8, [R1+0x160] ;  /* 0x0001600001087983 */ /* 0x001ee20000300800 */
[----:B------:R-:W3:Y:S02]  /*322c0*/  LDL.LU R9, [R1+0x164] ;  /* 0x0001640001097983 */ /* 0x000ee40000300800 */
[----:B------:R-:W3:Y:S02]  /*322d0*/  LDL.LU R10, [R1+0x168] ;  /* 0x00016800010a7983 */ /* 0x000ee40000300800 */
[----:B------:R-:W3:Y:S01]  /*322e0*/  LDL.LU R11, [R1+0x16c] ;  /* 0x00016c00010b7983 */ /* 0x000ee20000300800 */
[----:B------:R-:W3:Y:S01]  /*322f0*/  LDL.LU R16, [R1+0x190] ;  /* 0x0001900001107983 */ /* 0x000ee20000300800 */
[----:B------:R-:W3:Y:S02]  /*32300*/  LDL.LU R17, [R1+0x194] ;  /* 0x0001940001117983 */ /* 0x000ee40000300800 */
[----:B------:R-:W3:Y:S02]  /*32310*/  LDL.LU R18, [R1+0x198] ;  /* 0x0001980001127983 */ /* 0x000ee40000300800 */
[----:B------:R-:W3:Y:S01]  /*32320*/  LDL.LU R19, [R1+0x19c] ;  /* 0x00019c0001137983 */ /* 0x000ee20000300800 */
[----:B------:R-:W3:Y:S04]  /*32330*/  LDL R22, [R1+0x384] ;  /* 0x0003840001167983 */ /* 0x000ee80000100800 */
[----:B------:R-:W3:Y:S01]  /*32340*/  LDL R23, [R1+0x370] ;  /* 0x0003700001177983 */ /* 0x000ee20000100800 */
[C---:B--2---:R-:W-:Y:S03]  /*32350*/  HMMA.16816.F32 R4, R24.reuse, R12, R4 ;  /* 0x0000000c1804723c */ /* 0x044fe60000001804 */
[----:B---3--:R-:W-:Y:S01]  /*32360*/  STL.64 [R1+0x1a20], R22 ;  /* 0x001a201601007387 */ /* 0x008fe20000100a00 */
[----:B----4-:R0:W-:Y:S03]  /*32370*/  STL.64 [R1+0x1a18], R20 ;  /* 0x001a181401007387 */ /* 0x0101e60000100a00 */
[----:B0-----:R-:W2:Y:S01]  /*32380*/  LDL.LU R20, [R1+0xb0] ;  /* 0x0000b00001147983 */ /* 0x001ea20000300800 */
[----:B------:R-:W2:Y:S02]  /*32390*/  LDL.LU R21, [R1+0xb4] ;  /* 0x0000b40001157983 */ /* 0x000ea40000300800 */
[----:B------:R-:W2:Y:S02]  /*323a0*/  LDL.LU R22, [R1+0xb8] ;  /* 0x0000b80001167983 */ /* 0x000ea40000300800 */
[----:B------:R-:W2:Y:S01]  /*323b0*/  LDL.LU R23, [R1+0xbc] ;  /* 0x0000bc0001177983 */ /* 0x000ea20000300800 */
[----:B------:R-:W3:Y:S01]  /*323c0*/  LDL R0, [R1+0x374] ;  /* 0x0003740001007983 */ /* 0x000ee20000100800 */
[----:B------:R-:W-:Y:S02]  /*323d0*/  STL.64 [R1+0x19f8], R10 ;  /* 0x0019f80a01007387 */ /* 0x000fe40000100a00 */
[----:B------:R0:W-:Y:S02]  /*323e0*/  STL.64 [R1+0x19f0], R8 ;  /* 0x0019f00801007387 */ /* 0x0001e40000100a00 */
[----:B0-----:R-:W4:Y:S01]  /*323f0*/  LDL.LU R8, [R1+0x170] ;  /* 0x0001700001087983 */ /* 0x001f220000300800 */
[----:B------:R-:W4:Y:S02]  /*32400*/  LDL.LU R9, [R1+0x174] ;  /* 0x0001740001097983 */ /* 0x000f240000300800 */
[----:B------:R-:W2:Y:S02]  /*32410*/  LDL.LU R10, [R1+0x178] ;  /* 0x00017800010a7983 */ /* 0x000ea40000300800 */
[----:B------:R-:W2:Y:S02]  /*32420*/  LDL.LU R11, [R1+0x17c] ;  /* 0x00017c00010b7983 */ /* 0x000ea40000300800 */
[----:B--2---:R-:W-:Y:S01]  /*32430*/  STL.64 [R1+0x1a10], R10 ;  /* 0x001a100a01007387 */ /* 0x004fe20000100a00 */
[----:B----4-:R0:W-:Y:S03]  /*32440*/  STL.64 [R1+0x1a08], R8 ;  /* 0x001a080801007387 */ /* 0x0101e60000100a00 */
[----:B0-----:R-:W2:Y:S01]  /*32450*/  LDL.LU R8, [R1+0x180] ;  /* 0x0001800001087983 */ /* 0x001ea20000300800 */
[----:B------:R-:W2:Y:S02]  /*32460*/  LDL.LU R9, [R1+0x184] ;  /* 0x0001840001097983 */ /* 0x000ea40000300800 */
[----:B------:R-:W2:Y:S02]  /*32470*/  LDL.LU R10, [R1+0x188] ;  /* 0x00018800010a7983 */ /* 0x000ea40000300800 */
[----:B------:R-:W2:Y:S01]  /*32480*/  LDL.LU R11, [R1+0x18c] ;  /* 0x00018c00010b7983 */ /* 0x000ea20000300800 */
[----:B------:R-:W-:Y:S01]  /*32490*/  STL.64 [R1+0x1a0], R4 ;  /* 0x0001a00401007387 */ /* 0x000fe20000100a00 */
[----:B------:R0:W-:Y:S03]  /*324a0*/  STL.64 [R1+0x1a8], R6 ;  /* 0x0001a80601007387 */ /* 0x0001e60000100a00 */
[----:B0-----:R-:W4:Y:S01]  /*324b0*/  LDL.LU.64 R6, [R1+0x1a40] ;  /* 0x001a400001067983 */ /* 0x001f220000300a00 */
[----:B------:R-:W2:Y:S02]  /*324c0*/  LDL.LU.64 R4, [R1+0x1a38] ;  /* 0x001a380001047983 */ /* 0x000ea40000300a00 */
[----:B-----5:R-:W-:Y:S02]  /*324d0*/  STL.64 [R1+0x18f0], R14 ;  /* 0x0018f00e01007387 */ /* 0x020fe40000100a00 */
[----:B------:R0:W-:Y:S02]  /*324e0*/  STL.64 [R1+0x18e8], R12 ;  /* 0x0018e80c01007387 */ /* 0x0001e40000100a00 */
[----:B0-----:R-:W5:Y:S01]  /*324f0*/  LDL.LU R12, [R1+0x130] ;  /* 0x00013000010c7983 */ /* 0x001f620000300800 */
[----:B------:R-:W5:Y:S02]  /*32500*/  LDL.LU R13, [R1+0x134] ;  /* 0x00013400010d7983 */ /* 0x000f640000300800 */
[----:B------:R-:W3:Y:S02]  /*32510*/  LDL.LU R14, [R1+0x138] ;  /* 0x00013800010e7983 */ /* 0x000ee40000300800 */
[----:B------:R-:W3:Y:S01]  /*32520*/  LDL.LU R15, [R1+0x13c] ;  /* 0x00013c00010f7983 */ /* 0x000ee20000300800 */
[C---:B--2---:R-:W-:Y:S01]  /*32530*/  HMMA.16816.F32 R16, R24.reuse, R4, R16 ;  /* 0x000000041810723c */ /* 0x044fe20000001810 */
[----:B---3--:R-:W-:Y:S01]  /*32540*/  STL.64 [R1+0x19c8], R14 ;  /* 0x0019c80e01007387 */ /* 0x008fe20000100a00 */
[----:B-----5:R0:W-:Y:S03]  /*32550*/  STL.64 [R1+0x19c0], R12 ;  /* 0x0019c00c01007387 */ /* 0x0201e60000100a00 */
[----:B0-----:R-:W2:Y:S01]  /*32560*/  LDL.LU R12, [R1+0x150] ;  /* 0x00015000010c7983 */ /* 0x001ea20000300800 */
[----:B------:R-:W2:Y:S02]  /*32570*/  LDL.LU R13, [R1+0x154] ;  /* 0x00015400010d7983 */ /* 0x000ea40000300800 */
[----:B------:R-:W2:Y:S02]  /*32580*/  LDL.LU R14, [R1+0x158] ;  /* 0x00015800010e7983 */ /* 0x000ea40000300800 */
[----:B------:R-:W2:Y:S11]  /*32590*/  LDL.LU R15, [R1+0x15c] ;  /* 0x00015c00010f7983 */ /* 0x000eb60000300800 */
[----:B------:R-:W-:Y:S02]  /*325a0*/  @!UPT UIADD3 URZ, URZ, URZ, URZ ;  /* 0x0000003f3f3ff290 */ /* 0x000fe4000fffe03f */
[----:B------:R-:W-:Y:S01]  /*325b0*/  STL.64 [R1+0x190], R16 ;  /* 0x0001901001007387 */ /* 0x000fe20000100a00 */
[----:B------:R0:W-:Y:S03]  /*325c0*/  STL.64 [R1+0x198], R18 ;  /* 0x0001981201007387 */ /* 0x0001e60000100a00 */
[----:B0-----:R-:W3:Y:S01]  /*325d0*/  LDL.LU.64 R18, [R1+0x1a30] ;  /* 0x001a300001127983 */ /* 0x001ee20000300a00 */
[----:B------:R-:W5:Y:S02]  /*325e0*/  LDL.LU.64 R16, [R1+0x1a28] ;  /* 0x001a280001107983 */ /* 0x000f640000300a00 */
[----:B-----5:R-:W-:Y:S01]  /*325f0*/  HMMA.16816.F32 R24, R24, R16, R20 ;  /* 0x000000101818723c */ /* 0x020fe20000001814 */
[----:B------:R-:W5:Y:S01]  /*32600*/  LDL.LU.64 R22, [R1+0x1a20] ;  /* 0x001a200001167983 */ /* 0x000f620000300a00 */
[----:B------:R-:W2:Y:S11]  /*32610*/  LDL.LU.64 R20, [R1+0x1a18] ;  /* 0x001a180001147983 */ /* 0x000eb60000300a00 */
[----:B------:R-:W-:Y:S10]  /*32620*/  @!UPT UIADD3 URZ, URZ, URZ, URZ ;  /* 0x0000003f3f3ff290 */ /* 0x000ff4000fffe03f */
[----:B------:R0:W-:Y:S01]  /*32630*/  STL.64 [R1+0xb0], R24 ;  /* 0x0000b01801007387 */ /* 0x0001e20000100a00 */
[----:B------:R1:W-:Y:S03]  /*32640*/  STL.64 [R1+0xb8], R26 ;  /* 0x0000b81a01007387 */ /* 0x0003e60000100a00 */
[----:B0-----:R-:W2:Y:S04]  /*32650*/  LDL R24, [R1+0x38c] ;  /* 0x00038c0001187983 */ /* 0x001ea80000100800 */
[----:B------:R-:W2:Y:S04]  /*32660*/  LDL R25, [R1+0x378] ;  /* 0x0003780001197983 */ /* 0x000ea80000100800 */
[----:B-1----:R-:W2:Y:S04]  /*32670*/  LDL R26, [R1+0x37c] ;  /* 0x00037c00011a7983 */ /* 0x002ea80000100800 */
[----:B------:R-:W5:Y:S01]  /*32680*/  LDL R27, [R1+0x380] ;  /* 0x00038000011b7983 */ /* 0x000f620000100800 */
[----:B---3--:R0:W-:Y:S03]  /*32690*/  STL.64 [R1+0x18d8], R18 ;  /* 0x0018d81201007387 */ /* 0x0081e60000100a00 */
[----:B0-----:R-:W3:Y:S01]  /*326a0*/  LDL R19, [R1+0x388] ;  /* 0x0003880001137983 */ /* 0x001ee20000100800 */
[----:B------:R0:W-:Y:S03]  /*326b0*/  STL.64 [R1+0x18d0], R16 ;  /* 0x0018d01001007387 */ /* 0x0001e60000100a00 */
[----:B0-----:R-:W4:Y:S01]  /*326c0*/  LDL.LU R16, [R1+0x60] ;  /* 0x0000600001107983 */ /* 0x001f220000300800 */
[----:B------:R-:W4:Y:S01]  /*326d0*/  LDL.LU R17, [R1+0x64] ;  /* 0x0000640001117983 */ /* 0x000f220000300800 */
[----:B--2---:R-:W-:Y:S01]  /*326e0*/  F2FP.PACK_AB R25, R25, R26 ;  /* 0x0000001a1919723e */ /* 0x004fe200000000ff */
[----:B-----5:R-:W-:Y:S01]  /*326f0*/  F2FP.PACK_AB R26, R27, R22 ;  /* 0x000000161b1a723e */ /* 0x020fe200000000ff */
[----:B------:R-:W-:-:S02]  /*32700*/  F2FP.PACK_AB R27, R23, R0 ;  /* 0x00000000171b723e */ /* 0x000fc400000000ff */
[----:B---3--:R-:W-:-:S07]  /*32710*/  F2FP.PACK_AB R24, R19, R24 ;  /* 0x000000181318723e */ /* 0x008fce00000000ff */
        /* <DEDUP_REMOVED lines=20> */
[----:B------:R-:W5:Y:S01]  /*32860*/  LDL.LU R21, [R1+0x19d0] ;  /* 0x0019d00001157983 */ /* 0x000f620000300800 */
[----:B--2---:R-:W-:Y:S02]  /*32870*/  HMMA.16816.F32 R8, R24, R8, R12 ;  /* 0x000000081808723c */ /* 0x004fe4000000180c */
[----:B------:R-:W2:Y:S01]  /*32880*/  LDL.LU.64 R14, [R1+0x19c8] ;  /* 0x0019c800010e7983 */ /* 0x000ea20000300a00 */
[----:B------:R-:W2:Y:S11]  /*32890*/  LDL.LU.64 R12, [R1+0x19c0] ;  /* 0x0019c000010c7983 */ /* 0x000eb60000300a00 */
[----:B------:R-:W-:Y:S09]  /*328a0*/  @!UPT UIADD3 URZ, URZ, URZ, URZ ;  /* 0x0000003f3f3ff290 */ /* 0x000ff2000fffe03f */
[----:B------:R-:W-:Y:S01]  /*328b0*/  STL.64 [R1+0x150], R8 ;  /* 0x0001500801007387 */ /* 0x000fe20000100a00 */
[----:B------:R0:W-:Y:S03]  /*328c0*/  STL.64 [R1+0x158], R10 ;  /* 0x0001580a01007387 */ /* 0x0001e60000100a00 */
[----:B0-----:R-:W4:Y:S01]  /*328d0*/  LDL.LU.64 R10, [R1+0x19b8] ;  /* 0x0019b800010a7983 */ /* 0x001f220000300a00 */
[----:B------:R-:W4:Y:S02]  /*328e0*/  LDL.LU.64 R8, [R1+0x19b0] ;  /* 0x0019b00001087983 */ /* 0x000f240000300a00 */
[----:B---3--:R-:W-:-:S04]  /*328f0*/  FADD R0, R2, -R23 ;  /* 0x8000001702007221 */ /* 0x008fc80000000000 */
[----:B------:R-:W-:-:S06]  /*32900*/  FMUL R0, R0, 1.4426950216293334961 ;  /* 0x3fb8aa3b00007820 */ /* 0x000fcc0000400000 */
[----:B------:R-:W0:Y:S01]  /*32910*/  MUFU.EX2 R0, R0 ;  /* 0x0000000000007308 */ /* 0x000e220000000800 */
[----:B----4-:R-:W-:Y:S01]  /*32920*/  HMMA.16816.F32 R16, R24, R16, R8 ;  /* 0x000000101810723c */ /* 0x010fe20000001808 */
[----:B------:R-:W2:Y:S01]  /*32930*/  LDL.LU.64 R8, [R1+0x19a8] ;  /* 0x0019a80001087983 */ /* 0x000ea20000300a00 */
[----:B------:R-:W-:Y:S02]  /*32940*/  FADD R2, R7, -R23 ;  /* 0x8000001707027221 */ /* 0x000fe40000000000 */
[----:B0-----:R0:W-:Y:S02]  /*32950*/  STL [R1+0x36c], R0 ;  /* 0x00036c0001007387 */ /* 0x0011e40000100800 */
[----:B0-----:R-:W-:-:S06]  /*32960*/  FMUL R0, R2, 1.4426950216293334961 ;  /* 0x3fb8aa3b02007820 */ /* 0x001fcc0000400000 */
[----:B------:R-:W0:Y:S01]  /*32970*/  MUFU.EX2 R0, R0 ;  /* 0x0000000000007308 */ /* 0x000e220000000800 */
[----:B------:R-:W-:-:S10]  /*32980*/  FADD R2, R6, -R23 ;  /* 0x8000001706027221 */ /* 0x000fd40000000000 */
[----:B------:R-:W-:Y:S01]  /*32990*/  STL.64 [R1+0x140], R16 ;  /* 0x0001401001007387 */ /* 0x000fe20000100a00 */
[----:B------:R-:W-:Y:S03]  /*329a0*/  STL.64 [R1+0x148], R18 ;  /* 0x0001481201007387 */ /* 0x000fe60000100a00 */
[----:B0-----:R-:W-:Y:S01]  /*329b0*/  STL [R1+0x368], R0 ;  /* 0x0003680001007387 */ /* 0x001fe20000100800 */
[----:B--2---:R-:W-:Y:S11]  /*329c0*/  HMMA.16816.F32 R8, R24, R8, R12 ;  /* 0x000000081808723c */ /* 0x004ff6000000180c */
[----:B------:R-:W-:Y:S11]  /*329d0*/  @!UPT UIADD3 URZ, URZ, URZ, URZ ;  /* 0x0000003f3f3ff290 */ /* 0x000ff6000fffe03f */
[----:B------:R-:W-:Y:S02]  /*329e0*/  @!UPT UIADD3 URZ, URZ, URZ, URZ ;  /* 0x0000003f3f3ff290 */ /* 0x000fe4000fffe03f */
[----:B------:R-:W-:Y:S01]  /*329f0*/  IMAD.MOV.U32 R7, RZ, RZ, R11 ;  /* 0x000000ffff077224 */ /* 0x000fe200078e000b */
[----:B------:R-:W-:Y:S01]  /*32a00*/  MOV R6, R10 ;  /* 0x0000000a00067202 */ /* 0x000fe20000000f00 */
[----:B------:R-:W-:Y:S03]  /*32a10*/  STL.64 [R1+0x130], R8 ;  /* 0x0001300801007387 */ /* 0x000fe60000100a00 */
[----:B------:R-:W-:Y:S01]  /*32a20*/  STL [R1+0x17b4], R7 ;  /* 0x0017b40701007387 */ /* 0x000fe20000100800 */
[----:B------:R-:W-:Y:S01]  /*32a30*/  STL [R1+0x17b0], R6 ;  /* 0x0017b00601007387 */ /* 0x000fe20000100800 */
[----:B------:R0:W-:Y:S03]  /*32a40*/  STL.64 [R1+0x18e0], R4 ;  /* 0x0018e00401007387 */ /* 0x0001e60000100a00 */
[----:B0-----:R-:W2:Y:S01]  /*32a50*/  LDL.LU R4, [R1+0x2a0] ;  /* 0x0002a00001047983 */ /* 0x001ea20000300800 */
[----:B------:R-:W2:Y:S02]  /*32a60*/  LDL.LU R5, [R1+0x2a4] ;  /* 0x0002a40001057983 */ /* 0x000ea40000300800 */
[----:B------:R-:W3:Y:S02]  /*32a70*/  LDL.LU R6, [R1+0x2a8] ;  /* 0x0002a80001067983 */ /* 0x000ee40000300800 */
[----:B------:R-:W3:Y:S02]  /*32a80*/  LDL.LU R7, [R1+0x2ac] ;  /* 0x0002ac0001077983 */ /* 0x000ee40000300800 */
[----:B---3--:R-:W-:Y:S01]  /*32a90*/  STL.64 [R1+0x1920], R6 ;  /* 0x0019200601007387 */ /* 0x008fe20000100a00 */
[----:B--2---:R-:W-:Y:S02]  /*32aa0*/  STL.64 [R1+0x1918], R4 ;  /* 0x0019180401007387 */ /* 0x004fe40000100a00 */
[----:B------:R-:W2:Y:S02]  /*32ab0*/  LDL.LU R12, [R1+0x290] ;  /* 0x00029000010c7983 */ /* 0x000ea40000300800 */
[----:B------:R-:W2:Y:S01]  /*32ac0*/  LDL.LU R13, [R1+0x294] ;  /* 0x00029400010d7983 */ /* 0x000ea20000300800 */
[----:B------:R-:W3:Y:S01]  /*32ad0*/  LDL.LU R14, [R1+0x298] ;  /* 0x00029800010e7983 */ /* 0x000ee20000300800 */
[----:B------:R-:W3:Y:S02]  /*32ae0*/  LDL.LU R15, [R1+0x29c] ;  /* 0x00029c00010f7983 */ /* 0x000ee40000300800 */
[----:B------:R-:W-:-:S02]  /*32af0*/  FMUL R0, R2, 1.4426950216293334961 ;  /* 0x3fb8aa3b02007820 */ /* 0x000fc40000400000 */
[----:B-----5:R-:W-:Y:S01]  /*32b00*/  FADD R2, R22, -R21 ;  /* 0x8000001516027221 */ /* 0x020fe20000000000 */
[----:B------:R-:W-:Y:S01]  /*32b10*/  MOV R20, R29 ;  /* 0x0000001d00147202 */ /* 0x000fe20000000f00 */
[----:B------:R-:W-:Y:S01]  /*32b20*/  IMAD.MOV.U32 R21, RZ, RZ, R28 ;  /* 0x000000ffff157224 */ /* 0x000fe200078e001c */
[----:B---3--:R0:W-:Y:S04]  /*32b30*/  STL.64 [R1+0x1930], R14 ;  /* 0x0019300e01007387 */ /* 0x0081e80000100a00 */
[----:B0-----:R-:W3:Y:S01]  /*32b40*/  LDL R15, [R1+0x2ec] ;  /* 0x0002ec00010f7983 */ /* 0x001ee20000100800 */
[----:B--2---:R0:W-:Y:S03]  /*32b50*/  STL.64 [R1+0x1928], R12 ;  /* 0x0019280c01007387 */ /* 0x0041e60000100a00 */
[----:B0-----:R-:W2:Y:S01]  /*32b60*/  LDL.LU R12, [R1+0x10] ;  /* 0x00001000010c7983 */ /* 0x001ea20000300800 */
[----:B------:R-:W-:-:S02]  /*32b70*/  MOV R13, R3 ;  /* 0x00000003000d7202 */ /* 0x000fc40000000f00 */
[----:B------:R-:W4:Y:S02]  /*32b80*/  LDL.LU R3, [R1+0x19a4] ;  /* 0x0019a40001037983 */ /* 0x000f240000300800 */
[----:B------:R-:W5:Y:S01]  /*32b90*/  LDL.LU R29, [R1+0x790] ;  /* 0x00079000011d7983 */ /* 0x000f620000300800 */
[----:B------:R-:W-:Y:S01]  /*32ba0*/  STL [R1+0x1940], R23 ;  /* 0x0019401701007387 */ /* 0x000fe20000100800 */
[----:B------:R0:W-:Y:S03]  /*32bb0*/  STL.64 [R1+0x1938], R20 ;  /* 0x0019381401007387 */ /* 0x0001e60000100a00 */
[----:B0-----:R-:W2:Y:S01]  /*32bc0*/  LDL.LU R20, [R1+0xf0] ;  /* 0x0000f00001147983 */ /* 0x001ea20000300800 */
[----:B------:R-:W2:Y:S02]  /*32bd0*/  LDL.LU R21, [R1+0xf4] ;  /* 0x0000f40001157983 */ /* 0x000ea40000300800 */
[----:B------:R-:W2:Y:S02]  /*32be0*/  LDL.LU R22, [R1+0xf8] ;  /* 0x0000f80001167983 */ /* 0x000ea40000300800 */
[----:B------:R-:W2:Y:S01]  /*32bf0*/  LDL.LU R23, [R1+0xfc] ;  /* 0x0000fc0001177983 */ /* 0x000ea20000300800 */
[----:B------:R-:W3:Y:S04]  /*32c00*/  LDL.LU R14, [R1+0x798] ;  /* 0x00079800010e7983 */ /* 0x000ee80000300800 */
[----:B---3--:R-:W-:Y:S01]  /*32c10*/  STL.64 [R1+0x1988], R14 ;  /* 0x0019880e01007387 */ /* 0x008fe20000100a00 */
[----:B--2---:R-:W-:Y:S02]  /*32c20*/  STL.64 [R1+0x1980], R12 ;  /* 0x0019800c01007387 */ /* 0x004fe40000100a00 */
[----:B------:R-:W-:Y:S02]  /*32c30*/  STL.64 [R1+0x1950], R22 ;  /* 0x0019501601007387 */ /* 0x000fe40000100a00 */
[----:B------:R4:W-:Y:S02]  /*32c40*/  STL.64 [R1+0x1948], R20 ;  /* 0x0019481401007387 */ /* 0x0009e40000100a00 */
[----:B----4-:R-:W-:-:S02]  /*32c50*/  MOV R20, R3 ;  /* 0x0000000300147202 */ /* 0x010fc40000000f00 */
[----:B------:R-:W2:Y:S01]  /*32c60*/  LDL.LU R3, [R1+0x19a0] ;  /* 0x0019a00001037983 */ /* 0x000ea20000300800 */
[----:B------:R-:W3:Y:S02]  /*32c70*/  LDL.LU R21, [R1+0x24] ;  /* 0x0000240001157983 */ /* 0x000ee40000300800 */
[----:B------:R-:W4:Y:S02]  /*32c80*/  LDL.LU R12, [R1+0x40] ;  /* 0x00004000010c7983 */ /* 0x000f240000300800 */
[----:B------:R-:W4:Y:S01]  /*32c90*/  LDL.LU R13, [R1+0x44] ;  /* 0x00004400010d7983 */ /* 0x000f220000300800 */
[----:B------:R-:W2:Y:S04]  /*32ca0*/  LDL.LU R23, [R1+0x7a0] ;  /* 0x0007a00001177983 */ /* 0x000ea80000300800 */
[----:B---3--:R0:W-:Y:S04]  /*32cb0*/  STL.64 [R1+0x1968], R20 ;  /* 0x0019681401007387 */ /* 0x0081e80000100a00 */
[----:B0-----:R-:W3:Y:S01]  /*32cc0*/  LDL.LU R20, [R1+0x30] ;  /* 0x0000300001147983 */ /* 0x001ee20000300800 */
[----:B--2---:R-:W-:-:S02]  /*32cd0*/  MOV R21, R3 ;  /* 0x0000000300157202 */ /* 0x004fc40000000f00 */
[----:B------:R-:W2:Y:S02]  /*32ce0*/  LDL.LU R3, [R1+0x199c] ;  /* 0x00199c0001037983 */ /* 0x000ea40000300800 */
[----:B------:R-:W-:Y:S01]  /*32cf0*/  STL [R1+0x1998], R23 ;  /* 0x0019981701007387 */ /* 0x000fe20000100800 */
[----:B---3--:R0:W-:Y:S04]  /*32d00*/  STL.64 [R1+0x1990], R20 ;  /* 0x0019901401007387 */ /* 0x0081e80000100a00 */
[----:B0-----:R-:W4:Y:S01]  /*32d10*/  LDL.LU R20, [R1+0x120] ;  /* 0x0001200001147983 */ /* 0x001f220000300800 */
[----:B------:R-:W4:Y:S02]  /*32d20*/  LDL.LU R21, [R1+0x124] ;  /* 0x0001240001157983 */ /* 0x000f240000300800 */
[----:B------:R-:W4:Y:S02]  /*32d30*/  LDL.LU R22, [R1+0x128] ;  /* 0x0001280001167983 */ /* 0x000f240000300800 */
[----:B------:R-:W4:Y:S01]  /*32d40*/  LDL.LU R23, [R1+0x12c] ;  /* 0x00012c0001177983 */ /* 0x000f220000300800 */
[----:B------:R-:W3:Y:S01]  /*32d50*/  LDL.LU R28, [R1+0x794] ;  /* 0x00079400011c7983 */ /* 0x000ee20000300800 */
[----:B------:R-:W2:Y:S02]  /*32d60*/  LDL.LU R4, [R1+0xe0] ;  /* 0x0000e00001047983 */ /* 0x000ea40000300800 */
[----:B------:R-:W2:Y:S02]  /*32d70*/  LDL.LU R5, [R1+0xe4] ;  /* 0x0000e40001057983 */ /* 0x000ea40000300800 */
[----:B------:R-:W2:Y:S01]  /*32d80*/  LDL.LU R6, [R1+0xe8] ;  /* 0x0000e80001067983 */ /* 0x000ea20000300800 */
[----:B------:R-:W2:Y:S04]  /*32d90*/  LDL.LU R7, [R1+0xec] ;  /* 0x0000ec0001077983 */ /* 0x000ea80000300800 */
[----:B--2---:R-:W-:Y:S01]  /*32da0*/  STL.64 [R1+0x1960], R6 ;  /* 0x0019600601007387 */ /* 0x004fe20000100a00 */
[----:B------:R0:W-:Y:S03]  /*32db0*/  STL.64 [R1+0x1958], R4 ;  /* 0x0019580401007387 */ /* 0x0001e60000100a00 */
[----:B0-----:R-:W2:Y:S01]  /*32dc0*/  LDL.LU R4, [R1+0x100] ;  /* 0x0001000001047983 */ /* 0x001ea20000300800 */
[----:B------:R-:W2:Y:S02]  /*32dd0*/  LDL.LU R5, [R1+0x104] ;  /* 0x0001040001057983 */ /* 0x000ea40000300800 */
[----:B------:R-:W2:Y:S02]  /*32de0*/  LDL.LU R6, [R1+0x108] ;  /* 0x0001080001067983 */ /* 0x000ea40000300800 */
[----:B------:R-:W2:Y:S01]  /*32df0*/  LDL.LU R7, [R1+0x10c] ;  /* 0x00010c0001077983 */ /* 0x000ea20000300800 */
[----:B----4-:R-:W-:Y:S01]  /*32e00*/  HMMA.16816.F32 R12, R24, R12, R20 ;  /* 0x0000000c180c723c */ /* 0x010fe20000001814 */
[----:B--2---:R-:W-:Y:S01]  /*32e10*/  STL.64 [R1+0x1978], R6 ;  /* 0x0019780601007387 */ /* 0x004fe20000100a00 */
[----:B------:R0:W-:Y:S03]  /*32e20*/  STL.64 [R1+0x1970], R4 ;  /* 0x0019700401007387 */ /* 0x0001e60000100a00 */
[----:B0-----:R-:W2:Y:S01]  /*32e30*/  LDL.LU R4, [R1+0x110] ;  /* 0x0001100001047983 */ /* 0x001ea20000300800 */
[----:B------:R-:W2:Y:S02]  /*32e40*/  LDL.LU R5, [R1+0x114] ;  /* 0x0001140001057983 */ /* 0x000ea40000300800 */
[----:B------:R-:W2:Y:S02]  /*32e50*/  LDL.LU R6, [R1+0x118] ;  /* 0x0001180001067983 */ /* 0x000ea40000300800 */
[----:B------:R-:W2:Y:S01]  /*32e60*/  LDL.LU R7, [R1+0x11c] ;  /* 0x00011c0001077983 */ /* 0x000ea20000300800 */
[----:B------:R-:W4:Y:S01]  /*32e70*/  LDL.LU R8, [R1+0xd0] ;  /* 0x0000d00001087983 */ /* 0x000f220000300800 */
[----:B------:R-:W4:Y:S02]  /*32e80*/  LDL.LU R9, [R1+0xd4] ;  /* 0x0000d40001097983 */ /* 0x000f240000300800 */
[----:B------:R-:W4:Y:S02]  /*32e90*/  LDL.LU R10, [R1+0xd8] ;  /* 0x0000d800010a7983 */ /* 0x000f240000300800 */
[----:B------:R-:W4:Y:S01]  /*32ea0*/  LDL.LU R11, [R1+0xdc] ;  /* 0x0000dc00010b7983 */ /* 0x000f220000300800 */
[----:B------:R-:W2:Y:S01]  /*32eb0*/  LDL.LU R16, [R1+0x280] ;  /* 0x0002800001107983 */ /* 0x000ea20000300800 */
[----:B------:R-:W2:Y:S02]  /*32ec0*/  LDL.LU R17, [R1+0x284] ;  /* 0x0002840001117983 */ /* 0x000ea40000300800 */
[----:B------:R-:W2:Y:S02]  /*32ed0*/  LDL.LU R18, [R1+0x288] ;  /* 0x0002880001127983 */ /* 0x000ea40000300800 */
[----:B------:R-:W2:Y:S01]  /*32ee0*/  LDL.LU R23, [R1+0x1998] ;  /* 0x0019980001177983 */ /* 0x000ea20000300800 */
[----:B------:R-:W2:Y:S01]  /*32ef0*/  LDL.LU.64 R20, [R1+0x1990] ;  /* 0x0019900001147983 */ /* 0x000ea20000300a00 */
[----:B------:R-:W-:Y:S02]  /*32f00*/  STL.64 [R1+0x120], R12 ;  /* 0x0001200c01007387 */ /* 0x000fe40000100a00 */
[----:B------:R0:W-:Y:S02]  /*32f10*/  STL.64 [R1+0x128], R14 ;  /* 0x0001280e01007387 */ /* 0x0001e40000100a00 */
[----:B0-----:R-:W2:Y:S01]  /*32f20*/  LDL.LU.64 R14, [R1+0x1988] ;  /* 0x00198800010e7983 */ /* 0x001ea20000300a00 */
[----:B------:R-:W-:-:S02]  /*32f30*/  IMAD.MOV.U32 R19, RZ, RZ, R3 ;  /* 0x000000ffff137224 */ /* 0x000fc400078e0003 */
[----:B------:R-:W3:Y:S01]  /*32f40*/  LDL.LU.64 R12, [R1+0x1980] ;  /* 0x00198000010c7983 */ /* 0x000ee20000300a00 */
[----:B------:R0:W1:Y:S02]  /*32f50*/  MUFU.EX2 R3, R0 ;  /* 0x0000000000037308 */ /* 0x0000640000000800 */
[----:B0-----:R-:W-:-:S06]  /*32f60*/  FMUL R0, R2, 1.4426950216293334961 ;  /* 0x3fb8aa3b02007820 */ /* 0x001fcc0000400000 */
[----:B------:R-:W0:Y:S01]  /*32f70*/  MUFU.EX2 R0, R0 ;  /* 0x0000000000007308 */ /* 0x000e220000000800 */
[----:B-1----:R-:W-:Y:S01]  /*32f80*/  STL [R1+0x364], R3 ;  /* 0x0003640301007387 */ /* 0x002fe20000100800 */
[----:B------:R-:W-:Y:S02]  /*32f90*/  STL [R1+0x18c8], R3 ;  /* 0x0018c80301007387 */ /* 0x000fe40000100800 */
[----:B--2---:R-:W-:Y:S02]  /*32fa0*/  FADD R2, R23, -R15 ;  /* 0x8000000f17027221 */ /* 0x004fe40000000000 */
[C---:B------:R-:W-:Y:S01]  /*32fb0*/  HMMA.16816.F32 R20, R24.reuse, R20, R4 ;  /* 0x000000141814723c */ /* 0x040fe20000001804 */
[----:B------:R-:W2:Y:S01]  /*32fc0*/  LDL.LU.64 R6, [R1+0x1978] ;  /* 0x0019780001067983 */ /* 0x000ea20000300a00 */
[----:B0-----:R-:W-:Y:S02]  /*32fd0*/  STL [R1+0x360], R0 ;  /* 0x0003600001007387 */ /* 0x001fe40000100800 */
[----:B------:R-:W2:Y:S11]  /*32fe0*/  LDL.LU.64 R4, [R1+0x1970] ;  /* 0x0019700001047983 */ /* 0x000eb60000300a00 */
[----:B------:R-:W-:Y:S08]  /*32ff0*/  @!UPT UIADD3 URZ, URZ, URZ, URZ ;  /* 0x0000003f3f3ff290 */ /* 0x000ff0000fffe03f */
[----:B------:R0:W-:Y:S01]  /*33000*/  STL.64 [R1+0x110], R20 ;  /* 0x0001101401007387 */ /* 0x0001e20000100a00 */
[----:B------:R2:W-:Y:S03]  /*33010*/  STL.64 [R1+0x118], R22 ;  /* 0x0001181601007387 */ /* 0x0005e60000100a00 */
[----:B0-----:R-:W2:Y:S02]  /*33020*/  LDL.LU.64 R20, [R1+0x1968] ;  /* 0x0019680001147983 */ /* 0x001ea40000300a00 */
[----:B--2---:R-:W-:Y:S02]  /*33030*/  HMMA.16816.F32 R20, R24, R20, R4 ;  /* 0x000000141814723c */ /* 0x004fe40000001804 */
[----:B------:R-:W2:Y:S01]  /*33040*/  LDL.LU.64 R6, [R1+0x1960] ;  /* 0x0019600001067983 */ /* 0x000ea20000300a00 */
[----:B------:R-:W2:Y:S11]  /*33050*/  LDL.LU.64 R4, [R1+0x1958] ;  /* 0x0019580001047983 */ /* 0x000eb60000300a00 */
[----:B------:R-:W-:Y:S09]  /*33060*/  @!UPT UIADD3 URZ, URZ, URZ, URZ ;  /* 0x0000003f3f3ff290 */ /* 0x000ff2000fffe03f */
[----:B------:R-:W-:Y:S01]  /*33070*/  STL.64 [R1+0x100], R20 ;  /* 0x0001001401007387 */ /* 0x000fe20000100a00 */
[----:B------:R0:W-:Y:S03]  /*33080*/  STL.64 [R1+0x108], R22 ;  /* 0x0001081601007387 */ /* 0x0001e60000100a00 */
[----:B0-----:R-:W3:Y:S01]  /*33090*/  LDL.LU.64 R22, [R1+0x1950] ;  /* 0x0019500001167983 */ /* 0x001ee20000300a00 */
[----:B------:R-:W3:Y:S02]  /*330a0*/  LDL.LU.64 R20, [R1+0x1948] ;  /* 0x0019480001147983 */ /* 0x000ee40000300a00 */
[----:B------:R-:W-:-:S04]  /*330b0*/  FMUL R0, R2, 1.4426950216293334961 ;  /* 0x3fb8aa3b02007820 */ /* 0x000fc80000400000 */
[----:B------:R0:W1:Y:S01]  /*330c0*/  MUFU.EX2 R3, R0 ;  /* 0x0000000000037308 */ /* 0x0000620000000800 */
[----:B------:R-:W-:-:S04]  /*330d0*/  FADD R2, R14, -R15 ;  /* 0x8000000f0e027221 */ /* 0x000fc80000000000 */
[----:B0-----:R-:W-:Y:S02]  /*330e0*/  FMUL R0, R2, 1.4426950216293334961 ;  /* 0x3fb8aa3b02007820 */ /* 0x001fe40000400000 */
[----:B-----5:R-:W-:Y:S01]  /*330f0*/  FADD R2, R29, -R15 ;  /* 0x8000000f1d027221 */ /* 0x020fe20000000000 */
[----:B-1----:R-:W-:Y:S01]  /*33100*/  STL [R1+0x35c], R3 ;  /* 0x00035c0301007387 */ /* 0x002fe20000100800 */
[C---:B---3--:R-:W-:Y:S03]  /*33110*/  HMMA.16816.F32 R12, R24.reuse, R12, R20 ;  /* 0x0000000c180c723c */ /* 0x048fe60000001814 */
[----:B------:R-:W3:Y:S01]  /*33120*/  LDL.LU R23, [R1+0x1940] ;  /* 0x0019400001177983 */ /* 0x000ee20000300800 */
[----:B------:R-:W2:Y:S01]  /*33130*/  LDL.LU.64 R20, [R1+0x1938] ;  /* 0x0019380001147983 */ /* 0x000ea20000300a00 */
[----:B------:R0:W1:Y:S02]  /*33140*/  MUFU.EX2 R29, R0 ;  /* 0x00000000001d7308 */ /* 0x0000640000000800 */
[----:B0-----:R-:W-:Y:S11]  /*33150*/  FMUL R0, R2, 1.4426950216293334961 ;  /* 0x3fb8aa3b02007820 */ /* 0x001ff60000400000 */
[----:B------:R-:W-:Y:S05]  /*33160*/  @!UPT UIADD3 URZ, URZ, URZ, URZ ;  /* 0x0000003f3f3ff290 */ /* 0x000fea000fffe03f */
[----:B------:R-:W-:Y:S01]  /*33170*/  STL.64 [R1+0xf0], R12 ;  /* 0x0000f00c01007387 */ /* 0x000fe20000100a00 */
[----:B------:R0:W-:Y:S03]  /*33180*/  STL.64 [R1+0xf8], R14 ;  /* 0x0000f80e01007387 */ /* 0x0001e60000100a00 */
[----:B0-----:R-:W5:Y:S01]  /*33190*/  LDL.LU.64 R14, [R1+0x1930] ;  /* 0x00193000010e7983 */ /* 0x001f620000300a00 */
[----:B------:R-:W5:Y:S02]  /*331a0*/  LDL.LU.64 R12, [R1+0x1928] ;  /* 0x00192800010c7983 */ /* 0x000f640000300a00 */
[----:B-1----:R-:W-:Y:S02]  /*331b0*/  STL [R1+0x358], R29 ;  /* 0x0003581d01007387 */ /* 0x002fe40000100800 */
[----:B---3--:R-:W-:Y:S02]  /*331c0*/  FADD R2, R28, -R23 ;  /* 0x800000171c027221 */ /* 0x008fe40000000000 */
[----:B--2---:R-:W-:Y:S01]  /*331d0*/  HMMA.16816.F32 R20, R24, R20, R4 ;  /* 0x000000141814723c */ /* 0x004fe20000001804 */
[----:B------:R-:W2:Y:S01]  /*331e0*/  LDL.LU.64 R6, [R1+0x1920] ;  /* 0x0019200001067983 */ /* 0x000ea20000300a00 */
[----:B------:R-:W2:Y:S11]  /*331f0*/  LDL.LU.64 R4, [R1+0x1918] ;  /* 0x0019180001047983 */ /* 0x000eb60000300a00 */
[----:B------:R-:W-:Y:S10]  /*33200*/  @!UPT UIADD3 URZ, URZ, URZ, URZ ;  /* 0x0000003f3f3ff290 */ /* 0x000ff4000fffe03f */
[----:B------:R-:W-:Y:S01]  /*33210*/  STL.64 [R1+0xe0], R20 ;  /* 0x0000e01401007387 */ /* 0x000fe20000100a00 */
[----:B------:R0:W-:Y:S03]  /*33220*/  STL.64 [R1+0xe8], R22 ;  /* 0x0000e81601007387 */ /* 0x0001e60000100a00 */
[----:B0-----:R-:W3:Y:S01]  /*33230*/  LDL.LU.64 R22, [R1+0x1910] ;  /* 0x0019100001167983 */ /* 0x001ee20000300a00 */
[----:B------:R-:W4:Y:S01]  /*33240*/  LDL.LU.64 R20, [R1+0x1908] ;  /* 0x0019080001147983 */ /* 0x000f220000300a00 */
[----:B------:R-:W0:Y:S01]  /*33250*/  MUFU.EX2 R28, R0 ;  /* 0x00000000001c7308 */ /* 0x000e220000000800 */
[----:B------:R-:W-:-:S07]  /*33260*/  FMUL R2, R2, 1.4426950216293334961 ;  /* 0x3fb8aa3b02027820 */ /* 0x000fce0000400000 */
[----:B------:R1:W2:Y:S02]  /*33270*/  MUFU.EX2 R0, R2 ;  /* 0x0000000200007308 */ /* 0x0002a40000000800 */
[----:B-1----:R-:W2:Y:S04]  /*33280*/  LDL R2, [R1+0x36c] ;  /* 0x00036c0001027983 */ /* 0x002ea80000100800 */
[----:B0-----:R-:W-:Y:S01]  /*33290*/  STL [R1+0x354], R28 ;  /* 0x0003541c01007387 */ /* 0x001fe20000100800 */
[C---:B----4-:R-:W-:Y:S11]  /*332a0*/  HMMA.16816.F32 R8, R24.reuse, R20, R8 ;  /* 0x000000141808723c */ /* 0x050ff60000001808 */
[----:B------:R-:W-:Y:S11]  /*332b0*/  @!UPT UIADD3 URZ, URZ, URZ, URZ ;  /* 0x0000003f3f3ff290 */ /* 0x000ff6000fffe03f */
[----:B------:R-:W-:Y:S01]  /*332c0*/  @!UPT UIADD3 URZ, URZ, URZ, URZ ;  /* 0x0000003f3f3ff290 */ /* 0x000fe2000fffe03f */
[----:B------:R-:W-:Y:S01]  /*332d0*/  STL.64 [R1+0xd0], R8 ;  /* 0x0000d00801007387 */ /* 0x000fe20000100a00 */
[----:B------:R0:W-:Y:S03]  /*332e0*/  STL.64 [R1+0xd8], R10 ;  /* 0x0000d80a01007387 */ /* 0x0001e60000100a00 */
[----:B0-----:R-:W4:Y:S01]  /*332f0*/  LDL.LU.64 R10, [R1+0x1900] ;  /* 0x00190000010a7983 */ /* 0x001f220000300a00 */
[----:B------:R-:W5:Y:S02]  /*33300*/  LDL.LU.64 R8, [R1+0x18f8] ;  /* 0x0018f80001087983 */ /* 0x000f640000300a00 */
[----:B------:R-:W2:Y:S01]  /*33310*/  LDL R21, [R1+0x368] ;  /* 0x0003680001157983 */ /* 0x000ea20000100800 */
[C---:B-----5:R-:W-:Y:S11]  /*33320*/  HMMA.16816.F32 R12, R24.reuse, R8, R12 ;  /* 0x00000008180c723c */ /* 0x060ff6000000180c */
[----:B------:R-:W-:Y:S11]  /*33330*/  @!UPT UIADD3 URZ, URZ, URZ, URZ ;  /* 0x0000003f3f3ff290 */ /* 0x000ff6000fffe03f */
[----:B------:R-:W-:Y:S01]  /*33340*/  @!UPT UIADD3 URZ, URZ, URZ, URZ ;  /* 0x0000003f3f3ff290 */ /* 0x000fe2000fffe03f */
[----:B------:R-:W-:Y:S01]  /*33350*/  STL.64 [R1+0x290], R12 ;  /* 0x0002900c01007387 */ /* 0x000fe20000100a00 */
[----:B------:R0:W-:Y:S03]  /*33360*/  STL.64 [R1+0x298], R14 ;  /* 0x0002980e01007387 */ /* 0x0001e60000100a00 */
[----:B0-----:R-:W5:Y:S01]  /*33370*/  LDL.LU.64 R14, [R1+0x18f0] ;  /* 0x0018f000010e7983 */ /* 0x001f620000300a00 */
[----:B------:R-:W2:Y:S02]  /*33380*/  LDL.LU.64 R12, [R1+0x18e8] ;  /* 0x0018e800010c7983 */ /* 0x000ea40000300a00 */
[C---:B--2---:R-:W-:Y:S11]  /*33390*/  HMMA.16816.F32 R4, R24.reuse, R12, R4 ;  /* 0x0000000c1804723c */ /* 0x044ff60000001804 */
[----:B------:R-:W-:Y:S11]  /*333a0*/  @!UPT UIADD3 URZ, URZ, URZ, URZ ;  /* 0x0000003f3f3ff290 */ /* 0x000ff6000fffe03f */
[----:B------:R-:W-:Y:S01]  /*333b0*/  @!UPT UIADD3 URZ, URZ, URZ, URZ ;  /* 0x0000003f3f3ff290 */ /* 0x000fe2000fffe03f */
[----:B------:R0:W-:Y:S01]  /*333c0*/  STL.64 [R1+0x2a0], R4 ;  /* 0x0002a00401007387 */ /* 0x0001e20000100a00 */
[----:B------:R1:W-:Y:S03]  /*333d0*/  STL.64 [R1+0x2a8], R6 ;  /* 0x0002a80601007387 */ /* 0x0003e60000100a00 */
[----:B0-----:R-:W1:Y:S01]  /*333e0*/  LDL.LU.64 R4, [R1+0x18e0] ;  /* 0x0018e00001047983 */ /* 0x001e620000300a00 */
[----:B------:R-:W-:Y:S01]  /*333f0*/  STL [R1+0x350], R0 ;  /* 0x0003500001007387 */ /* 0x000fe20000100800 */
[C---:B-1----:R-:W-:Y:S02]  /*33400*/  HMMA.16816.F32 R4, R24.reuse, R4, R16 ;  /* 0x000000041804723c */ /* 0x042fe40000001810 */
[----:B------:R-:W2:Y:S01]  /*33410*/  LDL.LU.64 R18, [R1+0x18d8] ;  /* 0x0018d80001127983 */ /* 0x000ea20000300a00 */
[----:B------:R-:W2:Y:S11]  /*33420*/  LDL.LU.64 R16, [R1+0x18d0] ;  /* 0x0018d00001107983 */ /* 0x000eb60000300a00 */
[----:B------:R-:W-:Y:S09]  /*33430*/  @!UPT UIADD3 URZ, URZ, URZ, URZ ;  /* 0x0000003f3f3ff290 */ /* 0x000ff2000fffe03f */
[----:B------:R0:W-:Y:S01]  /*33440*/  STL [R1+0x2b8], R6 ;  /* 0x0002b80601007387 */ /* 0x0001e20000100800 */
[----:B------:R-:W-:Y:S02]  /*33450*/  MOV R12, R4 ;  /* 0x00000004000c7202 */ /* 0x000fe40000000f00 */
[----:B------:R-:W-:Y:S01]  /*33460*/  MOV R13, R5 ;  /* 0x00000005000d7202 */ /* 0x000fe20000000f00 */
[----:B------:R-:W2:Y:S02]  /*33470*/  LDL.LU R4, [R1+0x270] ;  /* 0x0002700001047983 */ /* 0x000ea40000300800 */
[----:B------:R-:W-:Y:S01]  /*33480*/  IMAD.MOV.U32 R20, RZ, RZ, R7 ;  /* 0x000000ffff147224 */ /* 0x000fe200078e0007 */
[----:B------:R-:W2:Y:S04]  /*33490*/  LDL.LU R5, [R1+0x274] ;  /* 0x0002740001057983 */ /* 0x000ea80000300800 */
[----:B0-----:R-:W2:Y:S01]  /*334a0*/  LDL.LU R6, [R1+0x278] ;  /* 0x0002780001067983 */ /* 0x001ea20000300800 */
[----:B------:R-:W2:Y:S02]  /*334b0*/  LDL.LU R7, [R1+0x27c] ;  /* 0x00027c0001077983 */ /* 0x000ea40000300800 */
[----:B---3--:R0:W-:Y:S02]  /*334c0*/  STL.64 [R1+0x1810], R22 ;  /* 0x0018101601007387 */ /* 0x0081e40000100a00 */
[----:B0-----:R-:W3:Y:S01]  /*334d0*/  LDL R23, [R1+0x360] ;  /* 0x0003600001177983 */ /* 0x001ee20000100800 */
[----:B------:R-:W-:Y:S02]  /*334e0*/  STL [R1+0x1808], R20 ;  /* 0x0018081401007387 */ /* 0x000fe40000100800 */
[----:B------:R-:W-:Y:S02]  /*334f0*/  STL [R1+0x17bc], R13 ;  /* 0x0017bc0d01007387 */ /* 0x000fe40000100800 */
[----:B------:R0:W-:Y:S01]  /*33500*/  STL [R1+0x17b8], R12 ;  /* 0x0017b80c01007387 */ /* 0x0001e20000100800 */
[----:B-----5:R1:W-:Y:S04]  /*33510*/  STL.64 [R1+0x18b8], R14 ;  /* 0x0018b80e01007387 */ /* 0x0203e80000100a00 */
[----:B0-----:R-:W2:Y:S01]  /*33520*/  LDL.LU R12, [R1+0xc0] ;  /* 0x0000c000010c7983 */ /* 0x001ea20000300800 */
[----:B------:R-:W2:Y:S02]  /*33530*/  LDL.LU R13, [R1+0xc4] ;  /* 0x0000c400010d7983 */ /* 0x000ea40000300800 */
[----:B-1----:R-:W2:Y:S01]  /*33540*/  LDL.LU R14, [R1+0xc8] ;  /* 0x0000c800010e7983 */ /* 0x002ea20000300800 */
[----:B------:R-:W2:Y:S02]  /*33550*/  LDL.LU R15, [R1+0xcc] ;  /* 0x0000cc00010f7983 */ /* 0x000ea40000300800 */
[----:B--2---:R-:W-:Y:S11]  /*33560*/  HMMA.16816.F32 R24, R24, R16, R12 ;  /* 0x000000101818723c */ /* 0x004ff6000000180c */
[----:B------:R-:W-:Y:S11]  /*33570*/  @!UPT UIADD3 URZ, URZ, URZ, URZ ;  /* 0x0000003f3f3ff290 */ /* 0x000ff6000fffe03f */
[----:B------:R-:W-:Y:S02]  /*33580*/  @!UPT UIADD3 URZ, URZ, URZ, URZ ;  /* 0x0000003f3f3ff290 */ /* 0x000fe4000fffe03f */
[----:B------:R-:W-:Y:S01]  /*33590*/  MOV R8, R24 ;  /* 0x0000001800087202 */ /* 0x000fe20000000f00 */
[----:B------:R-:W-:Y:S01]  /*335a0*/  STL.64 [R1+0x288], R26 ;  /* 0x0002881a01007387 */ /* 0x000fe20000100a00 */
[----:B------:R-:W-:Y:S01]  /*335b0*/  MOV R9, R25 ;  /* 0x0000001900097202 */ /* 0x000fe20000000f00 */
[----:B------:R0:W-:Y:S01]  /*335c0*/  STL.64 [R1+0x1890], R18 ;  /* 0x0018901201007387 */ /* 0x0001e20000100a00 */
[----:B---3--:R-:W-:Y:S01]  /*335d0*/  F2FP.PACK_AB R24, R3, R23 ;  /* 0x000000170318723e */ /* 0x008fe200000000ff */
[----:B0-----:R-:W2:Y:S01]  /*335e0*/  LDL.LU.64 R18, [R1+0xa8] ;  /* 0x0000a80001127983 */ /* 0x001ea20000300a00 */
[----:B------:R-:W-:Y:S02]  /*335f0*/  STL [R1+0x17dc], R8 ;  /* 0x0017dc0801007387 */ /* 0x000fe40000100800 */
[----:B----4-:R-:W-:Y:S02]  /*33600*/  STL [R1+0x185c], R10 ;  /* 0x00185c0a01007387 */ /* 0x010fe40000100800 */
[----:B------:R-:W-:Y:S01]  /*33610*/  STL [R1+0x1858], R9 ;  /* 0x0018580901007387 */ /* 0x000fe20000100800 */
[----:B------:R2:W-:Y:S01]  /*33620*/  STL [R1+0x187c], R11 ;  /* 0x00187c0b01007387 */ /* 0x0005e20000100800 */
[----:B------:R-:W3:Y:S01]  /*33630*/  LDL.LU R3, [R1+0x18c8] ;  /* 0x0018c80001037983 */ /* 0x000ee20000300800 */
[----:B------:R-:W-:-:S02]  /*33640*/  F2FP.PACK_AB R25, R21, R2 ;  /* 0x000000021519723e */ /* 0x000fc400000000ff */
[----:B------:R-:W-:Y:S02]  /*33650*/  F2FP.PACK_AB R26, R28, R29 ;  /* 0x0000001d1c1a723e */ /* 0x000fe400000000ff */
[----:B------:R-:W4:Y:S01]  /*33660*/  LDL.LU R28, [R1+0x18c4] ;  /* 0x0018c400011c7983 */ /* 0x000f220000300800 */
[----:B------:R-:W5:Y:S02]  /*33670*/  LDL.LU R29, [R1+0x18c0] ;  /* 0x0018c000011d7983 */ /* 0x000f640000300800 */
[----:B------:R-:W2:Y:S02]  /*33680*/  LDL.LU R12, [R1+0x260] ;  /* 0x00026000010c7983 */ /* 0x000ea40000300800 */
[----:B------:R-:W2:Y:S01]  /*33690*/  LDL.LU R13, [R1+0x264] ;  /* 0x00026400010d7983 */ /* 0x000ea20000300800 */
[----:B------:R-:W4:Y:S01]  /*336a0*/  LDL.LU R14, [R1+0x268] ;  /* 0x00026800010e7983 */ /* 0x000f220000300800 */
[----:B------:R-:W4:Y:S02]  /*336b0*/  LDL.LU R15, [R1+0x26c] ;  /* 0x00026c00010f7983 */ /* 0x000f240000300800 */
[----:B------:R-:W4:Y:S01]  /*336c0*/  LDL.LU.64 R22, [R1+0x88] ;  /* 0x0000880001167983 */ /* 0x000f220000300a00 */
[----:B---3--:R-:W-:-:S07]  /*336d0*/  F2FP.PACK_AB R27, R0, R3 ;  /* 0x00000003001b723e */ /* 0x008fce00000000ff */
[C---:B--2---:R-:W-:Y:S07]  /*336e0*/  HMMA.16816.F32 R8, R24.reuse, R18, R4 ;  /* 0x000000121808723c */ /* 0x044fee0000001804 */
[----:B------:R-:W-:Y:S01]  /*336f0*/  IMAD.MOV.U32 R7, RZ, RZ, R18 ;  /* 0x000000ffff077224 */ /* 0x000fe200078e0012 */
[----:B------:R-:W-:Y:S11]  /*33700*/  MOV R6, R19 ;  /* 0x0000001300067202 */ /* 0x000ff60000000f00 */
[----:B------:R-:W-:Y:S04]  /*33710*/  @!UPT UIADD3 URZ, URZ, URZ, URZ ;  /* 0x0000003f3f3ff290 */ /* 0x000fe8000fffe03f */
[----:B------:R-:W-:Y:S01]  /*33720*/  STL.64 [R1+0x270], R8 ;  /* 0x0002700801007387 */ /* 0x000fe20000100a00 */
[----:B------:R-:W-:Y:S02]  /*33730*/  STL.64 [R1+0x278], R10 ;  /* 0x0002780a01007387 */ /* 0x000fe40000100a00 */
[----:B------:R-:W5:Y:S02]  /*33740*/  LDL.LU R0, [R1+0x7b8] ;  /* 0x0007b80001007983 */ /* 0x000f640000300800 */
[----:B------:R-:W2:Y:S01]  /*33750*/  LDL.LU R2, [R1+0x7b4] ;  /* 0x0007b40001027983 */ /* 0x000ea20000300800 */
[----:B------:R-:W3:Y:S01]  /*33760*/  LDL.LU R3, [R1+0x7ac] ;  /* 0x0007ac0001037983 */ /* 0x000ee20000300800 */
[----:B------:R-:W2:Y:S03]  /*33770*/  LDL.LU.64 R18, [R1+0x68] ;  /* 0x0000680001127983 */ /* 0x000ea60000300a00 */
[----:B--2---:R0:W-:Y:S04]  /*33780*/  STL.64 [R1+0x1898], R18 ;  /* 0x0018981201007387 */ /* 0x0041e80000100a00 */
[----:B0-----:R-:W2:Y:S04]  /*33790*/  LDL.LU.64 R18, [R1+0x78] ;  /* 0x0000780001127983 */ /* 0x001ea80000300a00 */
[----:B--2---:R0:W-:Y:S01]  /*337a0*/  STL.64 [R1+0x18b0], R18 ;  /* 0x0018b01201007387 */ /* 0x0041e20000100a00 */
[----:B------:R-:W4:Y:S02]  /*337b0*/  LDL.LU R16, [R1+0x250] ;  /* 0x0002500001107983 */ /* 0x000f240000300800 */
[----:B------:R-:W4:Y:S01]  /*337c0*/  LDL.LU R17, [R1+0x254] ;  /* 0x0002540001117983 */ /* 0x000f220000300800 */
[----:B0-----:R-:W4:Y:S01]  /*337d0*/  LDL.LU R18, [R1+0x258] ;  /* 0x0002580001127983 */ /* 0x001f220000300800 */
[----:B------:R-:W4:Y:S02]  /*337e0*/  LDL.LU R19, [R1+0x25c] ;  /* 0x00025c0001137983 */ /* 0x000f240000300800 */
[----:B------:R-:W2:Y:S02]  /*337f0*/  LDL.LU.64 R10, [R1+0x58] ;  /* 0x00005800010a7983 */ /* 0x000ea40000300a00 */
[----:B--2---:R0:W-:Y:S01]  /*33800*/  STL.64 [R1+0x1888], R10 ;  /* 0x0018880a01007387 */ /* 0x0041e20000100a00 */
[----:B------:R-:W2:Y:S02]  /*33810*/  LDL.LU R8, [R1+0x230] ;  /* 0x0002300001087983 */ /* 0x000ea40000300800 */
[----:B------:R-:W2:Y:S01]  /*33820*/  LDL.LU R9, [R1+0x234] ;  /* 0x0002340001097983 */ /* 0x000ea20000300800 */
[----:B0-----:R-:W2:Y:S01]  /*33830*/  LDL.LU R10, [R1+0x238] ;  /* 0x00023800010a7983 */ /* 0x001ea20000300800 */
[----:B------:R-:W2:Y:S03]  /*33840*/  LDL.LU R11, [R1+0x23c] ;  /* 0x00023c00010b7983 */ /* 0x000ea60000300800 */
[----:B--2---:R-:W-:Y:S01]  /*33850*/  STL.64 [R1+0x18a8], R10 ;  /* 0x0018a80a01007387 */ /* 0x004fe20000100a00 */
[----:B------:R0:W-:Y:S03]  /*33860*/  STL.64 [R1+0x18a0], R8 ;  /* 0x0018a00801007387 */ /* 0x0001e60000100a00 */
[----:B0-----:R-:W2:Y:S01]  /*33870*/  LDL.LU R8, [R1+0x240] ;  /* 0x0002400001087983 */ /* 0x001ea20000300800 */
[----:B------:R-:W2:Y:S02]  /*33880*/  LDL.LU R9, [R1+0x244] ;  /* 0x0002440001097983 */ /* 0x000ea40000300800 */
[----:B------:R-:W2:Y:S02]  /*33890*/  LDL.LU R10, [R1+0x248] ;  /* 0x00024800010a7983 */ /* 0x000ea40000300800 */
[----:B------:R-:W2:Y:S01]  /*338a0*/  LDL.LU R11, [R1+0x24c] ;  /* 0x00024c00010b7983 */ /* 0x000ea20000300800 */
[----:B------:R-:W-:Y:S01]  /*338b0*/  STL [R1+0x17c4], R6 ;  /* 0x0017c40601007387 */ /* 0x000fe20000100800 */
[----:B------:R0:W-:Y:S03]  /*338c0*/  STL [R1+0x17c0], R7 ;  /* 0x0017c00701007387 */ /* 0x0001e60000100800 */
[----:B0-----:R-:W2:Y:S01]  /*338d0*/  LDL.LU.64 R6, [R1+0x98] ;  /* 0x0000980001067983 */ /* 0x001ea20000300a00 */
[C---:B----4-:R-:W-:Y:S08]  /*338e0*/  HMMA.16816.F32 R16, R24.reuse, R22, R16 ;  /* 0x000000161810723c */ /* 0x050ff00000001810 */
[----:B--2---:R-:W-:Y:S11]  /*338f0*/  HMMA.16816.F32 R12, R24, R6, R12 ;  /* 0x00000006180c723c */ /* 0x004ff6000000180c */
[----:B------:R-:W-:Y:S11]  /*33900*/  @!UPT UIADD3 URZ, URZ, URZ, URZ ;  /* 0x0000003f3f3ff290 */ /* 0x000ff6000fffe03f */
[----:B------:R-:W-:Y:S01]  /*33910*/  @!UPT UIADD3 URZ, URZ, URZ, URZ ;  /* 0x0000003f3f3ff290 */ /* 0x000fe2000fffe03f */
[----:B------:R0:W-:Y:S01]  /*33920*/  STL.64 [R1+0x260], R12 ;  /* 0x0002600c01007387 */ /* 0x0001e20000100a00 */
[----:B------:R1:W-:Y:S02]  /*33930*/  STL.64 [R1+0x268], R14 ;  /* 0x0002680e01007387 */ /* 0x0003e40000100a00 */
[----:B0-----:R-:W-:Y:S01]  /*33940*/  IMAD.MOV.U32 R12, RZ, RZ, R7 ;  /* 0x000000ffff0c7224 */ /* 0x001fe200078e0007 */
[----:B------:R-:W-:Y:S01]  /*33950*/  MOV R13, R6 ;  /* 0x00000006000d7202 */ /* 0x000fe20000000f00 */
[----:B-1----:R-:W2:Y:S01]  /*33960*/  LDL.LU.64 R14, [R1+0x18b8] ;  /* 0x0018b800010e7983 */ /* 0x002ea20000300a00 */
[----:B------:R-:W4:Y:S02]  /*33970*/  LDL.LU R4, [R1+0x7a8] ;  /* 0x0007a80001047983 */ /* 0x000f240000300800 */
[----:B------:R-:W-:Y:S01]  /*33980*/  STL [R1+0x17cc], R12 ;  /* 0x0017cc0c01007387 */ /* 0x000fe20000100800 */
[----:B------:R-:W-:Y:S01]  /*33990*/  STL [R1+0x17c8], R13 ;  /* 0x0017c80d01007387 */ /* 0x000fe20000100800 */
[----:B------:R-:W-:Y:S02]  /*339a0*/  STL.64 [R1+0x250], R16 ;  /* 0x0002501001007387 */ /* 0x000fe40000100a00 */
[----:B------:R0:W-:Y:S02]  /*339b0*/  STL.64 [R1+0x258], R18 ;  /* 0x0002581201007387 */ /* 0x0001e40000100a00 */
[----:B0-----:R-:W2:Y:S01]  /*339c0*/  LDL.LU.64 R18, [R1+0x18b0] ;  /* 0x0018b00001127983 */ /* 0x001ea20000300a00 */
[----:B------:R-:W3:Y:S02]  /*339d0*/  LDL.LU R21, [R1+0x7c4] ;  /* 0x0007c40001157983 */ /* 0x000ee40000300800 */
[----:B-----5:R-:W-:-:S04]  /*339e0*/  FADD R0, R0, -R29 ;  /* 0x8000001d00007221 */ /* 0x020fc80000000000 */
[----:B------:R-:W-:-:S06]  /*339f0*/  FMUL R0, R0, 1.4426950216293334961 ;  /* 0x3fb8aa3b00007820 */ /* 0x000fcc0000400000 */
[----:B------:R-:W0:Y:S01]  /*33a00*/  MUFU.EX2 R0, R0 ;  /* 0x0000000000007308 */ /* 0x000e220000000800 */
[----:B------:R-:W-:Y:S02]  /*33a10*/  MOV R6, R22 ;  /* 0x0000001600067202 */ /* 0x000fe40000000f00 */
[----:B------:R-:W-:Y:S01]  /*33a20*/  MOV R7, R23 ;  /* 0x0000001700077202 */ /* 0x000fe20000000f00 */
[----:B--2---:R-:W-:Y:S01]  /*33a30*/  HMMA.16816.F32 R8, R24, R18, R8 ;  /* 0x000000121808723c */ /* 0x004fe20000001808 */
[----:B---3--:R1:W-:Y:S01]  /*33a40*/  STL [R1+0x1880], R21 ;  /* 0x0018801501007387 */ /* 0x0083e20000100800 */
[----:B------:R-:W2:Y:S02]  /*33a50*/  LDL.LU R20, [R1+0x220] ;  /* 0x0002200001147983 */ /* 0x000ea40000300800 */
[----:B------:R-:W-:Y:S01]  /*33a60*/  IMAD.MOV.U32 R12, RZ, RZ, R18 ;  /* 0x000000ffff0c7224 */ /* 0x000fe200078e0012 */
[----:B-1----:R-:W2:Y:S01]  /*33a70*/  LDL.LU R21, [R1+0x224] ;  /* 0x0002240001157983 */ /* 0x002ea20000300800 */
[----:B------:R-:W2:Y:S02]  /*33a80*/  LDL.LU R22, [R1+0x228] ;  /* 0x0002280001167983 */ /* 0x000ea40000300800 */
[----:B------:R-:W2:Y:S02]  /*33a90*/  LDL.LU R23, [R1+0x22c] ;  /* 0x00022c0001177983 */ /* 0x000ea40000300800 */
[----:B------:R-:W-:Y:S01]  /*33aa0*/  STL [R1+0x17d0], R6 ;  /* 0x0017d00601007387 */ /* 0x000fe20000100800 */
[----:B------:R-:W-:Y:S11]  /*33ab0*/  MOV R13, R19 ;  /* 0x00000013000d7202 */ /* 0x000ff60000000f00 */
[----:B------:R-:W-:Y:S01]  /*33ac0*/  @!UPT UIADD3 URZ, URZ, URZ, URZ ;  /* 0x0000003f3f3ff290 */ /* 0x000fe2000fffe03f */
[----:B------:R-:W-:Y:S01]  /*33ad0*/  STL.64 [R1+0x240], R8 ;  /* 0x0002400801007387 */ /* 0x000fe20000100a00 */
[----:B0-----:R-:W-:Y:S02]  /*33ae0*/  STL [R1+0x344], R0 ;  /* 0x0003440001007387 */ /* 0x001fe40000100800 */
[----:B------:R0:W-:Y:S02]  /*33af0*/  STL.64 [R1+0x248], R10 ;  /* 0x0002480a01007387 */ /* 0x0001e40000100a00 */
[----:B0-----:R-:W3:Y:S01]  /*33b00*/  LDL.LU.64 R10, [R1+0x18a8] ;  /* 0x0018a800010a7983 */ /* 0x001ee20000300a00 */
[----:B------:R-:W3:Y:S02]  /*33b10*/  LDL.LU.64 R8, [R1+0x18a0] ;  /* 0x0018a00001087983 */ /* 0x000ee40000300a00 */
[----:B------:R-:W3:Y:S02]  /*33b20*/  LDL.LU.64 R18, [R1+0x1898] ;  /* 0x0018980001127983 */ /* 0x000ee40000300a00 */
[----:B------:R-:W-:-:S04]  /*33b30*/  FADD R2, R2, -R29 ;  /* 0x8000001d02027221 */ /* 0x000fc80000000000 */
[----:B------:R-:W-:-:S06]  /*33b40*/  FMUL R0, R2, 1.4426950216293334961 ;  /* 0x3fb8aa3b02007820 */ /* 0x000fcc0000400000 */
[----:B------:R-:W0:Y:S01]  /*33b50*/  MUFU.EX2 R0, R0 ;  /* 0x0000000000007308 */ /* 0x000e220000000800 */
[----:B------:R-:W-:Y:S01]  /*33b60*/  STL.64 [R1+0x1870], R12 ;  /* 0x0018700c01007387 */ /* 0x000fe20000100a00 */
[----:B------:R-:W-:-:S03]  /*33b70*/  FADD R2, R3, -R29 ;  /* 0x8000001d03027221 */ /* 0x000fc60000000000 */
[----:B0-----:R-:W-:Y:S01]  /*33b80*/  STL [R1+0x340], R0 ;  /* 0x0003400001007387 */ /* 0x001fe20000100800 */
[----:B---3--:R-:W-:Y:S01]  /*33b90*/  HMMA.16816.F32 R8, R24, R18, R8 ;  /* 0x000000121808723c */ /* 0x008fe20000001808 */
[----:B------:R-:W-:Y:S01]  /*33ba0*/  MOV R5, R18 ;  /* 0x0000001200057202 */ /* 0x000fe20000000f00 */
[----:B------:R-:W-:Y:S02]  /*33bb0*/  IMAD.MOV.U32 R3, RZ, RZ, R19 ;  /* 0x000000ffff037224 */ /* 0x000fe400078e0013 */
[----:B------:R-:W3:Y:S11]  /*33bc0*/  LDL.LU.64 R18, [R1+0x1890] ;  /* 0x0018900001127983 */ /* 0x000ef60000300a00 */
[----:B------:R-:W-:Y:S08]  /*33bd0*/  @!UPT UIADD3 URZ, URZ, URZ, URZ ;  /* 0x0000003f3f3ff290 */ /* 0x000ff0000fffe03f */
[----:B------:R0:W-:Y:S04]  /*33be0*/  STL.64 [R1+0x238], R10 ;  /* 0x0002380a01007387 */ /* 0x0001e80000100a00 */
[----:B0-----:R-:W2:Y:S01]  /*33bf0*/  LDL.LU.64 R10, [R1+0x1888] ;  /* 0x00188800010a7983 */ /* 0x001ea20000300a00 */
[----:B------:R-:W-:-:S06]  /*33c00*/  FMUL R0, R2, 1.4426950216293334961 ;  /* 0x3fb8aa3b02007820 */ /* 0x000fcc0000400000 */
[----:B------:R-:W0:Y:S01]  /*33c10*/  MUFU.EX2 R0, R0 ;  /* 0x0000000000007308 */ /* 0x000e220000000800 */
[----:B------:R-:W-:Y:S02]  /*33c20*/  MOV R17, R9 ;  /* 0x0000000900117202 */ /* 0x000fe40000000f00 */
[----:B------:R-:W-:-:S03]  /*33c30*/  MOV R16, R8 ;  /* 0x0000000800107202 */ /* 0x000fc60000000f00 */
[----:B------:R-:W-:Y:S02]  /*33c40*/  STL [R1+0x1644], R17 ;  /* 0x0016441101007387 */ /* 0x000fe40000100800 */
[----:B------:R1:W-:Y:S02]  /*33c50*/  STL [R1+0x1640], R16 ;  /* 0x0016401001007387 */ /* 0x0003e40000100800 */
[----:B------:R-:W-:Y:S01]  /*33c60*/  STL [R1+0x1638], R29 ;  /* 0x0016381d01007387 */ /* 0x000fe20000100800 */
[----:B--2---:R-:W-:Y:S01]  /*33c70*/  HMMA.16816.F32 R20, R24, R10, R20 ;  /* 0x0000000a1814723c */ /* 0x004fe20000001814 */
[----:B-1----:R-:W-:Y:S11]  /*33c80*/  MOV R16, R11 ;  /* 0x0000000b00107202 */ /* 0x002ff60000000f00 */
[----:B------:R-:W-:Y:S11]  /*33c90*/  @!UPT UIADD3 URZ, URZ, URZ, URZ ;  /* 0x0000003f3f3ff290 */ /* 0x000ff6000fffe03f */
[----:B------:R1:W-:Y:S01]  /*33ca0*/  STL.64 [R1+0x220], R20 ;  /* 0x0002201401007387 */ /* 0x0003e20000100a00 */
[----:B0-----:R0:W-:Y:S02]  /*33cb0*/  STL [R1+0x348], R0 ;  /* 0x0003480001007387 */ /* 0x0011e40000100800 */
[----:B------:R-:W-:Y:S01]  /*33cc0*/  STL.64 [R1+0x228], R22 ;  /* 0x0002281601007387 */ /* 0x000fe20000100a00 */
[----:B-1----:R-:W2:Y:S01]  /*33cd0*/  LDL.LU R21, [R1+0x1880] ;  /* 0x0018800001157983 */ /* 0x002ea20000300800 */
[----:B------:R-:W5:Y:S02]  /*33ce0*/  LDL.LU R11, [R1+0x187c] ;  /* 0x00187c00010b7983 */ /* 0x000f640000300800 */
[----:B----4-:R-:W-:-:S04]  /*33cf0*/  FADD R2, R4, -R29 ;  /* 0x8000001d04027221 */ /* 0x010fc80000000000 */
[----:B0-----:R-:W-:-:S06]  /*33d00*/  FMUL R0, R2, 1.4426950216293334961 ;  /* 0x3fb8aa3b02007820 */ /* 0x001fcc0000400000 */
[----:B------:R-:W0:Y:S01]  /*33d10*/  MUFU.EX2 R0, R0 ;  /* 0x0000000000007308 */ /* 0x000e220000000800 */
[----:B------:R-:W-:-:S05]  /*33d20*/  IMAD.MOV.U32 R6, RZ, RZ, R10 ;  /* 0x000000ffff067224 */ /* 0x000fca00078e000a */
[----:B------:R1:W-:Y:S01]  /*33d30*/  STL.64 [R1+0x1838], R6 ;  /* 0x0018380601007387 */ /* 0x0003e20000100a00 */
[----:B------:R4:W-:Y:S02]  /*33d40*/  STL [R1+0x1830], R5 ;  /* 0x0018300501007387 */ /* 0x0009e40000100800 */
[----:B---3--:R-:W-:Y:S02]  /*33d50*/  STL.64 [R1+0x1800], R18 ;  /* 0x0018001201007387 */ /* 0x008fe40000100a00 */
[----:B------:R-:W-:Y:S01]  /*33d60*/  STL [R1+0x17f8], R16 ;  /* 0x0017f81001007387 */ /* 0x000fe20000100800 */
[----:B------:R-:W3:Y:S04]  /*33d70*/  LDL.LU R12, [R1+0x210] ;  /* 0x00021000010c7983 */ /* 0x000ee80000300800 */
[----:B0-----:R-:W-:Y:S01]  /*33d80*/  STL [R1+0x34c], R0 ;  /* 0x00034c0001007387 */ /* 0x001fe20000100800 */
[----:B------:R-:W3:Y:S02]  /*33d90*/  LDL.LU R13, [R1+0x214] ;  /* 0x00021400010d7983 */ /* 0x000ee40000300800 */
[----:B-1----:R-:W3:Y:S02]  /*33da0*/  LDL.64 R6, [R1+0x28] ;  /* 0x0000280001067983 */ /* 0x002ee40000100a00 */
[----:B------:R-:W3:Y:S02]  /*33db0*/  LDL.LU R20, [R1+0x1d0] ;  /* 0x0001d00001147983 */ /* 0x000ee40000300800 */
[----:B--2---:R-:W-:Y:S01]  /*33dc0*/  FADD R2, R21, -R28 ;  /* 0x8000001c15027221 */ /* 0x004fe20000000000 */
[----:B-----5:R-:W-:-:S02]  /*33dd0*/  MOV R21, R11 ;  /* 0x0000000b00157202 */ /* 0x020fc40000000f00 */
[----:B------:R-:W2:Y:S01]  /*33de0*/  LDL.LU R11, [R1+0x1878] ;  /* 0x00187800010b7983 */ /* 0x000ea20000300800 */
[----:B------:R-:W5:Y:S02]  /*33df0*/  LDL.LU R22, [R1+0x1d8] ;  /* 0x0001d80001167983 */ /* 0x000f640000300800 */
[----:B------:R-:W5:Y:S02]  /*33e00*/  LDL.LU R23, [R1+0x1dc] ;  /* 0x0001dc0001177983 */ /* 0x000f640000300800 */
[----:B----4-:R-:W4:Y:S01]  /*33e10*/  LDL.LU R5, [R1+0x7c0] ;  /* 0x0007c00001057983 */ /* 0x010f220000300800 */
[----:B------:R-:W2:Y:S01]  /*33e20*/  LDL.LU R8, [R1+0x200] ;  /* 0x0002000001087983 */ /* 0x000ea20000300800 */
[----:B------:R-:W2:Y:S02]  /*33e30*/  LDL.LU R9, [R1+0x204] ;  /* 0x0002040001097983 */ /* 0x000ea40000300800 */
[----:B------:R-:W2:Y:S02]  /*33e40*/  LDL.LU R10, [R1+0x208] ;  /* 0x00020800010a7983 */ /* 0x000ea40000300800 */
[----:B--2---:R0:W-:Y:S01]  /*33e50*/  STL.64 [R1+0x1868], R10 ;  /* 0x0018680a01007387 */ /* 0x0041e20000100a00 */
[----:B------:R-:W-:Y:S03]  /*33e60*/  STL.64 [R1+0x1860], R8 ;  /* 0x0018600801007387 */ /* 0x000fe60000100a00 */
[----:B0-----:R-:W2:Y:S01]  /*33e70*/  LDL.LU.64 R10, [R1+0x48] ;  /* 0x00004800010a7983 */ /* 0x001ea20000300a00 */
[----:B------:R-:W2:Y:S02]  /*33e80*/  LDL.LU R4, [R1+0x7bc] ;  /* 0x0007bc0001047983 */ /* 0x000ea40000300800 */
[----:B---3--:R0:W-:Y:S01]  /*33e90*/  STL.64 [R1+0x1850], R6 ;  /* 0x0018500601007387 */ /* 0x0081e20000100a00 */
[----:B--2---:R-:W-:Y:S01]  /*33ea0*/  STL [R1+0x1848], R4 ;  /* 0x0018480401007387 */ /* 0x004fe20000100800 */
[----:B0-----:R-:W2:Y:S02]  /*33eb0*/  LDL.LU.64 R6, [R1+0x38] ;  /* 0x0000380001067983 */ /* 0x001ea40000300a00 */
[----:B------:R-:W3:Y:S02]  /*33ec0*/  LDL.LU R29, [R1+0x7b0] ;  /* 0x0007b000011d7983 */ /* 0x000ee40000300800 */
[----:B-----5:R0:W-:Y:S01]  /*33ed0*/  STL.64 [R1+0x1820], R22 ;  /* 0x0018201601007387 */ /* 0x0201e20000100a00 */
[----:B------:R1:W-:Y:S04]  /*33ee0*/  STL.64 [R1+0x1818], R20 ;  /* 0x0018181401007387 */ /* 0x0003e80000100a00 */
[----:B0-----:R-:W5:Y:S01]  /*33ef0*/  LDL.LU.64 R22, [R1+0x18] ;  /* 0x0000180001167983 */ /* 0x001f620000300a00 */
[----:B------:R-:W-:Y:S03]  /*33f00*/  HMMA.16816.F32 R12, R24, R10, R12 ;  /* 0x0000000a180c723c */ /* 0x000fe6000000180c */
[----:B-----5:R0:W-:Y:S01]  /*33f10*/  STL.64 [R1+0x1840], R22 ;  /* 0x0018401601007387 */ /* 0x0201e20000100a00 */
[----:B-1----:R-:W5:Y:S02]  /*33f20*/  LDL.LU R20, [R1+0x1f0] ;  /* 0x0001f00001147983 */ /* 0x002f640000300800 */
[----:B------:R-:W5:Y:S01]  /*33f30*/  LDL.LU R21, [R1+0x1f4] ;  /* 0x0001f40001157983 */ /* 0x000f620000300800 */
[----:B0-----:R-:W5:Y:S01]  /*33f40*/  LDL.LU R22, [R1+0x1f8] ;  /* 0x0001f80001167983 */ /* 0x001f620000300800 */
[----:B------:R-:W5:Y:S02]  /*33f50*/  LDL.LU R23, [R1+0x1fc] ;  /* 0x0001fc0001177983 */ /* 0x000f640000300800 */
[----:B------:R-:W2:Y:S02]  /*33f60*/  LDL.LU.64 R18, [R1+0x8] ;  /* 0x0000080001127983 */ /* 0x000ea40000300a00 */
[----:B--2---:R0:W-:Y:S01]  /*33f70*/  STL.64 [R1+0x1828], R18 ;  /* 0x0018281201007387 */ /* 0x0041e20000100a00 */
[----:B------:R-:W2:Y:S02]  /*33f80*/  LDL.LU R16, [R1+0x1e0] ;  /* 0x0001e00001107983 */ /* 0x000ea40000300800 */
[----:B------:R-:W2:Y:S01]  /*33f90*/  LDL.LU R17, [R1+0x1e4] ;  /* 0x0001e40001117983 */ /* 0x000ea20000300800 */
[----:B0-----:R-:W2:Y:S01]  /*33fa0*/  LDL.LU R18, [R1+0x1e8] ;  /* 0x0001e80001127983 */ /* 0x001ea20000300800 */
[----:B------:R-:W2:Y:S06]  /*33fb0*/  LDL.LU R19, [R1+0x1ec] ;  /* 0x0001ec0001137983 */ /* 0x000eac0000300800 */
[----:B------:R0:W-:Y:S02]  /*33fc0*/  STL.64 [R1+0x2f0], R12 ;  /* 0x0002f00c01007387 */ /* 0x0001e40000100a00 */
[----:B------:R1:W-:Y:S01]  /*33fd0*/  STL.64 [R1+0x2f8], R14 ;  /* 0x0002f80e01007387 */ /* 0x0003e20000100a00 */
[----:B0-----:R-:W2:Y:S01]  /*33fe0*/  LDL.LU.64 R12, [R1+0x1870] ;  /* 0x00187000010c7983 */ /* 0x001ea20000300a00 */
[----:B-1----:R-:W-:Y:S01]  /*33ff0*/  IMAD.MOV.U32 R14, RZ, RZ, R10 ;  /* 0x000000ffff0e7224 */ /* 0x002fe200078e000a */
[----:B------:R-:W-:-:S02]  /*34000*/  MOV R15, R11 ;  /* 0x0000000b000f7202 */ /* 0x000fc40000000f00 */
[----:B------:R-:W2:Y:S01]  /*34010*/  LDL.LU.64 R10, [R1+0x1868] ;  /* 0x00186800010a7983 */ /* 0x000ea20000300a00 */
[----:B------:R-:W2:Y:S02]  /*34020*/  LDL.LU.64 R8, [R1+0x1860] ;  /* 0x0018600001087983 */ /* 0x000ea40000300a00 */
[----:B------:R-:W-:-:S06]  /*34030*/  FMUL R0, R2, 1.4426950216293334961 ;  /* 0x3fb8aa3b02007820 */ /* 0x000fcc0000400000 */
[----:B------:R-:W0:Y:S01]  /*34040*/  MUFU.EX2 R0, R0 ;  /* 0x0000000000007308 */ /* 0x000e220000000800 */
[----:B------:R-:W-:Y:S01]  /*34050*/  STL.64 [R1+0x17f0], R14 ;  /* 0x0017f00e01007387 */ /* 0x000fe20000100a00 */
[----:B--2---:R-:W-:Y:S03]  /*34060*/  HMMA.16816.F32 R8, R24, R6, R8 ;  /* 0x000000061808723c */ /* 0x004fe60000001808 */
[----:B------:R1:W-:Y:S04]  /*34070*/  STL.64 [R1+0x17e8], R12 ;  /* 0x0017e80c01007387 */ /* 0x0003e80000100a00 */
[----:B-1----:R-:W2:Y:S01]  /*34080*/  LDL.LU R12, [R1+0x1c0] ;  /* 0x0001c000010c7983 */ /* 0x002ea20000300800 */
[----:B------:R-:W2:Y:S02]  /*34090*/  LDL.LU R13, [R1+0x1c4] ;  /* 0x0001c400010d7983 */ /* 0x000ea40000300800 */
[----:B------:R-:W2:Y:S02]  /*340a0*/  LDL.LU R14, [R1+0x1c8] ;  /* 0x0001c800010e7983 */ /* 0x000ea40000300800 */
[----:B------:R-:W2:Y:S11]  /*340b0*/  LDL.LU R15, [R1+0x1cc] ;  /* 0x0001cc00010f7983 */ /* 0x000eb60000300800 */
[----:B------:R1:W-:Y:S01]  /*340c0*/  STL.64 [R1+0x2d0], R8 ;  /* 0x0002d00801007387 */ /* 0x0003e20000100a00 */
[----:B0-----:R-:W-:Y:S02]  /*340d0*/  STL [R1+0x330], R0 ;  /* 0x0003300001007387 */ /* 0x001fe40000100800 */
[----:B------:R0:W-:Y:S02]  /*340e0*/  STL.64 [R1+0x2d8], R10 ;  /* 0x0002d80a01007387 */ /* 0x0001e40000100a00 */
[----:B-1----:R-:W-:Y:S01]  /*340f0*/  IMAD.MOV.U32 R8, RZ, RZ, R7 ;  /* 0x000000ffff087224 */ /* 0x002fe200078e0007 */
[----:B0-----:R-:W2:Y:S01]  /*34100*/  LDL.LU R10, [R1+0x185c] ;  /* 0x00185c00010a7983 */ /* 0x001ea20000300800 */
[----:B------:R-:W2:Y:S01]  /*34110*/  LDL.LU R9, [R1+0x1858] ;  /* 0x0018580001097983 */ /* 0x000ea20000300800 */
[----:B------:R-:W-:-:S02]  /*34120*/  MOV R11, R6 ;  /* 0x00000006000b7202 */ /* 0x000fc40000000f00 */
[----:B------:R-:W5:Y:S01]  /*34130*/  LDL.LU.64 R6, [R1+0x1850] ;  /* 0x0018500001067983 */ /* 0x000f620000300a00 */
[----:B----4-:R-:W-:Y:S02]  /*34140*/  FADD R2, R5, -R28 ;  /* 0x8000001c05027221 */ /* 0x010fe40000000000 */
[----:B------:R-:W4:Y:S02]  /*34150*/  LDL.LU R4, [R1+0x1848] ;  /* 0x0018480001047983 */ /* 0x000f240000300800 */
[----:B------:R-:W-:-:S06]  /*34160*/  FMUL R0, R2, 1.4426950216293334961 ;  /* 0x3fb8aa3b02007820 */ /* 0x000fcc0000400000 */
[----:B------:R-:W0:Y:S02]  /*34170*/  MUFU.EX2 R0, R0 ;  /* 0x0000000000007308 */ /* 0x000e240000000800 */
[----:B0-----:R-:W-:Y:S01]  /*34180*/  STL [R1+0x334], R0 ;  /* 0x0003340001007387 */ /* 0x001fe20000100800 */
[C---:B-----5:R-:W-:Y:S11]  /*34190*/  HMMA.16816.F32 R20, R24.reuse, R6, R20 ;  /* 0x000000061814723c */ /* 0x060ff60000001814 */
[----:B------:R-:W-:Y:S11]  /*341a0*/  @!UPT UIADD3 URZ, URZ, URZ, URZ ;  /* 0x0000003f3f3ff290 */ /* 0x000ff6000fffe03f */
[----:B------:R-:W-:Y:S01]  /*341b0*/  @!UPT UIADD3 URZ, URZ, URZ, URZ ;  /* 0x0000003f3f3ff290 */ /* 0x000fe2000fffe03f */
[----:B------:R-:W-:Y:S01]  /*341c0*/  STL.64 [R1+0x2c0], R20 ;  /* 0x0002c01401007387 */ /* 0x000fe20000100a00 */
[----:B------:R0:W-:Y:S03]  /*341d0*/  STL.64 [R1+0x2c8], R22 ;  /* 0x0002c81601007387 */ /* 0x0001e60000100a00 */
[----:B0-----:R-:W5:Y:S01]  /*341e0*/  LDL.LU.64 R22, [R1+0x1840] ;  /* 0x0018400001167983 */ /* 0x001f620000300a00 */
[--C-:B----4-:R-:W-:Y:S01]  /*341f0*/  FADD R2, R4, -R28.reuse ;  /* 0x8000001c04027221 */ /* 0x110fe20000000000 */
[----:B------:R-:W-:Y:S02]  /*34200*/  MOV R4, R7 ;  /* 0x0000000700047202 */ /* 0x000fe40000000f00 */
[----:B------:R-:W4:Y:S01]  /*34210*/  LDL.LU.64 R6, [R1+0x1838] ;  /* 0x0018380001067983 */ /* 0x000f220000300a00 */
[----:B------:R-:W2:Y:S02]  /*34220*/  LDL.LU R5, [R1+0x1830] ;  /* 0x0018300001057983 */ /* 0x000ea40000300800 */
[----:B------:R0:W-:Y:S02]  /*34230*/  STL [R1+0x163c], R28 ;  /* 0x00163c1c01007387 */ /* 0x0001e40000100800 */
[----:B---3--:R-:W-:Y:S01]  /*34240*/  FADD R0, R29, -R28 ;  /* 0x8000001c1d007221 */ /* 0x008fe20000000000 */
[----:B-----5:R-:W-:Y:S01]  /*34250*/  HMMA.16816.F32 R16, R24, R22, R16 ;  /* 0x000000161810723c */ /* 0x020fe20000001810 */
[----:B------:R-:W-:Y:S01]  /*34260*/  MOV R29, R22 ;  /* 0x00000016001d7202 */ /* 0x000fe20000000f00 */
[----:B0-----:R-:W-:Y:S11]  /*34270*/  IMAD.MOV.U32 R28, RZ, RZ, R23 ;  /* 0x000000ffff1c7224 */ /* 0x001ff600078e0017 */
[----:B------:R-:W-:Y:S10]  /*34280*/  @!UPT UIADD3 URZ, URZ, URZ, URZ ;  /* 0x0000003f3f3ff290 */ /* 0x000ff4000fffe03f */
[----:B------:R-:W-:Y:S01]  /*34290*/  STL.64 [R1+0x210], R16 ;  /* 0x0002101001007387 */ /* 0x000fe20000100a00 */
[----:B------:R0:W-:Y:S03]  /*342a0*/  STL.64 [R1+0x218], R18 ;  /* 0x0002181201007387 */ /* 0x0001e60000100a00 */
[----:B0-----:R-:W3:Y:S01]  /*342b0*/  LDL.LU.64 R18, [R1+0x1828] ;  /* 0x0018280001127983 */ /* 0x001ee20000300a00 */
[----:B------:R-:W3:Y:S02]  /*342c0*/  LDL.LU.64 R22, [R1+0x1820] ;  /* 0x0018200001167983 */ /* 0x000ee40000300a00 */
[----:B------:R-:W3:Y:S02]  /*342d0*/  LDL.LU.64 R20, [R1+0x1818] ;  /* 0x0018180001147983 */ /* 0x000ee40000300a00 */
[----:B------:R-:W-:-:S06]  /*342e0*/  FMUL R2, R2, 1.4426950216293334961 ;  /* 0x3fb8aa3b02027820 */ /* 0x000fcc0000400000 */
[----:B------:R-:W0:Y:S02]  /*342f0*/  MUFU.EX2 R2, R2 ;  /* 0x0000000200027308 */ /* 0x000e240000000800 */
[----:B0-----:R-:W-:Y:S01]  /*34300*/  STL [R1+0x338], R2 ;  /* 0x0003380201007387 */ /* 0x001fe20000100800 */
[C---:B---3--:R-:W-:Y:S01]  /*34310*/  HMMA.16816.F32 R20, R24.reuse, R18, R20 ;  /* 0x000000121814723c */ /* 0x048fe20000001814 */
[----:B------:R-:W-:Y:S11]  /*34320*/  MOV R17, R19 ;  /* 0x0000001300117202 */ /* 0x000ff60000000f00 */
[----:B------:R-:W-:Y:S11]  /*34330*/  @!UPT UIADD3 URZ, URZ, URZ, URZ ;  /* 0x0000003f3f3ff290 */ /* 0x000ff6000fffe03f */
[----:B------:R-:W-:Y:S01]  /*34340*/  STL.64 [R1+0x200], R20 ;  /* 0x0002001401007387 */ /* 0x000fe20000100a00 */
[----:B------:R0:W-:Y:S03]  /*34350*/  STL.64 [R1+0x208], R22 ;  /* 0x0002081601007387 */ /* 0x0001e60000100a00 */
[----:B0-----:R-:W2:Y:S01]  /*34360*/  LDL.LU.64 R22, [R1+0x1810] ;  /* 0x0018100001167983 */ /* 0x001ea20000300a00 */
[----:B------:R-:W3:Y:S01]  /*34370*/  LDL.LU R20, [R1+0x1808] ;  /* 0x0018080001147983 */ /* 0x000ee20000300800 */
[----:B------:R-:W-:Y:S02]  /*34380*/  MOV R21, R18 ;  /* 0x0000001200157202 */ /* 0x000fe40000000f00 */
[----:B------:R-:W5:Y:S01]  /*34390*/  LDL.LU.64 R18, [R1+0x1800] ;  /* 0x0018000001127983 */ /* 0x000f620000300a00 */
[----:B------:R-:W-:Y:S02]  /*343a0*/  FMUL R0, R0, 1.4426950216293334961 ;  /* 0x3fb8aa3b00007820 */ /* 0x000fe40000400000 */
[----:B------:R-:W3:Y:S04]  /*343b0*/  LDL.LU R16, [R1+0x17f8] ;  /* 0x0017f80001107983 */ /* 0x000ee80000300800 */
[----:B------:R-:W0:Y:S01]  /*343c0*/  MUFU.EX2 R0, R0 ;  /* 0x0000000000007308 */ /* 0x000e220000000800 */
[C---:B--2---:R-:W-:Y:S01]  /*343d0*/  HMMA.16816.F32 R12, R24.reuse, R22, R12 ;  /* 0x00000016180c723c */ /* 0x044fe2000000180c */
[----:B-----5:R-:W-:Y:S01]  /*343e0*/  STL.64 [R1+0x17a0], R18 ;  /* 0x0017a01201007387 */ /* 0x020fe20000100a00 */
[----:B------:R-:W-:Y:S02]  /*343f0*/  STL [R1+0x1798], R17 ;  /* 0x0017981101007387 */ /* 0x000fe40000100800 */
[----:B0-----:R-:W-:Y:S11]  /*34400*/  STL [R1+0x33c], R0 ;  /* 0x00033c0001007387 */ /* 0x001ff60000100800 */
[----:B------:R-:W-:Y:S08]  /*34410*/  @!UPT UIADD3 URZ, URZ, URZ, URZ ;  /* 0x0000003f3f3ff290 */ /* 0x000ff0000fffe03f */
[----:B------:R-:W-:Y:S01]  /*34420*/  STL.64 [R1+0x1f0], R12 ;  /* 0x0001f00c01007387 */ /* 0x000fe20000100a00 */
[----:B------:R0:W-:Y:S03]  /*34430*/  STL.64 [R1+0x1f8], R14 ;  /* 0x0001f80e01007387 */ /* 0x0001e60000100a00 */
[----:B0-----:R-:W2:Y:S01]  /*34440*/  LDL.LU.64 R14, [R1+0x17f0] ;  /* 0x0017f000010e7983 */ /* 0x001ea20000300a00 */
[----:B------:R-:W5:Y:S02]  /*34450*/  LDL.LU.64 R12, [R1+0x17e8] ;  /* 0x0017e800010c7983 */ /* 0x000f640000300a00 */
[----:B------:R0:W-:Y:S02]  /*34460*/  STL.64 [R1+0x16e0], R22 ;  /* 0x0016e01601007387 */ /* 0x0001e40000100a00 */
[----:B---3--:R1:W-:Y:S02]  /*34470*/  STL.64 [R1+0x16d8], R20 ;  /* 0x0016d81401007387 */ /* 0x0083e40000100a00 */
[----:B0-----:R-:W-:Y:S01]  /*34480*/  IMAD.MOV.U32 R22, RZ, RZ, R11 ;  /* 0x000000ffff167224 */ /* 0x001fe200078e000b */
[----:B------:R-:W-:Y:S01]  /*34490*/  MOV R23, R8 ;  /* 0x0000000800177202 */ /* 0x000fe20000000f00 */
[----:B------:R-:W3:Y:S01]  /*344a0*/  LDL.LU R11, [R1+0x17e0] ;  /* 0x0017e000010b7983 */ /* 0x000ee20000300800 */
[----:B------:R-:W2:Y:S03]  /*344b0*/  LDL.LU R8, [R1+0x17dc] ;  /* 0x0017dc0001087983 */ /* 0x000ea60000300800 */
[----:B------:R0:W-:Y:S01]  /*344c0*/  STL.64 [R1+0x16f8], R22 ;  /* 0x0016f81601007387 */ /* 0x0001e20000100a00 */
[----:B-1----:R-:W3:Y:S02]  /*344d0*/  LDL.LU R20, [R1+0x1b0] ;  /* 0x0001b00001147983 */ /* 0x002ee40000300800 */
[----:B------:R-:W3:Y:S01]  /*344e0*/  LDL.LU R21, [R1+0x1b4] ;  /* 0x0001b40001157983 */ /* 0x000ee20000300800 */
[----:B0-----:R-:W3:Y:S01]  /*344f0*/  LDL.LU R22, [R1+0x1b8] ;  /* 0x0001b80001167983 */ /* 0x001ee20000300800 */
[----:B------:R-:W3:Y:S02]  /*34500*/  LDL.LU R23, [R1+0x1bc] ;  /* 0x0001bc0001177983 */ /* 0x000ee40000300800 */
[C---:B---3--:R-:W-:Y:S11]  /*34510*/  HMMA.16816.F32 R20, R24.reuse, R10, R20 ;  /* 0x0000000a1814723c */ /* 0x048ff60000001814 */
[----:B------:R-:W-:Y:S11]  /*34520*/  @!UPT UIADD3 URZ, URZ, URZ, URZ ;  /* 0x0000003f3f3ff290 */ /* 0x000ff6000fffe03f */
[----:B------:R-:W-:Y:S01]  /*34530*/  @!UPT UIADD3 URZ, URZ, URZ, URZ ;  /* 0x0000003f3f3ff290 */ /* 0x000fe2000fffe03f */
[----:B------:R-:W-:Y:S01]  /*34540*/  STL.64 [R1+0x1e0], R20 ;  /* 0x0001e01401007387 */ /* 0x000fe20000100a00 */
[----:B------:R2:W-:Y:S02]  /*34550*/  STL.64 [R1+0x1e8], R22 ;  /* 0x0001e81601007387 */ /* 0x0005e40000100a00 */
[----:B--2---:R-:W-:Y:S01]  /*34560*/  MOV R22, R14 ;  /* 0x0000000e00167202 */ /* 0x004fe20000000f00 */
[----:B------:R-:W-:Y:S01]  /*34570*/  IMAD.MOV.U32 R23, RZ, RZ, R15 ;  /* 0x000000ffff177224 */ /* 0x000fe200078e000f */
[----:B------:R-:W2:Y:S01]  /*34580*/  LDL.LU R14, [R1+0x17d8] ;  /* 0x0017d800010e7983 */ /* 0x000ea20000300800 */
[----:B------:R-:W2:Y:S03]  /*34590*/  LDL.LU R15, [R1+0x17d4] ;  /* 0x0017d400010f7983 */ /* 0x000ea60000300800 */
[----:B------:R0:W-:Y:S01]  /*345a0*/  STL.64 [R1+0x1710], R22 ;  /* 0x0017101601007387 */ /* 0x0001e20000100a00 */
[----:B------:R-:W2:Y:S02]  /*345b0*/  LDL.LU R20, [R1+0x1a0] ;  /* 0x0001a00001147983 */ /* 0x000ea40000300800 */
[----:B------:R-:W2:Y:S01]  /*345c0*/  LDL.LU R21, [R1+0x1a4] ;  /* 0x0001a40001157983 */ /* 0x000ea20000300800 */
[----:B0-----:R-:W2:Y:S01]  /*345d0*/  LDL.LU R22, [R1+0x1a8] ;  /* 0x0001a80001167983 */ /* 0x001ea20000300800 */
[----:B------:R-:W2:Y:S02]  /*345e0*/  LDL.LU R23, [R1+0x1ac] ;  /* 0x0001ac0001177983 */ /* 0x000ea40000300800 */
[----:B------:R-:W-:Y:S02]  /*345f0*/  STL.64 [R1+0x1680], R10 ;  /* 0x0016800a01007387 */ /* 0x000fe40000100a00 */
[----:B------:R2:W-:Y:S02]  /*34600*/  STL.64 [R1+0x1678], R8 ;  /* 0x0016780801007387 */ /* 0x0005e40000100a00 */
[----:B--2---:R-:W-:Y:S07]  /*34610*/  HMMA.16816.F32 R8, R24, R14, R20 ;  /* 0x0000000e1808723c */ /* 0x004fee0000001814 */
[----:B----4-:R-:W-:-:S02]  /*34620*/  MOV R22, R6 ;  /* 0x0000000600167202 */ /* 0x010fc40000000f00 */
[----:B------:R-:W-:Y:S01]  /*34630*/  MOV R23, R16 ;  /* 0x0000001000177202 */ /* 0x000fe20000000f00 */
[----:B------:R-:W2:Y:S11]  /*34640*/  LDL.LU R6, [R1+0x17d0] ;  /* 0x0017d00001067983 */ /* 0x000eb60000300800 */
[----:B------:R-:W-:Y:S02]  /*34650*/  @!UPT UIADD3 URZ, URZ, URZ, URZ ;  /* 0x0000003f3f3ff290 */ /* 0x000fe4000fffe03f */
[----:B------:R-:W-:Y:S01]  /*34660*/  STL.64 [R1+0x1d0], R8 ;  /* 0x0001d00801007387 */ /* 0x000fe20000100a00 */
[----:B------:R-:W-:Y:S02]  /*34670*/  STL.64 [R1+0x1d8], R10 ;  /* 0x0001d80a01007387 */ /* 0x000fe40000100a00 */
[----:B------:R0:W-:Y:S02]  /*34680*/  STL.64 [R1+0x1720], R22 ;  /* 0x0017201601007387 */ /* 0x0001e40000100a00 */
[----:B0-----:R-:W-:Y:S01]  /*34690*/  IMAD.MOV.U32 R22, RZ, RZ, R5 ;  /* 0x000000ffff167224 */ /* 0x001fe200078e0005 */
[----:B------:R-:W-:-:S05]  /*346a0*/  MOV R23, R3 ;  /* 0x0000000300177202 */ /* 0x000fca0000000f00 */
[----:B------:R-:W-:Y:S01]  /*346b0*/  STL.64 [R1+0x1738], R22 ;  /* 0x0017381601007387 */ /* 0x000fe20000100a00 */
[----:B------:R-:W3:Y:S02]  /*346c0*/  LDL.LU R5, [R1+0x7d8] ;  /* 0x0007d80001057983 */ /* 0x000ee40000300800 */
[----:B------:R-:W4:Y:S02]  /*346d0*/  LDL.LU R3, [R1+0x7cc] ;  /* 0x0007cc0001037983 */ /* 0x000f240000300800 */
[----:B------:R-:W2:Y:S01]  /*346e0*/  LDL R11, [R1+0x2ec] ;  /* 0x0002ec00010b7983 */ /* 0x000ea20000100800 */
[----:B-----5:R-:W-:Y:S01]  /*346f0*/  MOV R10, R12 ;  /* 0x0000000c000a7202 */ /* 0x020fe20000000f00 */
[----:B--2---:R0:W-:Y:S01]  /*34700*/  STL [R1+0x16c0], R11 ;  /* 0x0016c00b01007387 */ /* 0x0041e20000100800 */
[----:B------:R-:W2:Y:S02]  /*34710*/  LDL.LU R12, [R1+0x17cc] ;  /* 0x0017cc00010c7983 */ /* 0x000ea40000300800 */
[----:B0-----:R-:W-:-:S02]  /*34720*/  IMAD.MOV.U32 R11, RZ, RZ, R13 ;  /* 0x000000ffff0b7224 */ /* 0x001fc400078e000d */
[----:B------:R-:W5:Y:S03]  /*34730*/  LDL.LU R13, [R1+0x17c8] ;  /* 0x0017c800010d7983 */ /* 0x000f660000300800 */
[----:B------:R0:W-:Y:S02]  /*34740*/  STL.64 [R1+0x1740], R10 ;  /* 0x0017400a01007387 */ /* 0x0001e40000100a00 */
[----:B------:R-:W2:Y:S02]  /*34750*/  LDL.LU R20, [R1+0x150] ;  /* 0x0001500001147983 */ /* 0x000ea40000300800 */
[----:B------:R-:W2:Y:S01]  /*34760*/  LDL.LU R21, [R1+0x154] ;  /* 0x0001540001157983 */ /* 0x000ea20000300800 */
[----:B------:R-:W2:Y:S01]  /*34770*/  LDL.LU R22, [R1+0x158] ;  /* 0x0001580001167983 */ /* 0x000ea20000300800 */
[----:B------:R-:W2:Y:S01]  /*34780*/  LDL.LU R23, [R1+0x15c] ;  /* 0x00015c0001177983 */ /* 0x000ea20000300800 */
[----:B0-----:R-:W-:-:S02]  /*34790*/  MOV R10, R6 ;  /* 0x00000006000a7202 */ /* 0x001fc40000000f00 */
[----:B------:R-:W-:Y:S01]  /*347a0*/  MOV R11, R7 ;  /* 0x00000007000b7202 */ /* 0x000fe20000000f00 */
[----:B--2---:R-:W-:Y:S01]  /*347b0*/  STL.64 [R1+0x1750], R22 ;  /* 0x0017501601007387 */ /* 0x004fe20000100a00 */
[----:B------:R0:W-:Y:S02]  /*347c0*/  STL.64 [R1+0x1748], R20 ;  /* 0x0017481401007387 */ /* 0x0001e40000100a00 */
[----:B------:R-:W2:Y:S02]  /*347d0*/  LDL.LU R6, [R1+0x17c4] ;  /* 0x0017c40001067983 */ /* 0x000ea40000300800 */
[----:B------:R-:W2:Y:S01]  /*347e0*/  LDL.LU R7, [R1+0x17c0] ;  /* 0x0017c00001077983 */ /* 0x000ea20000300800 */
[----:B------:R5:W-:Y:S04]  /*347f0*/  STL.64 [R1+0x1758], R10 ;  /* 0x0017580a01007387 */ /* 0x000be80000100a00 */
[----:B0-----:R-:W2:Y:S01]  /*34800*/  LDL.LU R20, [R1+0x160] ;  /* 0x0001600001147983 */ /* 0x001ea20000300800 */
[----:B------:R-:W2:Y:S02]  /*34810*/  LDL.LU R21, [R1+0x164] ;  /* 0x0001640001157983 */ /* 0x000ea40000300800 */
[----:B------:R-:W2:Y:S02]  /*34820*/  LDL.LU R22, [R1+0x168] ;  /* 0x0001680001167983 */ /* 0x000ea40000300800 */
[----:B------:R-:W2:Y:S02]  /*34830*/  LDL.LU R23, [R1+0x16c] ;  /* 0x00016c0001177983 */ /* 0x000ea40000300800 */
[----:B-----5:R-:W-:Y:S01]  /*34840*/  IMAD.MOV.U32 R10, RZ, RZ, R13 ;  /* 0x000000ffff0a7224 */ /* 0x020fe200078e000d */
[----:B------:R-:W-:Y:S01]  /*34850*/  MOV R11, R12 ;  /* 0x0000000c000b7202 */ /* 0x000fe20000000f00 */
[----:B--2---:R-:W-:Y:S01]  /*34860*/  STL.64 [R1+0x1768], R22 ;  /* 0x0017681601007387 */ /* 0x004fe20000100a00 */
[----:B------:R0:W-:Y:S02]  /*34870*/  STL.64 [R1+0x1760], R20 ;  /* 0x0017601401007387 */ /* 0x0001e40000100a00 */
[----:B------:R-:W2:Y:S02]  /*34880*/  LDL.LU R13, [R1+0x17bc] ;  /* 0x0017bc00010d7983 */ /* 0x000ea40000300800 */
[----:B------:R-:W2:Y:S01]  /*34890*/  LDL.LU R12, [R1+0x17b8] ;  /* 0x0017b800010c7983 */ /* 0x000ea20000300800 */
[----:B------:R1:W-:Y:S04]  /*348a0*/  STL.64 [R1+0x1770], R10 ;  /* 0x0017700a01007387 */ /* 0x0003e80000100a00 */
[----:B0-----:R-:W5:Y:S01]  /*348b0*/  LDL.LU R20, [R1+0x170] ;  /* 0x0001700001147983 */ /* 0x001f620000300800 */
[----:B------:R-:W5:Y:S02]  /*348c0*/  LDL.LU R21, [R1+0x174] ;  /* 0x0001740001157983 */ /* 0x000f640000300800 */
[----:B------:R-:W2:Y:S02]  /*348d0*/  LDL.LU R22, [R1+0x178] ;  /* 0x0001780001167983 */ /* 0x000ea40000300800 */
[----:B------:R-:W2:Y:S01]  /*348e0*/  LDL.LU R23, [R1+0x17c] ;  /* 0x00017c0001177983 */ /* 0x000ea20000300800 */
[----:B------:R-:W3:Y:S01]  /*348f0*/  LDL.LU R16, [R1+0x190] ;  /* 0x0001900001107983 */ /* 0x000ee20000300800 */
[----:B------:R-:W3:Y:S02]  /*34900*/  LDL.LU R17, [R1+0x194] ;  /* 0x0001940001117983 */ /* 0x000ee40000300800 */
[----:B------:R-:W3:Y:S02]  /*34910*/  LDL.LU R18, [R1+0x198] ;  /* 0x0001980001127983 */ /* 0x000ee40000300800 */
[----:B------:R-:W3:Y:S01]  /*34920*/  LDL.LU R19, [R1+0x19c] ;  /* 0x00019c0001137983 */ /* 0x000ee20000300800 */
[----:B-1----:R-:W-:Y:S01]  /*34930*/  MOV R10, R7 ;  /* 0x00000007000a7202 */ /* 0x002fe20000000f00 */
[----:B------:R-:W-:Y:S01]  /*34940*/  IMAD.MOV.U32 R11, RZ, RZ, R6 ;  /* 0x000000ffff0b7224 */ /* 0x000fe200078e0006 */
[----:B--2---:R-:W-:Y:S01]  /*34950*/  STL.64 [R1+0x1780], R22 ;  /* 0x0017801601007387 */ /* 0x004fe20000100a00 */
[----:B-----5:R0:W-:Y:S02]  /*34960*/  STL.64 [R1+0x1778], R20 ;  /* 0x0017781401007387 */ /* 0x0201e40000100a00 */
[----:B------:R-:W2:Y:S02]  /*34970*/  LDL.LU R7, [R1+0x17b4] ;  /* 0x0017b40001077983 */ /* 0x000ea40000300800 */
[----:B------:R-:W5:Y:S01]  /*34980*/  LDL.LU R6, [R1+0x17b0] ;  /* 0x0017b00001067983 */ /* 0x000f620000300800 */
[----:B0-----:R-:W2:Y:S01]  /*34990*/  LDL.LU R20, [R1+0x180] ;  /* 0x0001800001147983 */ /* 0x001ea20000300800 */
[----:B------:R-:W2:Y:S02]  /*349a0*/  LDL.LU R21, [R1+0x184] ;  /* 0x0001840001157983 */ /* 0x000ea40000300800 */
[----:B------:R-:W2:Y:S02]  /*349b0*/  LDL.LU R22, [R1+0x188] ;  /* 0x0001880001167983 */ /* 0x000ea40000300800 */
[----:B------:R-:W2:Y:S02]  /*349c0*/  LDL.LU R23, [R1+0x18c] ;  /* 0x00018c0001177983 */ /* 0x000ea40000300800 */
[----:B--2---:R-:W-:Y:S01]  /*349d0*/  STL.64 [R1+0x1790], R22 ;  /* 0x0017901601007387 */ /* 0x004fe20000100a00 */
[----:B------:R0:W-:Y:S03]  /*349e0*/  STL.64 [R1+0x1788], R20 ;  /* 0x0017881401007387 */ /* 0x0001e60000100a00 */
[----:B0-----:R-:W2:Y:S01]  /*349f0*/  LDL.LU R20, [R1+0xb0] ;  /* 0x0000b00001147983 */ /* 0x001ea20000300800 */
[----:B------:R-:W2:Y:S02]  /*34a00*/  LDL.LU R21, [R1+0xb4] ;  /* 0x0000b40001157983 */ /* 0x000ea40000300800 */
[----:B------:R-:W2:Y:S02]  /*34a10*/  LDL.LU R22, [R1+0xb8] ;  /* 0x0000b80001167983 */ /* 0x000ea40000300800 */
[----:B------:R-:W2:Y:S01]  /*34a20*/  LDL.LU R23, [R1+0xbc] ;  /* 0x0000bc0001177983 */ /* 0x000ea20000300800 */
[----:B------:R-:W2:Y:S04]  /*34a30*/  LDL R8, [R1+0x34c] ;  /* 0x00034c0001087983 */ /* 0x000ea80000100800 */
[----:B------:R-:W2:Y:S01]  /*34a40*/  LDL R9, [R1+0x348] ;  /* 0x0003480001097983 */ /* 0x000ea20000100800 */
[----:B------:R0:W-:Y:S03]  /*34a50*/  STL.64 [R1+0x1668], R14 ;  /* 0x0016680e01007387 */ /* 0x0001e60000100a00 */
[----:B0-----:R-:W2:Y:S01]  /*34a60*/  LDL R15, [R1+0x3b0] ;  /* 0x0003b000010f7983 */ /* 0x001ea20000100800 */
[----:B------:R0:W-:Y:S01]  /*34a70*/  STL.64 [R1+0x1660], R12 ;  /* 0x0016600c01007387 */ /* 0x0001e20000100a00 */
[----:B-----5:R-:W-:-:S02]  /*34a80*/  MOV R14, R6 ;  /* 0x00000006000e7202 */ /* 0x020fc40000000f00 */
[----:B--2---:R1:W-:Y:S01]  /*34a90*/  STL [R1+0x1718], R15 ;  /* 0x0017180f01007387 */ /* 0x0043e20000100800 */
[----:B0-----:R-:W2:Y:S02]  /*34aa0*/  LDL.LU R12, [R1+0x130] ;  /* 0x00013000010c7983 */ /* 0x001ea40000300800 */
[----:B------:R-:W2:Y:S02]  /*34ab0*/  LDL.LU R13, [R1+0x134] ;  /* 0x00013400010d7983 */ /* 0x000ea40000300800 */
[----:B------:R-:W3:Y:S01]  /*34ac0*/  LDL.LU R6, [R1+0x17ac] ;  /* 0x0017ac0001067983 */ /* 0x000ee20000300800 */
[----:B-1----:R-:W-:Y:S02]  /*34ad0*/  MOV R15, R7 ;  /* 0x00000007000f7202 */ /* 0x002fe40000000f00 */
[----:B------:R-:W3:Y:S03]  /*34ae0*/  LDL.LU R7, [R1+0x17a8] ;  /* 0x0017a80001077983 */ /* 0x000ee60000300800 */
[----:B------:R-:W-:Y:S01]  /*34af0*/  STL.64 [R1+0x1730], R14 ;  /* 0x0017300e01007387 */ /* 0x000fe20000100a00 */
[C---:B---3--:R-:W-:Y:S01]  /*34b00*/  HMMA.16816.F32 R16, R24.reuse, R6, R16 ;  /* 0x000000061810723c */ /* 0x048fe20000001810 */
[----:B--2---:R0:W-:Y:S04]  /*34b10*/  STL.64 [R1+0x1728], R12 ;  /* 0x0017280c01007387 */ /* 0x0041e80000100a00 */
        /* <DEDUP_REMOVED lines=8> */
[----:B------:R-:W5:Y:S01]  /*34ba0*/  LDL.LU R17, [R1+0x1798] ;  /* 0x0017980001117983 */ /* 0x000f620000300800 */
[----:B---3--:R-:W-:Y:S02]  /*34bb0*/  HMMA.16816.F32 R24, R24, R18, R20 ;  /* 0x000000121818723c */ /* 0x008fe40000001814 */
[----:B------:R-:W3:Y:S01]  /*34bc0*/  LDL.LU.64 R22, [R1+0x1790] ;  /* 0x0017900001167983 */ /* 0x000ee20000300a00 */
[----:B------:R-:W3:Y:S11]  /*34bd0*/  LDL.LU.64 R20, [R1+0x1788] ;  /* 0x0017880001147983 */ /* 0x000ef60000300a00 */
[----:B------:R-:W-:Y:S09]  /*34be0*/  @!UPT UIADD3 URZ, URZ, URZ, URZ ;  /* 0x0000003f3f3ff290 */ /* 0x000ff2000fffe03f */
[----:B------:R0:W-:Y:S01]  /*34bf0*/  STL.64 [R1+0x1b0], R24 ;  /* 0x0001b01801007387 */ /* 0x0001e20000100a00 */
[----:B------:R1:W-:Y:S03]  /*34c00*/  STL.64 [R1+0x1b8], R26 ;  /* 0x0001b81a01007387 */ /* 0x0003e60000100a00 */
[----:B0-----:R-:W2:Y:S04]  /*34c10*/  LDL R24, [R1+0x340] ;  /* 0x0003400001187983 */ /* 0x001ea80000100800 */
[----:B------:R-:W2:Y:S04]  /*34c20*/  LDL R25, [R1+0x344] ;  /* 0x0003440001197983 */ /* 0x000ea80000100800 */
[----:B-1----:R-:W3:Y:S04]  /*34c30*/  LDL R26, [R1+0x334] ;  /* 0x00033400011a7983 */ /* 0x002ee80000100800 */
[----:B------:R-:W3:Y:S01]  /*34c40*/  LDL R27, [R1+0x330] ;  /* 0x00033000011b7983 */ /* 0x000ee20000100800 */
[----:B------:R-:W-:Y:S02]  /*34c50*/  STL.64 [R1+0x16f0], R18 ;  /* 0x0016f01201007387 */ /* 0x000fe40000100a00 */
[----:B-----5:R0:W-:Y:S02]  /*34c60*/  STL [R1+0x16e8], R17 ;  /* 0x0016e81101007387 */ /* 0x0201e40000100800 */
[----:B------:R-:W5:Y:S01]  /*34c70*/  LDL.LU R16, [R1+0x110] ;  /* 0x0001100001107983 */ /* 0x000f620000300800 */
[----:B0-----:R-:W5:Y:S01]  /*34c80*/  LDL.LU R17, [R1+0x114] ;  /* 0x0001140001117983 */ /* 0x001f620000300800 */
[----:B------:R-:W4:Y:S02]  /*34c90*/  LDL.LU R18, [R1+0x118] ;  /* 0x0001180001127983 */ /* 0x000f240000300800 */
[----:B------:R-:W4:Y:S01]  /*34ca0*/  LDL.LU R19, [R1+0x11c] ;  /* 0x00011c0001137983 */ /* 0x000f220000300800 */
[----:B--2---:R-:W-:-:S02]  /*34cb0*/  F2FP.PACK_AB R24, R24, R25 ;  /* 0x000000191818723e */ /* 0x004fc400000000ff */
[----:B---3--:R-:W-:Y:S01]  /*34cc0*/  F2FP.PACK_AB R25, R26, R27 ;  /* 0x0000001b1a19723e */ /* 0x008fe200000000ff */
[----:B------:R-:W-:Y:S01]  /*34cd0*/  F2FP.PACK_AB R26, R8, R9 ;  /* 0x00000009081a723e */ /* 0x000fe200000000ff */
[----:B------:R-:W-:-:S07]  /*34ce0*/  F2FP.PACK_AB R27, R0, R2 ;  /* 0x00000002001b723e */ /* 0x000fce00000000ff */
[C---:B------:R-:W-:Y:S01]  /*34cf0*/  HMMA.16816.F32 R8, R24.reuse, R10, R20 ;  /* 0x0000000a1808723c */ /* 0x040fe20000001814 */
[----:B----4-:R-:W-:Y:S01]  /*34d00*/  STL.64 [R1+0x1708], R18 ;  /* 0x0017081201007387 */ /* 0x010fe20000100a00 */
[----:B-----5:R0:W-:Y:S03]  /*34d10*/  STL.64 [R1+0x1700], R16 ;  /* 0x0017001001007387 */ /* 0x0201e60000100a00 */
[----:B0-----:R-:W2:Y:S01]  /*34d20*/  LDL.LU R16, [R1+0x120] ;  /* 0x0001200001107983 */ /* 0x001ea20000300800 */
[----:B------:R-:W2:Y:S02]  /*34d30*/  LDL.LU R17, [R1+0x124] ;  /* 0x0001240001117983 */ /* 0x000ea40000300800 */
[----:B------:R-:W2:Y:S02]  /*34d40*/  LDL.LU R18, [R1+0x128] ;  /* 0x0001280001127983 */ /* 0x000ea40000300800 */
[----:B------:R-:W2:Y:S01]  /*34d50*/  LDL.LU R19, [R1+0x12c] ;  /* 0x00012c0001137983 */ /* 0x000ea20000300800 */
[----:B------:R-:W3:Y:S01]  /*34d60*/  LDL.LU.64 R22, [R1+0x1780] ;  /* 0x0017800001167983 */ /* 0x000ee20000300a00 */
[----:B------:R-:W3:Y:S11]  /*34d70*/  LDL.LU.64 R20, [R1+0x1778] ;  /* 0x0017780001147983 */ /* 0x000ef60000300a00 */
[----:B------:R-:W-:Y:S02]  /*34d80*/  STL.64 [R1+0x1a0], R8 ;  /* 0x0001a00801007387 */ /* 0x000fe40000100a00 */
[----:B------:R0:W-:Y:S02]  /*34d90*/  STL.64 [R1+0x1a8], R10 ;  /* 0x0001a80a01007387 */ /* 0x0001e40000100a00 */
[----:B0-----:R-:W3:Y:S02]  /*34da0*/  LDL.LU.64 R10, [R1+0x1770] ;  /* 0x00177000010a7983 */ /* 0x001ee40000300a00 */
        /* <DEDUP_REMOVED lines=19> */
[----:B0-----:R-:W4:Y:S01]  /*34ee0*/  LDL.LU R10, [R1+0x28] ;  /* 0x00002800010a7983 */ /* 0x001f220000300800 */
[C---:B---3--:R-:W-:Y:S03]  /*34ef0*/  HMMA.16816.F32 R20, R24.reuse, R22, R12 ;  /* 0x000000161814723c */ /* 0x048fe6000000180c */
[----:B------:R-:W3:Y:S01]  /*34f00*/  LDL.LU.64 R14, [R1+0x1730] ;  /* 0x00173000010e7983 */ /* 0x000ee20000300a00 */
[----:B------:R-:W3:Y:S11]  /*34f10*/  LDL.LU.64 R12, [R1+0x1728] ;  /* 0x00172800010c7983 */ /* 0x000ef60000300a00 */
[----:B------:R-:W-:Y:S08]  /*34f20*/  @!UPT UIADD3 URZ, URZ, URZ, URZ ;  /* 0x0000003f3f3ff290 */ /* 0x000ff0000fffe03f */
[----:B------:R-:W-:Y:S01]  /*34f30*/  STL.64 [R1+0x160], R20 ;  /* 0x0001601401007387 */ /* 0x000fe20000100a00 */
[----:B------:R0:W-:Y:S03]  /*34f40*/  STL.64 [R1+0x168], R22 ;  /* 0x0001681601007387 */ /* 0x0001e60000100a00 */
[----:B0-----:R-:W3:Y:S01]  /*34f50*/  LDL.LU.64 R22, [R1+0x1720] ;  /* 0x0017200001167983 */ /* 0x001ee20000300a00 */
[----:B------:R-:W-:Y:S02]  /*34f60*/  IMAD.MOV.U32 R11, RZ, RZ, R4 ;  /* 0x000000ffff0b7224 */ /* 0x000fe400078e0004 */
[----:B------:R-:W5:Y:S02]  /*34f70*/  LDL.LU R9, [R1+0x7c8] ;  /* 0x0007c80001097983 */ /* 0x000f640000300800 */
[----:B------:R-:W2:Y:S01]  /*34f80*/  LDL.LU R4, [R1+0x7e4] ;  /* 0x0007e40001047983 */ /* 0x000ea20000300800 */
[C---:B---3--:R-:W-:Y:S01]  /*34f90*/  HMMA.16816.F32 R20, R24.reuse, R22, R12 ;  /* 0x000000161814723c */ /* 0x048fe2000000180c */
[----:B------:R-:W3:Y:S11]  /*34fa0*/  LDL.LU R15, [R1+0x1718] ;  /* 0x00171800010f7983 */ /* 0x000ef60000300800 */
[----:B------:R-:W-:Y:S11]  /*34fb0*/  @!UPT UIADD3 URZ, URZ, URZ, URZ ;  /* 0x0000003f3f3ff290 */ /* 0x000ff6000fffe03f */
        /* <DEDUP_REMOVED lines=9> */
[----:B0-----:R-:W2:Y:S01]  /*35050*/  LDL.LU.64 R22, [R1+0x16f8] ;  /* 0x0016f80001167983 */ /* 0x001ea20000300a00 */
[----:B---3--:R-:W-:Y:S01]  /*35060*/  FADD R2, R3, -R15 ;  /* 0x8000000f03027221 */ /* 0x008fe20000000000 */
[----:B--2---:R-:W-:Y:S02]  /*35070*/  HMMA.16816.F32 R20, R24, R22, R16 ;  /* 0x000000161814723c */ /* 0x004fe40000001810 */
[----:B------:R-:W2:Y:S01]  /*35080*/  LDL.LU.64 R18, [R1+0x16f0] ;  /* 0x0016f00001127983 */ /* 0x000ea20000300a00 */
[----:B------:R-:W3:Y:S11]  /*35090*/  LDL.LU R17, [R1+0x16e8] ;  /* 0x0016e80001117983 */ /* 0x000ef60000300800 */
[----:B------:R-:W-:Y:S09]  /*350a0*/  @!UPT UIADD3 URZ, URZ, URZ, URZ ;  /* 0x0000003f3f3ff290 */ /* 0x000ff2000fffe03f */
[----:B------:R-:W-:Y:S01]  /*350b0*/  STL.64 [R1+0x130], R20 ;  /* 0x0001301401007387 */ /* 0x000fe20000100a00 */
[----:B------:R0:W-:Y:S01]  /*350c0*/  STL [R1+0x138], R22 ;  /* 0x0001381601007387 */ /* 0x0001e20000100800 */
[----:B------:R-:W-:Y:S02]  /*350d0*/  MOV R3, R23 ;  /* 0x0000001700037202 */ /* 0x000fe40000000f00 */
[----:B0-----:R-:W4:Y:S01]  /*350e0*/  LDL.LU.64 R22, [R1+0x16e0] ;  /* 0x0016e00001167983 */ /* 0x001f220000300a00 */
[----:B------:R-:W4:Y:S02]  /*350f0*/  LDL.LU.64 R20, [R1+0x16d8] ;  /* 0x0016d80001147983 */ /* 0x000f240000300a00 */
[----:B------:R-:W5:Y:S01]  /*35100*/  LDL.LU R16, [R1+0x7d4] ;  /* 0x0007d40001107983 */ /* 0x000f620000300800 */
[----:B--2---:R3:W-:Y:S02]  /*35110*/  STL.64 [R1+0x16a0], R18 ;  /* 0x0016a01201007387 */ /* 0x0047e40000100a00 */
[----:B---3--:R-:W-:Y:S01]  /*35120*/  IMAD.MOV.U32 R19, RZ, RZ, R17 ;  /* 0x000000ffff137224 */ /* 0x008fe200078e0011 */
[----:B----4-:R-:W-:Y:S01]  /*35130*/  MOV R18, R21 ;  /* 0x0000001500127202 */ /* 0x010fe20000000f00 */
[----:B-----5:R0:W-:Y:S04]  /*35140*/  STL [R1+0x1698], R16 ;  /* 0x0016981001007387 */ /* 0x0201e80000100800 */
[----:B------:R1:W-:Y:S04]  /*35150*/  STL.64 [R1+0x16b8], R18 ;  /* 0x0016b81201007387 */ /* 0x0003e80000100a00 */
[----:B0-----:R-:W2:Y:S01]  /*35160*/  LDL.LU R16, [R1+0xf0] ;  /* 0x0000f00001107983 */ /* 0x001ea20000300800 */
[----:B------:R-:W2:Y:S03]  /*35170*/  LDL.LU R17, [R1+0xf4] ;  /* 0x0000f40001117983 */ /* 0x000ea60000300800 */
[----:B-1----:R-:W3:Y:S01]  /*35180*/  LDL.LU R18, [R1+0xf8] ;  /* 0x0000f80001127983 */ /* 0x002ee20000300800 */
[----:B------:R-:W3:Y:S02]  /*35190*/  LDL.LU R19, [R1+0xfc] ;  /* 0x0000fc0001137983 */ /* 0x000ee40000300800 */
[----:B------:R-:W-:-:S04]  /*351a0*/  FADD R0, R5, -R15 ;  /* 0x8000000f05007221 */ /* 0x000fc80000000000 */
[----:B------:R-:W-:-:S04]  /*351b0*/  FMUL R0, R0, 1.4426950216293334961 ;  /* 0x3fb8aa3b00007820 */ /* 0x000fc80000400000 */
[----:B------:R0:W1:Y:S01]  /*351c0*/  MUFU.EX2 R5, R0 ;  /* 0x0000000000057308 */ /* 0x0000620000000800 */
[----:B---3--:R-:W-:Y:S01]  /*351d0*/  STL.64 [R1+0x16d0], R18 ;  /* 0x0016d01201007387 */ /* 0x008fe20000100a00 */
[----:B--2---:R2:W-:Y:S03]  /*351e0*/  STL.64 [R1+0x16c8], R16 ;  /* 0x0016c81001007387 */ /* 0x0045e60000100a00 */
[----:B--2---:R-:W2:Y:S01]  /*351f0*/  LDL.LU R16, [R1+0x100] ;  /* 0x0001000001107983 */ /* 0x004ea20000300800 */
[----:B------:R-:W2:Y:S02]  /*35200*/  LDL.LU R17, [R1+0x104] ;  /* 0x0001040001117983 */ /* 0x000ea40000300800 */
[----:B------:R-:W2:Y:S02]  /*35210*/  LDL.LU R18, [R1+0x108] ;  /* 0x0001080001127983 */ /* 0x000ea40000300800 */
[----:B------:R-:W2:Y:S02]  /*35220*/  LDL.LU R19, [R1+0x10c] ;  /* 0x00010c0001137983 */ /* 0x000ea40000300800 */
[----:B0-----:R-:W-:Y:S01]  /*35230*/  FMUL R0, R2, 1.4426950216293334961 ;  /* 0x3fb8aa3b02007820 */ /* 0x001fe20000400000 */
[----:B------:R-:W3:Y:S05]  /*35240*/  LDL.LU R21, [R1+0x7e0] ;  /* 0x0007e00001157983 */ /* 0x000eea0000300800 */
[----:B------:R-:W0:Y:S01]  /*35250*/  MUFU.EX2 R0, R0 ;  /* 0x0000000000007308 */ /* 0x000e220000000800 */
[----:B------:R-:W-:Y:S01]  /*35260*/  STL [R1+0x1500], R3 ;  /* 0x0015000301007387 */ /* 0x000fe20000100800 */
[----:B-1----:R-:W-:Y:S02]  /*35270*/  STL [R1+0x32c], R5 ;  /* 0x00032c0501007387 */ /* 0x002fe40000100800 */
[----:B------:R-:W-:Y:S02]  /*35280*/  STL [R1+0x1648], R5 ;  /* 0x0016480501007387 */ /* 0x000fe40000100800 */
[----:B------:R-:W-:Y:S01]  /*35290*/  FADD R2, R9, -R15 ;  /* 0x8000000f09027221 */ /* 0x000fe20000000000 */
[----:B------:R1:W-:Y:S01]  /*352a0*/  STL [R1+0x1670], R15 ;  /* 0x0016700f01007387 */ /* 0x0003e20000100800 */
[----:B--2---:R-:W-:Y:S03]  /*352b0*/  HMMA.16816.F32 R8, R24, R10, R16 ;  /* 0x0000000a1808723c */ /* 0x004fe60000001810 */
[----:B------:R-:W2:Y:S01]  /*352c0*/  LDL.LU.64 R18, [R1+0x16d0] ;  /* 0x0016d00001127983 */ /* 0x000ea20000300a00 */
[----:B0-----:R-:W-:Y:S02]  /*352d0*/  STL [R1+0x328], R0 ;  /* 0x0003280001007387 */ /* 0x001fe40000100800 */
[----:B------:R-:W2:Y:S01]  /*352e0*/  LDL.LU.64 R16, [R1+0x16c8] ;  /* 0x0016c80001107983 */ /* 0x000ea20000300a00 */
[----:B------:R-:W-:-:S02]  /*352f0*/  MOV R14, R29 ;  /* 0x0000001d000e7202 */ /* 0x000fc40000000f00 */
[----:B-1----:R-:W-:Y:S11]  /*35300*/  MOV R15, R28 ;  /* 0x0000001c000f7202 */ /* 0x002ff60000000f00 */
[----:B------:R-:W-:Y:S03]  /*35310*/  @!UPT UIADD3 URZ, URZ, URZ, URZ ;  /* 0x0000003f3f3ff290 */ /* 0x000fe6000fffe03f */
[----:B------:R-:W-:Y:S01]  /*35320*/  STL.64 [R1+0x120], R8 ;  /* 0x0001200801007387 */ /* 0x000fe20000100a00 */
[----:B------:R0:W-:Y:S03]  /*35330*/  STL.64 [R1+0x128], R10 ;  /* 0x0001280a01007387 */ /* 0x0001e60000100a00 */
[----:B0-----:R-:W4:Y:S01]  /*35340*/  LDL.LU R11, [R1+0x16c0] ;  /* 0x0016c000010b7983 */ /* 0x001f220000300800 */
[----:B--2---:R-:W-:Y:S03]  /*35350*/  HMMA.16816.F32 R12, R24, R14, R16 ;  /* 0x0000000e180c723c */ /* 0x004fe60000001810 */
[----:B------:R-:W2:Y:S01]  /*35360*/  LDL.LU.64 R18, [R1+0x16b8] ;  /* 0x0016b80001127983 */ /* 0x000ea20000300a00 */
[----:B------:R-:W5:Y:S11]  /*35370*/  LDL.LU R28, [R1+0x7d0] ;  /* 0x0007d000011c7983 */ /* 0x000f760000300800 */
[----:B------:R-:W-:Y:S08]  /*35380*/  @!UPT UIADD3 URZ, URZ, URZ, URZ ;  /* 0x0000003f3f3ff290 */ /* 0x000ff0000fffe03f */
[----:B------:R0:W-:Y:S01]  /*35390*/  STL.64 [R1+0x110], R12 ;  /* 0x0001100c01007387 */ /* 0x0001e20000100a00 */
[----:B------:R1:W-:Y:S03]  /*353a0*/  STL.64 [R1+0x118], R14 ;  /* 0x0001180e01007387 */ /* 0x0003e60000100a00 */
[----:B0-----:R-:W2:Y:S01]  /*353b0*/  LDL.LU R12, [R1+0x290] ;  /* 0x00029000010c7983 */ /* 0x001ea20000300800 */
[----:B------:R-:W2:Y:S02]  /*353c0*/  LDL.LU R13, [R1+0x294] ;  /* 0x00029400010d7983 */ /* 0x000ea40000300800 */
[----:B-1----:R-:W2:Y:S02]  /*353d0*/  LDL.LU R14, [R1+0x298] ;  /* 0x00029800010e7983 */ /* 0x002ea40000300800 */
[----:B------:R-:W2:Y:S02]  /*353e0*/  LDL.LU R15, [R1+0x29c] ;  /* 0x00029c00010f7983 */ /* 0x000ea40000300800 */
[----:B--2---:R-:W-:Y:S01]  /*353f0*/  STL.64 [R1+0x1690], R14 ;  /* 0x0016900e01007387 */ /* 0x004fe20000100a00 */
[----:B------:R0:W-:Y:S03]  /*35400*/  STL.64 [R1+0x1688], R12 ;  /* 0x0016880c01007387 */ /* 0x0001e60000100a00 */
[----:B0-----:R-:W2:Y:S01]  /*35410*/  LDL.LU R12, [R1+0xd0] ;  /* 0x0000d000010c7983 */ /* 0x001ea20000300800 */
[----:B------:R-:W2:Y:S02]  /*35420*/  LDL.LU R13, [R1+0xd4] ;  /* 0x0000d400010d7983 */ /* 0x000ea40000300800 */
[----:B------:R-:W2:Y:S02]  /*35430*/  LDL.LU R14, [R1+0xd8] ;  /* 0x0000d800010e7983 */ /* 0x000ea40000300800 */
[----:B------:R-:W2:Y:S02]  /*35440*/  LDL.LU R15, [R1+0xdc] ;  /* 0x0000dc00010f7983 */ /* 0x000ea40000300800 */
[----:B------:R-:W-:-:S04]  /*35450*/  FMUL R0, R2, 1.4426950216293334961 ;  /* 0x3fb8aa3b02007820 */ /* 0x000fc80000400000 */
[----:B------:R-:W0:Y:S01]  /*35460*/  MUFU.EX2 R3, R0 ;  /* 0x0000000000037308 */ /* 0x000e220000000800 */
[----:B--2---:R-:W-:Y:S01]  /*35470*/  STL.64 [R1+0x16b0], R14 ;  /* 0x0016b00e01007387 */ /* 0x004fe20000100a00 */
[----:B------:R1:W-:Y:S03]  /*35480*/  STL.64 [R1+0x16a8], R12 ;  /* 0x0016a80c01007387 */ /* 0x0003e60000100a00 */
[----:B-1----:R-:W2:Y:S01]  /*35490*/  LDL.LU R12, [R1+0xe0] ;  /* 0x0000e000010c7983 */ /* 0x002ea20000300800 */
[----:B------:R-:W2:Y:S02]  /*354a0*/  LDL.LU R13, [R1+0xe4] ;  /* 0x0000e400010d7983 */ /* 0x000ea40000300800 */
[----:B------:R-:W2:Y:S02]  /*354b0*/  LDL.LU R14, [R1+0xe8] ;  /* 0x0000e800010e7983 */ /* 0x000ea40000300800 */
[----:B------:R-:W2:Y:S01]  /*354c0*/  LDL.LU R15, [R1+0xec] ;  /* 0x0000ec00010f7983 */ /* 0x000ea20000300800 */
[----:B0-----:R-:W-:Y:S01]  /*354d0*/  STL [R1+0x324], R3 ;  /* 0x0003240301007387 */ /* 0x001fe20000100800 */
[----:B----4-:R-:W-:-:S04]  /*354e0*/  FADD R2, R4, -R11 ;  /* 0x8000000b04027221 */ /* 0x010fc80000000000 */
[----:B------:R-:W-:Y:S02]  /*354f0*/  FMUL R0, R2, 1.4426950216293334961 ;  /* 0x3fb8aa3b02007820 */ /* 0x000fe40000400000 */
[----:B---3--:R-:W-:Y:S02]  /*35500*/  FADD R2, R21, -R11 ;  /* 0x8000000b15027221 */ /* 0x008fe40000000000 */
[----:B------:R-:W0:Y:S01]  /*35510*/  S2R R21, SR_TID.X ;  /* 0x0000000000157919 */ /* 0x000e220000002100 */
[----:B--2---:R-:W-:Y:S03]  /*35520*/  HMMA.16816.F32 R16, R24, R18, R12 ;  /* 0x000000121810723c */ /* 0x004fe6000000180c */
[----:B------:R-:W2:Y:S01]  /*35530*/  LDL.LU.64 R14, [R1+0x16b0] ;  /* 0x0016b000010e7983 */ /* 0x000ea20000300a00 */
[----:B------:R-:W2:Y:S11]  /*35540*/  LDL.LU.64 R12, [R1+0x16a8] ;  /* 0x0016a800010c7983 */ /* 0x000eb60000300a00 */
[----:B------:R-:W-:Y:S08]  /*35550*/  @!UPT UIADD3 URZ, URZ, URZ, URZ ;  /* 0x0000003f3f3ff290 */ /* 0x000ff0000fffe03f */
[----:B------:R-:W-:Y:S01]  /*35560*/  STL.64 [R1+0x100], R16 ;  /* 0x0001001001007387 */ /* 0x000fe20000100a00 */
[----:B------:R1:W-:Y:S03]  /*35570*/  STL.64 [R1+0x108], R18 ;  /* 0x0001081201007387 */ /* 0x0003e60000100a00 */
[----:B-1----:R-:W3:Y:S01]  /*35580*/  LDL.LU.64 R18, [R1+0x16a0] ;  /* 0x0016a00001127983 */ /* 0x002ee20000300a00 */
[----:B------:R-:W4:Y:S02]  /*35590*/  LDL.LU R16, [R1+0x1698] ;  /* 0x0016980001107983 */ /* 0x000f240000300800 */
[C---:B0-----:R-:W-:Y:S01]  /*355a0*/  IMAD.SHL.U32 R17, R21.reuse, 0x2, RZ ;  /* 0x0000000215117824 */ /* 0x041fe200078e00ff */
[----:B------:R-:W0:Y:S01]  /*355b0*/  MUFU.EX2 R4, R0 ;  /* 0x0000000000047308 */ /* 0x000e220000000800 */
[----:B------:R-:W-:Y:S01]  /*355c0*/  LOP3.LUT R21, R21, 0x7, RZ, 0xc0, !PT ;  /* 0x0000000715157812 */ /* 0x000fe200078ec0ff */
[----:B------:R-:W3:Y:S04]  /*355d0*/  LDL.LU R29, [R1+0x7dc] ;  /* 0x0007dc00011d7983 */ /* 0x000ee80000300800 */
[----:B------:R-:W-:-:S05]  /*355e0*/  IMAD R21, R21, 0x110, RZ ;  /* 0x0000011015157824 */ /* 0x000fca00078e02ff */
[----:B------:R-:W-:-:S04]  /*355f0*/  LOP3.LUT R21, R21, 0x30, R17, 0x78, !PT ;  /* 0x0000003015157812 */ /* 0x000fc800078e7811 */
[----:B------:R-:W-:Y:S01]  /*35600*/  LOP3.LUT R21, R21, 0x40, RZ, 0x3c, !PT ;  /* 0x0000004015157812 */ /* 0x000fe200078e3cff */
[----:B0-----:R-:W-:Y:S01]  /*35610*/  STL [R1+0x320], R4 ;  /* 0x0003200401007387 */ /* 0x001fe20000100800 */
[----:B------:R-:W-:-:S04]  /*35620*/  FMUL R0, R2, 1.4426950216293334961 ;  /* 0x3fb8aa3b02007820 */ /* 0x000fc80000400000 */
[----:B------:R0:W1:Y:S01]  /*35630*/  MUFU.EX2 R5, R0 ;  /* 0x0000000000057308 */ /* 0x0000620000000800 */
[----:B--2---:R-:W-:Y:S11]  /*35640*/  HMMA.16816.F32 R12, R24, R22, R12 ;  /* 0x00000016180c723c */ /* 0x004ff6000000180c */
[----:B------:R-:W-:Y:S11]  /*35650*/  @!UPT UIADD3 URZ, URZ, URZ, URZ ;  /* 0x0000003f3f3ff290 */ /* 0x000ff6000fffe03f */
[----:B------:R-:W-:Y:S01]  /*35660*/  @!UPT UIADD3 URZ, URZ, URZ, URZ ;  /* 0x0000003f3f3ff290 */ /* 0x000fe2000fffe03f */
[----:B------:R-:W-:Y:S01]  /*35670*/  STL.64 [R1+0xf0], R12 ;  /* 0x0000f00c01007387 */ /* 0x000fe20000100a00 */
[----:B------:R-:W-:Y:S02]  /*35680*/  STL.64 [R1+0xf8], R14 ;  /* 0x0000f80e01007387 */ /* 0x000fe40000100a00 */
[----:B------:R-:W2:Y:S04]  /*35690*/  LDSM.16.M88.4 R12, [R21+0x8080] ;  /* 0x00808000150c783b */ /* 0x000ea80000000200 */
[----:B----4-:R-:W-:-:S04]  /*356a0*/  FADD R2, R16, -R11 ;  /* 0x8000000b10027221 */ /* 0x010fc80000000000 */
[----:B0-----:R-:W-:Y:S02]  /*356b0*/  FMUL R0, R2, 1.4426950216293334961 ;  /* 0x3fb8aa3b02007820 */ /* 0x001fe40000400000 */
[----:B-----5:R-:W-:Y:S02]  /*356c0*/  FADD R2, R28, -R11 ;  /* 0x8000000b1c027221 */ /* 0x020fe40000000000 */
[----:B------:R-:W0:Y:S01]  /*356d0*/  LDSM.16.M88.4 R8, [R21+0x8880] ;  /* 0x008880001508783b */ /* 0x000e220000000200 */
[----:B--2---:R-:W-:-:S03]  /*356e0*/  MOV R17, R12 ;  /* 0x0000000c00117202 */ /* 0x004fc60000000f00 */
[----:B------:R-:W-:Y:S01]  /*356f0*/  STL.64 [R1+0xb0], R12 ;  /* 0x0000b00c01007387 */ /* 0x000fe20000100a00 */
[----:B------:R-:W-:Y:S01]  /*35700*/  MOV R16, R13 ;  /* 0x0000000d00107202 */ /* 0x000fe20000000f00 */
[----:B------:R2:W-:Y:S02]  /*35710*/  STL.64 [R1+0xb8], R14 ;  /* 0x0000b80e01007387 */ /* 0x0005e40000100a00 */
[----:B--2---:R-:W2:Y:S01]  /*35720*/  LDL.LU.64 R14, [R1+0x1690] ;  /* 0x00169000010e7983 */ /* 0x004ea20000300a00 */
[----:B------:R-:W2:Y:S02]  /*35730*/  LDL.LU.64 R12, [R1+0x1688] ;  /* 0x00168800010c7983 */ /* 0x000ea40000300a00 */
[----:B---3--:R-:W-:Y:S02]  /*35740*/  STL.64 [R1+0x1658], R18 ;  /* 0x0016581201007387 */ /* 0x008fe40000100a00 */
[----:B------:R3:W-:Y:S02]  /*35750*/  STL.64 [R1+0x1650], R16 ;  /* 0x0016501001007387 */ /* 0x0007e40000100a00 */
[----:B---3--:R-:W3:Y:S01]  /*35760*/  LDL.LU R16, [R1+0x2a0] ;  /* 0x0002a00001107983 */ /* 0x008ee20000300800 */
[----:B------:R-:W3:Y:S02]  /*35770*/  LDL.LU R17, [R1+0x2a4] ;  /* 0x0002a40001117983 */ /* 0x000ee40000300800 */
[----:B------:R-:W3:Y:S02]  /*35780*/  LDL.LU R18, [R1+0x2a8] ;  /* 0x0002a80001127983 */ /* 0x000ee40000300800 */
[----:B------:R-:W3:Y:S01]  /*35790*/  LDL.LU R19, [R1+0x2ac] ;  /* 0x0002ac0001137983 */ /* 0x000ee20000300800 */
[----:B-1----:R-:W-:Y:S01]  /*357a0*/  STL [R1+0x31c], R5 ;  /* 0x00031c0501007387 */ /* 0x002fe20000100800 */
[----:B0-----:R-:W-:Y:S02]  /*357b0*/  STL.64 [R1+0xa0], R8 ;  /* 0x0000a00801007387 */ /* 0x001fe40000100a00 */
[----:B------:R0:W-:Y:S02]  /*357c0*/  STL.64 [R1+0xa8], R10 ;  /* 0x0000a80a01007387 */ /* 0x0001e40000100a00 */
[----:B0-----:R-:W2:Y:S01]  /*357d0*/  LDL.LU.64 R10, [R1+0x1680] ;  /* 0x00168000010a7983 */ /* 0x001ea20000300a00 */
[----:B------:R-:W4:Y:S01]  /*357e0*/  LDL.LU.64 R8, [R1+0x1678] ;  /* 0x0016780001087983 */ /* 0x000f220000300a00 */
        /* <DEDUP_REMOVED lines=9> */
[----:B------:R-:W4:Y:S01]  /*35880*/  LDL.LU R10, [R1+0x288] ;  /* 0x00028800010a7983 */ /* 0x000f220000300800 */
[----:B------:R-:W4:Y:S03]  /*35890*/  LDL.LU R11, [R1+0x28c] ;  /* 0x00028c00010b7983 */ /* 0x000f260000300800 */
[----:B0-----:R-:W-:Y:S01]  /*358a0*/  STL [R1+0x318], R28 ;  /* 0x0003181c01007387 */ /* 0x001fe20000100800 */
[----:B--2---:R-:W-:-:S03]  /*358b0*/  FADD R0, R29, -R15 ;  /* 0x8000000f1d007221 */ /* 0x004fc60000000000 */
[----:B------:R-:W0:Y:S04]  /*358c0*/  LDSM.16.M88.4 R12, [R21+0x9080] ;  /* 0x00908000150c783b */ /* 0x000e280000000200 */
[----:B0-----:R-:W-:Y:S01]  /*358d0*/  STL.64 [R1+0x90], R12 ;  /* 0x0000900c01007387 */ /* 0x001fe20000100a00 */
[----:B-1----:R-:W-:Y:S02]  /*358e0*/  STL [R1+0x314], R2 ;  /* 0x0003140201007387 */ /* 0x002fe40000100800 */
[----:B------:R0:W-:Y:S02]  /*358f0*/  STL.64 [R1+0x98], R14 ;  /* 0x0000980e01007387 */ /* 0x0001e40000100a00 */
[----:B0-----:R-:W3:Y:S01]  /*35900*/  LDL.LU.64 R14, [R1+0x1668] ;  /* 0x00166800010e7983 */ /* 0x001ee20000300a00 */
[----:B------:R-:W2:Y:S01]  /*35910*/  LDL.LU.64 R12, [R1+0x1660] ;  /* 0x00166000010c7983 */ /* 0x000ea20000300a00 */
[----:B---3--:R-:W-:Y:S11]  /*35920*/  HMMA.16816.F32 R16, R24, R14, R16 ;  /* 0x0000000e1810723c */ /* 0x008ff60000001810 */
[----:B------:R-:W-:Y:S11]  /*35930*/  @!UPT UIADD3 URZ, URZ, URZ, URZ ;  /* 0x0000003f3f3ff290 */ /* 0x000ff6000fffe03f */
[----:B------:R-:W-:Y:S01]  /*35940*/  @!UPT UIADD3 URZ, URZ, URZ, URZ ;  /* 0x0000003f3f3ff290 */ /* 0x000fe2000fffe03f */
[----:B------:R-:W-:Y:S01]  /*35950*/  STL.64 [R1+0xd0], R16 ;  /* 0x0000d01001007387 */ /* 0x000fe20000100a00 */
[----:B------:R-:W-:Y:S02]  /*35960*/  STL.64 [R1+0xd8], R18 ;  /* 0x0000d81201007387 */ /* 0x000fe40000100a00 */
[----:B------:R-:W0:Y:S04]  /*35970*/  LDSM.16.M88.4 R16, [R21+0x9880] ;  /* 0x009880001510783b */ /* 0x000e280000000200 */
[----:B------:R-:W2:Y:S01]  /*35980*/  LDL.LU R14, [R1+0x2b8] ;  /* 0x0002b800010e7983 */ /* 0x000ea20000300800 */
[----:B0-----:R-:W-:Y:S01]  /*35990*/  STL.64 [R1+0x80], R16 ;  /* 0x0000801001007387 */ /* 0x001fe20000100a00 */
[----:B------:R0:W-:Y:S03]  /*359a0*/  STL.64 [R1+0x88], R18 ;  /* 0x0000881201007387 */ /* 0x0001e60000100a00 */
[----:B0-----:R-:W4:Y:S01]  /*359b0*/  LDL.LU.64 R18, [R1+0x1658] ;  /* 0x0016580001127983 */ /* 0x001f220000300a00 */
[----:B------:R-:W-:-:S02]  /*359c0*/  IMAD.MOV.U32 R15, RZ, RZ, R20 ;  /* 0x000000ffff0f7224 */ /* 0x000fc400078e0014 */
[----:B------:R-:W3:Y:S02]  /*359d0*/  LDL.LU.64 R16, [R1+0x1650] ;  /* 0x0016500001107983 */ /* 0x000ee40000300a00 */
[----:B------:R-:W5:Y:S02]  /*359e0*/  LDL R2, [R1+0x328] ;  /* 0x0003280001027983 */ /* 0x000f640000100800 */
[----:B------:R-:W-:-:S04]  /*359f0*/  FMUL R0, R0, 1.4426950216293334961 ;  /* 0x3fb8aa3b00007820 */ /* 0x000fc80000400000 */
[----:B------:R-:W0:Y:S01]  /*35a00*/  MUFU.EX2 R29, R0 ;  /* 0x00000000001d7308 */ /* 0x000e220000000800 */
[C---:B--2---:R-:W-:Y:S11]  /*35a10*/  HMMA.16816.F32 R12, R24.reuse, R6, R12 ;  /* 0x00000006180c723c */ /* 0x044ff6000000180c */
[----:B------:R-:W-:Y:S11]  /*35a20*/  @!UPT UIADD3 URZ, URZ, URZ, URZ ;  /* 0x0000003f3f3ff290 */ /* 0x000ff6000fffe03f */
[----:B------:R-:W-:Y:S01]  /*35a30*/  @!UPT UIADD3 URZ, URZ, URZ, URZ ;  /* 0x0000003f3f3ff290 */ /* 0x000fe2000fffe03f */
[----:B------:R-:W-:Y:S01]  /*35a40*/  STL.64 [R1+0xc0], R12 ;  /* 0x0000c00c01007387 */ /* 0x000fe20000100a00 */
[----:B------:R-:W-:Y:S02]  /*35a50*/  STL.64 [R1+0xc8], R14 ;  /* 0x0000c80e01007387 */ /* 0x000fe40000100a00 */
[----:B------:R-:W1:Y:S04]  /*35a60*/  LDSM.16.M88.4 R12, [R21+0xa080] ;  /* 0x00a08000150c783b */ /* 0x000e680000000200 */
[----:B0-----:R-:W-:Y:S01]  /*35a70*/  STL [R1+0x310], R29 ;  /* 0x0003101d01007387 */ /* 0x001fe20000100800 */
[----:B----4-:R-:W-:Y:S11]  /*35a80*/  HMMA.16816.F32 R8, R24, R18, R8 ;  /* 0x000000121808723c */ /* 0x010ff60000001808 */
[----:B------:R-:W-:Y:S11]  /*35a90*/  @!UPT UIADD3 URZ, URZ, URZ, URZ ;  /* 0x0000003f3f3ff290 */ /* 0x000ff6000fffe03f */
[----:B------:R-:W-:Y:S01]  /*35aa0*/  @!UPT UIADD3 URZ, URZ, URZ, URZ ;  /* 0x0000003f3f3ff290 */ /* 0x000fe2000fffe03f */
[----:B------:R-:W-:Y:S01]  /*35ab0*/  STL [R1+0x1398], R8 ;  /* 0x0013980801007387 */ /* 0x000fe20000100800 */
[----:B-1----:R-:W-:Y:S02]  /*35ac0*/  STL [R1+0x70], R12 ;  /* 0x0000700c01007387 */ /* 0x002fe40000100800 */
[----:B------:R-:W-:Y:S02]  /*35ad0*/  STL.64 [R1+0x78], R14 ;  /* 0x0000780e01007387 */ /* 0x000fe40000100a00 */
[----:B------:R0:W-:Y:S02]  /*35ae0*/  STL.64 [R1+0x15e8], R12 ;  /* 0x0015e80c01007387 */ /* 0x0001e40000100a00 */
[----:B0-----:R-:W2:Y:S04]  /*35af0*/  LDL.64 R12, [R1+0x80] ;  /* 0x00008000010c7983 */ /* 0x001ea80000100a00 */
[----:B--2---:R0:W-:Y:S04]  /*35b00*/  STL.64 [R1+0x1600], R12 ;  /* 0x0016000c01007387 */ /* 0x0041e80000100a00 */
[----:B0-----:R-:W2:Y:S04]  /*35b10*/  LDL.64 R12, [R1+0x90] ;  /* 0x00009000010c7983 */ /* 0x001ea80000100a00 */
[----:B--2---:R0:W-:Y:S04]  /*35b20*/  STL.64 [R1+0x1618], R12 ;  /* 0x0016180c01007387 */ /* 0x0041e80000100a00 */
[----:B0-----:R-:W2:Y:S01]  /*35b30*/  LDL.64 R12, [R1+0xa0] ;  /* 0x0000a000010c7983 */ /* 0x001ea20000100a00 */
[----:B------:R-:W-:-:S02]  /*35b40*/  F2FP.PACK_AB R4, R5, R4 ;  /* 0x000000040504723e */ /* 0x000fc400000000ff */
[----:B---3--:R-:W-:Y:S01]  /*35b50*/  MOV R8, R17 ;  /* 0x0000001100087202 */ /* 0x008fe20000000f00 */
[----:B--2---:R-:W-:Y:S01]  /*35b60*/  STL.64 [R1+0x1630], R12 ;  /* 0x0016300c01007387 */ /* 0x004fe20000100a00 */
[----:B------:R0:W-:Y:S02]  /*35b70*/  STL [R1+0x1384], R9 ;  /* 0x0013840901007387 */ /* 0x0001e40000100800 */
[----:B------:R-:W-:Y:S02]  /*35b80*/  STL [R1+0x1380], R10 ;  /* 0x0013800a01007387 */ /* 0x000fe40000100800 */
[----:B------:R-:W-:Y:S01]  /*35b90*/  STL [R1+0x137c], R11 ;  /* 0x00137c0b01007387 */ /* 0x000fe20000100800 */
[----:B------:R-:W5:Y:S01]  /*35ba0*/  LDL.LU R5, [R1+0x1648] ;  /* 0x0016480001057983 */ /* 0x000f620000300800 */
[----:B------:R-:W2:Y:S02]  /*35bb0*/  LDL.LU R17, [R1+0x1644] ;  /* 0x0016440001117983 */ /* 0x000ea40000300800 */
[----:B0-----:R-:W-:-:S02]  /*35bc0*/  IMAD.MOV.U32 R9, RZ, RZ, R16 ;  /* 0x000000ffff097224 */ /* 0x001fc400078e0010 */
[----:B------:R-:W2:Y:S01]  /*35bd0*/  LDL.LU R16, [R1+0x1640] ;  /* 0x0016400001107983 */ /* 0x000ea20000300800 */
[----:B------:R-:W3:Y:S02]  /*35be0*/  LDL R7, [R1+0x314] ;  /* 0x0003140001077983 */ /* 0x000ee40000100800 */
[----:B------:R-:W4:Y:S02]  /*35bf0*/  LDL.LU R12, [R1+0x270] ;  /* 0x00027000010c7983 */ /* 0x000f240000300800 */
[----:B------:R-:W4:Y:S01]  /*35c00*/  LDL.LU R13, [R1+0x274] ;  /* 0x00027400010d7983 */ /* 0x000f220000300800 */
[----:B------:R-:W4:Y:S01]  /*35c10*/  LDL.LU R14, [R1+0x278] ;  /* 0x00027800010e7983 */ /* 0x000f220000300800 */
[----:B------:R-:W4:Y:S02]  /*35c20*/  LDL.LU R15, [R1+0x27c] ;  /* 0x00027c00010f7983 */ /* 0x000f240000300800 */
[----:B------:R-:W2:Y:S01]  /*35c30*/  LDL.LU R0, [R1+0x7f4] ;  /* 0x0007f40001007983 */ /* 0x000ea20000300800 */
[----:B-----5:R-:W-:-:S02]  /*35c40*/  F2FP.PACK_AB R5, R2, R5 ;  /* 0x000000050205723e */ /* 0x020fc400000000ff */
[----:B------:R-:W5:Y:S01]  /*35c50*/  LDL.LU R2, [R1+0x7f0] ;  /* 0x0007f00001027983 */ /* 0x000f620000300800 */
        /* <DEDUP_REMOVED lines=9> */
[----:B------:R-:W0:Y:S02]  /*35cf0*/  S2R R21, SR_TID.X ;  /* 0x0000000000157919 */ /* 0x000e240000002100 */
[C---:B0-----:R-:W-:Y:S01]  /*35d00*/  LOP3.LUT R27, R21.reuse, 0x7, RZ, 0xc0, !PT ;  /* 0x00000007151b7812 */ /* 0x041fe200078ec0ff */
[----:B------:R-:W-:-:S04]  /*35d10*/  SHF.L.U32 R21, R21, 0x1, RZ ;  /* 0x0000000115157819 */ /* 0x000fc800000006ff */
[----:B------:R-:W-:-:S05]  /*35d20*/  IMAD R27, R27, 0x110, RZ ;  /* 0x000001101b1b7824 */ /* 0x000fca00078e02ff */
[----:B------:R-:W-:Y:S01]  /*35d30*/  LOP3.LUT R27, R27, 0x30, R21, 0x78, !PT ;  /* 0x000000301b1b7812 */ /* 0x000fe200078e7815 */
[----:B--2---:R-:W-:Y:S01]  /*35d40*/  STL.64 [R1+0x1610], R18 ;  /* 0x0016101201007387 */ /* 0x004fe20000100a00 */
[----:B------:R0:W-:Y:S03]  /*35d50*/  STL.64 [R1+0x1608], R16 ;  /* 0x0016081001007387 */ /* 0x0001e60000100a00 */
[----:B0-----:R-:W2:Y:S01]  /*35d60*/  LDL.LU R16, [R1+0x250] ;  /* 0x0002500001107983 */ /* 0x001ea20000300800 */
[----:B------:R-:W2:Y:S02]  /*35d70*/  LDL.LU R17, [R1+0x254] ;  /* 0x0002540001117983 */ /* 0x000ea40000300800 */
[----:B------:R-:W2:Y:S02]  /*35d80*/  LDL.LU R18, [R1+0x258] ;  /* 0x0002580001127983 */ /* 0x000ea40000300800 */
[----:B------:R-:W2:Y:S01]  /*35d90*/  LDL.LU R19, [R1+0x25c] ;  /* 0x00025c0001137983 */ /* 0x000ea20000300800 */
[----:B------:R-:W-:-:S05]  /*35da0*/  LOP3.LUT R27, R27, 0x40, RZ, 0x3c, !PT ;  /* 0x000000401b1b7812 */ /* 0x000fca00078e3cff */
[----:B------:R-:W0:Y:S01]  /*35db0*/  LDSM.16.M88.4 R20, [R27+0xa880] ;  /* 0x00a880001b14783b */ /* 0x000e220000000200 */
[----:B---3--:R-:W-:Y:S01]  /*35dc0*/  F2FP.PACK_AB R6, R7, R28 ;  /* 0x0000001c0706723e */ /* 0x008fe200000000ff */
[----:B------:R-:W-:-:S07]  /*35dd0*/  F2FP.PACK_AB R7, R29, R3 ;  /* 0x000000031d07723e */ /* 0x000fce00000000ff */
[C---:B----4-:R-:W-:Y:S01]  /*35de0*/  HMMA.16816.F32 R8, R4.reuse, R8, R12 ;  /* 0x000000080408723c */ /* 0x050fe2000000180c */
[----:B--2---:R-:W-:Y:S01]  /*35df0*/  STL.64 [R1+0x1628], R18 ;  /* 0x0016281201007387 */ /* 0x004fe20000100a00 */
[----:B------:R1:W-:Y:S03]  /*35e00*/  STL.64 [R1+0x1620], R16 ;  /* 0x0016201001007387 */ /* 0x0003e60000100a00 */
[----:B-1----:R-:W2:Y:S01]  /*35e10*/  LDL.LU R16, [R1+0x260] ;  /* 0x0002600001107983 */ /* 0x002ea20000300800 */
[----:B------:R-:W2:Y:S02]  /*35e20*/  LDL.LU R17, [R1+0x264] ;  /* 0x0002640001117983 */ /* 0x000ea40000300800 */
[----:B------:R-:W2:Y:S02]  /*35e30*/  LDL.LU R18, [R1+0x268] ;  /* 0x0002680001127983 */ /* 0x000ea40000300800 */
[----:B------:R-:W2:Y:S01]  /*35e40*/  LDL.LU R19, [R1+0x26c] ;  /* 0x00026c0001137983 */ /* 0x000ea20000300800 */
[----:B------:R-:W3:Y:S01]  /*35e50*/  LDL.LU R28, [R1+0x163c] ;  /* 0x00163c00011c7983 */ /* 0x000ee20000300800 */
[----:B0-----:R-:W-:Y:S02]  /*35e60*/  STL.64 [R1+0x60], R20 ;  /* 0x0000601401007387 */ /* 0x001fe40000100a00 */
[----:B------:R-:W-:Y:S02]  /*35e70*/  STL.64 [R1+0x68], R22 ;  /* 0x0000681601007387 */ /* 0x000fe40000100a00 */
[----:B------:R-:W4:Y:S01]  /*35e80*/  LDL.LU R29, [R1+0x1638] ;  /* 0x00163800011d7983 */ /* 0x000f220000300800 */
[----:B------:R-:W2:Y:S06]  /*35e90*/  LDL.LU.64 R12, [R1+0x1630] ;  /* 0x00163000010c7983 */ /* 0x000eac0000300a00 */
[----:B------:R-:W-:Y:S02]  /*35ea0*/  STL.64 [R1+0x2b0], R8 ;  /* 0x0002b00801007387 */ /* 0x000fe40000100a00 */
[----:B------:R-:W-:Y:S02]  /*35eb0*/  STL.64 [R1+0x2b8], R10 ;  /* 0x0002b80a01007387 */ /* 0x000fe40000100a00 */
[----:B------:R-:W0:Y:S04]  /*35ec0*/  LDSM.16.M88.4 R8, [R27+0xb080] ;  /* 0x00b080001b08783b */ /* 0x000e280000000200 */
[----:B0-----:R-:W-:Y:S01]  /*35ed0*/  STL.64 [R1+0x50], R8 ;  /* 0x0000500801007387 */ /* 0x001fe20000100a00 */
[----:B------:R-:W-:Y:S01]  /*35ee0*/  STL.64 [R1+0x58], R10 ;  /* 0x0000580a01007387 */ /* 0x000fe20000100a00 */
[----:B--2---:R-:W-:Y:S01]  /*35ef0*/  HMMA.16816.F32 R16, R4, R12, R16 ;  /* 0x0000000c0410723c */ /* 0x004fe20000001810 */
[----:B------:R-:W-:-:S02]  /*35f00*/  MOV R3, R13 ;  /* 0x0000000d00037202 */ /* 0x000fc40000000f00 */
[----:B------:R-:W0:Y:S11]  /*35f10*/  LDSM.16.M88.4 R12, [R27+0xb880] ;  /* 0x00b880001b0c783b */ /* 0x000e360000000200 */
[----:B------:R-:W-:Y:S09]  /*35f20*/  @!UPT UIADD3 URZ, URZ, URZ, URZ ;  /* 0x0000003f3f3ff290 */ /* 0x000ff2000fffe03f */
[----:B------:R-:W-:Y:S01]  /*35f30*/  STL.64 [R1+0x2a0], R16 ;  /* 0x0002a01001007387 */ /* 0x000fe20000100a00 */
[----:B------:R1:W-:Y:S03]  /*35f40*/  STL.64 [R1+0x2a8], R18 ;  /* 0x0002a81201007387 */ /* 0x0003e60000100a00 */
[----:B-1----:R-:W2:Y:S01]  /*35f50*/  LDL.LU.64 R18, [R1+0x1628] ;  /* 0x0016280001127983 */ /* 0x002ea20000300a00 */
[----:B------:R-:W2:Y:S02]  /*35f60*/  LDL.LU.64 R16, [R1+0x1620] ;  /* 0x0016200001107983 */ /* 0x000ea40000300a00 */
[----:B------:R-:W-:Y:S01]  /*35f70*/  STL [R1+0x1504], R3 ;  /* 0x0015040301007387 */ /* 0x000fe20000100800 */
[----:B0-----:R0:W-:Y:S01]  /*35f80*/  STL.64 [R1+0x40], R12 ;  /* 0x0000400c01007387 */ /* 0x0011e20000100a00 */
[----:B------:R-:W-:Y:S03]  /*35f90*/  STL.64 [R1+0x48], R14 ;  /* 0x0000480e01007387 */ /* 0x000fe60000100a00 */
[----:B0-----:R-:W2:Y:S02]  /*35fa0*/  LDL.LU.64 R12, [R1+0x1618] ;  /* 0x00161800010c7983 */ /* 0x001ea40000300a00 */
[----:B--2---:R-:W-:Y:S01]  /*35fb0*/  HMMA.16816.F32 R16, R4, R12, R16 ;  /* 0x0000000c0410723c */ /* 0x004fe20000001810 */
[----:B------:R-:W-:-:S02]  /*35fc0*/  IMAD.MOV.U32 R3, RZ, RZ, R13 ;  /* 0x000000ffff037224 */ /* 0x000fc400078e000d */
        /* <DEDUP_REMOVED lines=9> */
[----:B0-----:R-:W2:Y:S01]  /*36060*/  LDL.LU.64 R12, [R1+0x1600] ;  /* 0x00160000010c7983 */ /* 0x001ea20000300a00 */
[----:B----4-:R-:W-:-:S02]  /*36070*/  FADD R0, R0, -R29 ;  /* 0x8000001d00007221 */ /* 0x010fc40000000000 */
[----:B------:R-:W4:Y:S02]  /*36080*/  LDL.LU R11, [R1+0x7ec] ;  /* 0x0007ec00010b7983 */ /* 0x000f240000300800 */
[----:B------:R-:W-:-:S06]  /*36090*/  FMUL R0, R0, 1.4426950216293334961 ;  /* 0x3fb8aa3b00007820 */ /* 0x000fcc0000400000 */
[----:B------:R-:W0:Y:S01]  /*360a0*/  MUFU.EX2 R0, R0 ;  /* 0x0000000000007308 */ /* 0x000e220000000800 */
[----:B------:R-:W-:Y:S01]  /*360b0*/  MOV R22, R8 ;  /* 0x0000000800167202 */ /* 0x000fe20000000f00 */
[----:B--2---:R-:W-:Y:S01]  /*360c0*/  HMMA.16816.F32 R16, R4, R12, R16 ;  /* 0x0000000c0410723c */ /* 0x004fe20000001810 */
[----:B------:R-:W-:Y:S02]  /*360d0*/  MOV R3, R13 ;  /* 0x0000000d00037202 */ /* 0x000fe40000000f00 */
[----:B------:R-:W1:Y:S11]  /*360e0*/  LDSM.16.M88.4 R12, [R27+0xc880] ;  /* 0x00c880001b0c783b */ /* 0x000e760000000200 */
[----:B------:R-:W-:Y:S09]  /*360f0*/  @!UPT UIADD3 URZ, URZ, URZ, URZ ;  /* 0x0000003f3f3ff290 */ /* 0x000ff2000fffe03f */
[----:B------:R-:W-:Y:S01]  /*36100*/  STL.64 [R1+0x280], R16 ;  /* 0x0002801001007387 */ /* 0x000fe20000100a00 */
[----:B0-----:R-:W-:Y:S02]  /*36110*/  STL [R1+0x300], R0 ;  /* 0x0003000001007387 */ /* 0x001fe40000100800 */
[----:B------:R0:W-:Y:S02]  /*36120*/  STL.64 [R1+0x288], R18 ;  /* 0x0002881201007387 */ /* 0x0001e40000100a00 */
[----:B0-----:R-:W2:Y:S01]  /*36130*/  LDL.LU.64 R18, [R1+0x15f8] ;  /* 0x0015f80001127983 */ /* 0x001ea20000300a00 */
[----:B------:R-:W2:Y:S02]  /*36140*/  LDL.LU.64 R16, [R1+0x15f0] ;  /* 0x0015f00001107983 */ /* 0x000ea40000300a00 */
[----:B------:R-:W-:Y:S01]  /*36150*/  STL [R1+0x150c], R3 ;  /* 0x00150c0301007387 */ /* 0x000fe20000100800 */
[----:B-1----:R0:W-:Y:S01]  /*36160*/  STL.64 [R1+0x20], R12 ;  /* 0x0000200c01007387 */ /* 0x0021e20000100a00 */
[----:B------:R-:W-:Y:S01]  /*36170*/  MOV R8, R12 ;  /* 0x0000000c00087202 */ /* 0x000fe20000000f00 */
[----:B------:R-:W-:Y:S02]  /*36180*/  STL.64 [R1+0x28], R14 ;  /* 0x0000280e01007387 */ /* 0x000fe40000100a00 */
[----:B------:R-:W-:-:S02]  /*36190*/  IMAD.MOV.U32 R10, RZ, RZ, R13 ;  /* 0x000000ffff0a7224 */ /* 0x000fc400078e000d */
[----:B0-----:R-:W2:Y:S01]  /*361a0*/  LDL.LU.64 R12, [R1+0x15e8] ;  /* 0x0015e800010c7983 */ /* 0x001ea20000300a00 */
[----:B-----5:R-:W-:-:S04]  /*361b0*/  FADD R2, R2, -R29 ;  /* 0x8000001d02027221 */ /* 0x020fc80000000000 */
[----:B------:R-:W-:-:S06]  /*361c0*/  FMUL R0, R2, 1.4426950216293334961 ;  /* 0x3fb8aa3b02007820 */ /* 0x000fcc0000400000 */
[----:B------:R-:W0:Y:S02]  /*361d0*/  MUFU.EX2 R0, R0 ;  /* 0x0000000000007308 */ /* 0x000e240000000800 */
[----:B0-----:R4:W-:Y:S01]  /*361e0*/  STL [R1+0x304], R0 ;  /* 0x0003040001007387 */ /* 0x0019e20000100800 */
[--C-:B------:R-:W-:Y:S02]  /*361f0*/  FADD R2, R26, -R29.reuse ;  /* 0x8000001d1a027221 */ /* 0x100fe40000000000 */
[----:B----4-:R-:W-:Y:S01]  /*36200*/  FADD R0, R11, -R29 ;  /* 0x8000001d0b007221 */ /* 0x010fe20000000000 */
[----:B--2---:R-:W-:Y:S01]  /*36210*/  HMMA.16816.F32 R16, R4, R12, R16 ;  /* 0x0000000c0410723c */ /* 0x004fe20000001810 */
[----:B------:R-:W-:Y:S02]  /*36220*/  MOV R3, R13 ;  /* 0x0000000d00037202 */ /* 0x000fe40000000f00 */
[----:B------:R-:W0:Y:S04]  /*36230*/  LDSM.16.M88.4 R12, [R27+0xd880] ;  /* 0x00d880001b0c783b */ /* 0x000e280000000200 */
[----:B------:R1:W-:Y:S11]  /*36240*/  STL [R1+0x15a0], R3 ;  /* 0x0015a00301007387 */ /* 0x0003f60000100800 */
[----:B------:R-:W-:Y:S05]  /*36250*/  @!UPT UIADD3 URZ, URZ, URZ, URZ ;  /* 0x0000003f3f3ff290 */ /* 0x000fea000fffe03f */
[----:B------:R-:W-:Y:S01]  /*36260*/  STL.64 [R1+0x270], R16 ;  /* 0x0002701001007387 */ /* 0x000fe20000100a00 */
[----:B------:R-:W-:Y:S02]  /*36270*/  STL.64 [R1+0x278], R18 ;  /* 0x0002781201007387 */ /* 0x000fe40000100a00 */
[----:B------:R-:W2:Y:S01]  /*36280*/  LDSM.16.M88.4 R16, [R27+0xd080] ;  /* 0x00d080001b10783b */ /* 0x000ea20000000200 */
[----:B0-----:R-:W-:Y:S01]  /*36290*/  STL.64 [R1], R12 ;  /* 0x0000000c01007387 */ /* 0x001fe20000100a00 */
[----:B-1----:R-:W-:-:S03]  /*362a0*/  MOV R3, R13 ;  /* 0x0000000d00037202 */ /* 0x002fc60000000f00 */
[----:B--2---:R-:W-:Y:S01]  /*362b0*/  STL.64 [R1+0x10], R16 ;  /* 0x0000101001007387 */ /* 0x004fe20000100a00 */
[----:B------:R-:W-:Y:S02]  /*362c0*/  STL.64 [R1+0x18], R18 ;  /* 0x0000181201007387 */ /* 0x000fe40000100a00 */
[----:B------:R-:W-:Y:S02]  /*362d0*/  STL.64 [R1+0x8], R14 ;  /* 0x0000080e01007387 */ /* 0x000fe40000100a00 */
[----:B------:R-:W0:Y:S04]  /*362e0*/  LDSM.16.M88.4 R12, [R27+0xe080] ;  /* 0x00e080001b0c783b */ /* 0x000e280000000200 */
[----:B------:R-:W1:Y:S04]  /*362f0*/  LDSM.16.M88.4 R16, [R27+0xe880] ;  /* 0x00e880001b10783b */ /* 0x000e680000000200 */
[----:B0-----:R-:W-:Y:S01]  /*36300*/  STL [R1+0x120c], R14 ;  /* 0x00120c0e01007387 */ /* 0x001fe20000100800 */
[----:B------:R-:W-:Y:S02]  /*36310*/  STL [R1+0x1208], R15 ;  /* 0x0012080f01007387 */ /* 0x000fe40000100800 */
[----:B------:R0:W-:Y:S02]  /*36320*/  STL [R1+0x15e4], R27 ;  /* 0x0015e41b01007387 */ /* 0x0001e40000100800 */
[----:B------:R-:W2:Y:S01]  /*36330*/  LDL.LU R24, [R1+0x220] ;  /* 0x0002200001187983 */ /* 0x000ea20000300800 */
[----:B------:R-:W2:Y:S01]  /*36340*/  LDL.LU R25, [R1+0x224] ;  /* 0x0002240001197983 */ /* 0x000ea20000300800 */
[----:B------:R-:W2:Y:S03]  /*36350*/  LDL.LU R26, [R1+0x228] ;  /* 0x00022800011a7983 */ /* 0x000ea60000300800 */
[----:B0-----:R-:W2:Y:S01]  /*36360*/  LDL.LU R27, [R1+0x22c] ;  /* 0x00022c00011b7983 */ /* 0x001ea20000300800 */
[----:B-1----:R-:W-:Y:S02]  /*36370*/  STL [R1+0x11f0], R18 ;  /* 0x0011f01201007387 */ /* 0x002fe40000100800 */
[----:B------:R0:W-:Y:S02]  /*36380*/  STL [R1+0x11ec], R19 ;  /* 0x0011ec1301007387 */ /* 0x0001e40000100800 */
[----:B------:R-:W3:Y:S01]  /*36390*/  LDL.LU R14, [R1+0x804] ;  /* 0x00080400010e7983 */ /* 0x000ee20000300800 */
[----:B------:R-:W4:Y:S04]  /*363a0*/  LDL.LU R11, [R1+0x800] ;  /* 0x00080000010b7983 */ /* 0x000f280000300800 */
[----:B0-----:R-:W5:Y:S04]  /*363b0*/  LDL.LU R19, [R1+0x7fc] ;  /* 0x0007fc0001137983 */ /* 0x001f680000300800 */
[----:B-----5:R-:W-:Y:S01]  /*363c0*/  STL [R1+0x15c0], R19 ;  /* 0x0015c01301007387 */ /* 0x020fe20000100800 */
[----:B------:R0:W-:Y:S03]  /*363d0*/  STL.64 [R1+0x15b8], R16 ;  /* 0x0015b81001007387 */ /* 0x0001e60000100a00 */
[----:B0-----:R-:W5:Y:S01]  /*363e0*/  LDL.LU R16, [R1+0x2d0] ;  /* 0x0002d00001107983 */ /* 0x001f620000300800 */
[----:B------:R-:W5:Y:S02]  /*363f0*/  LDL.LU R17, [R1+0x2d4] ;  /* 0x0002d40001117983 */ /* 0x000f640000300800 */
[----:B------:R-:W2:Y:S02]  /*36400*/  LDL.LU R18, [R1+0x2d8] ;  /* 0x0002d80001127983 */ /* 0x000ea40000300800 */
[----:B------:R-:W2:Y:S02]  /*36410*/  LDL.LU R19, [R1+0x2dc] ;  /* 0x0002dc0001137983 */ /* 0x000ea40000300800 */
[----:B--2---:R-:W-:Y:S01]  /*36420*/  STL.64 [R1+0x15d0], R18 ;  /* 0x0015d01201007387 */ /* 0x004fe20000100a00 */
[----:B-----5:R0:W-:Y:S02]  /*36430*/  STL.64 [R1+0x15c8], R16 ;  /* 0x0015c81001007387 */ /* 0x0201e40000100a00 */
[----:B------:R-:W-:Y:S02]  /*36440*/  STL [R1+0x1348], R29 ;  /* 0x0013481d01007387 */ /* 0x000fe40000100800 */
[----:B0-----:R-:W-:-:S02]  /*36450*/  IMAD.MOV.U32 R16, RZ, RZ, R22 ;  /* 0x000000ffff107224 */ /* 0x001fc400078e0016 */
[----:B------:R-:W-:Y:S01]  /*36460*/  HMMA.16816.F32 R20, R4, R20, R24 ;  /* 0x000000140414723c */ /* 0x000fe20000001818 */
[----:B------:R-:W2:Y:S11]  /*36470*/  LDL.LU R27, [R1+0x15e4] ;  /* 0x0015e400011b7983 */ /* 0x000eb60000300800 */
[----:B------:R-:W-:Y:S11]  /*36480*/  @!UPT UIADD3 URZ, URZ, URZ, URZ ;  /* 0x0000003f3f3ff290 */ /* 0x000ff6000fffe03f */
[----:B------:R-:W-:Y:S01]  /*36490*/  STL.64 [R1+0x260], R20 ;  /* 0x0002601401007387 */ /* 0x000fe20000100a00 */
[----:B------:R-:W-:Y:S02]  /*364a0*/  STL.64 [R1+0x268], R22 ;  /* 0x0002681601007387 */ /* 0x000fe40000100a00 */
[----:B------:R-:W-:Y:S01]  /*364b0*/  FMUL R2, R2, 1.4426950216293334961 ;  /* 0x3fb8aa3b02027820 */ /* 0x000fe20000400000 */
[----:B------:R-:W-:-:S03]  /*364c0*/  MOV R17, R9 ;  /* 0x0000000900117202 */ /* 0x000fc60000000f00 */
[----:B------:R-:W0:Y:S01]  /*364d0*/  MUFU.EX2 R9, R2 ;  /* 0x0000000200097308 */ /* 0x000e220000000800 */
[----:B--2---:R-:W1:Y:S02]  /*364e0*/  LDSM.16.M88.4 R20, [R27+0xf080] ;  /* 0x00f080001b14783b */ /* 0x004e640000000200 */
[----:B------:R-:W2:Y:S02]  /*364f0*/  LDSM.16.M88.4 R24, [R27+0xf880] ;  /* 0x00f880001b18783b */ /* 0x000ea40000000200 */
[----:B-1----:R-:W-:Y:S02]  /*36500*/  STL [R1+0x11d4], R22 ;  /* 0x0011d41601007387 */ /* 0x002fe40000100800 */
[----:B0-----:R-:W-:Y:S02]  /*36510*/  STL [R1+0x308], R9 ;  /* 0x0003080901007387 */ /* 0x001fe40000100800 */
[----:B------:R-:W-:Y:S02]  /*36520*/  STL [R1+0x15b0], R10 ;  /* 0x0015b00a01007387 */ /* 0x000fe40000100800 */
[----:B------:R0:W-:Y:S02]  /*36530*/  STL.64 [R1+0x15a8], R8 ;  /* 0x0015a80801007387 */ /* 0x0001e40000100a00 */
[----:B0-----:R-:W5:Y:S01]  /*36540*/  LDL.LU.64 R8, [R1+0x40] ;  /* 0x0000400001087983 */ /* 0x001f620000300a00 */
[----:B----4-:R-:W-:Y:S03]  /*36550*/  STL [R1+0x15e0], R11 ;  /* 0x0015e00b01007387 */ /* 0x010fe60000100800 */
[----:B-----5:R0:W-:Y:S04]  /*36560*/  STL.64 [R1+0x15d8], R8 ;  /* 0x0015d80801007387 */ /* 0x0201e80000100a00 */
[----:B0-----:R-:W4:Y:S01]  /*36570*/  LDL.LU R8, [R1+0x2f0] ;  /* 0x0002f00001087983 */ /* 0x001f220000300800 */
[----:B------:R-:W4:Y:S02]  /*36580*/  LDL.LU R9, [R1+0x2f4] ;  /* 0x0002f40001097983 */ /* 0x000f240000300800 */
[----:B------:R-:W4:Y:S02]  /*36590*/  LDL.LU R10, [R1+0x2f8] ;  /* 0x0002f800010a7983 */ /* 0x000f240000300800 */
[----:B------:R-:W4:Y:S02]  /*365a0*/  LDL.LU R11, [R1+0x2fc] ;  /* 0x0002fc00010b7983 */ /* 0x000f240000300800 */
[----:B------:R-:W-:-:S04]  /*365b0*/  FMUL R0, R0, 1.4426950216293334961 ;  /* 0x3fb8aa3b00007820 */ /* 0x000fc80000400000 */
[----:B------:R-:W0:Y:S01]  /*365c0*/  MUFU.EX2 R15, R0 ;  /* 0x00000000000f7308 */ /* 0x000e220000000800 */
[----:B------:R-:W-:Y:S01]  /*365d0*/  STL [R1+0x11d0], R23 ;  /* 0x0011d01701007387 */ /* 0x000fe20000100800 */
[----:B--2---:R-:W-:Y:S02]  /*365e0*/  STL.64 [R1+0x1528], R26 ;  /* 0x0015281a01007387 */ /* 0x004fe40000100a00 */
[----:B------:R1:W-:Y:S02]  /*365f0*/  STL.64 [R1+0x1520], R24 ;  /* 0x0015201801007387 */ /* 0x0003e40000100a00 */
[--C-:B---3--:R-:W-:Y:S01]  /*36600*/  FADD R2, R14, -R28.reuse ;  /* 0x8000001c0e027221 */ /* 0x108fe20000000000 */
[----:B-1----:R-:W2:Y:S01]  /*36610*/  LDL.LU.64 R24, [R1+0x30] ;  /* 0x0000300001187983 */ /* 0x002ea20000300a00 */
[----:B0-----:R-:W-:Y:S02]  /*36620*/  STL [R1+0x1558], R15 ;  /* 0x0015580f01007387 */ /* 0x001fe40000100800 */
[----:B------:R0:W-:Y:S02]  /*36630*/  STL.64 [R1+0x1550], R12 ;  /* 0x0015500c01007387 */ /* 0x0001e40000100a00 */
[----:B0-----:R-:W2:Y:S01]  /*36640*/  LDL.LU R12, [R1+0x2c0] ;  /* 0x0002c000010c7983 */ /* 0x001ea20000300800 */
[----:B------:R-:W2:Y:S02]  /*36650*/  LDL.LU R13, [R1+0x2c4] ;  /* 0x0002c400010d7983 */ /* 0x000ea40000300800 */
[----:B------:R-:W2:Y:S02]  /*36660*/  LDL.LU R14, [R1+0x2c8] ;  /* 0x0002c800010e7983 */ /* 0x000ea40000300800 */
[----:B------:R-:W2:Y:S01]  /*36670*/  LDL.LU R15, [R1+0x2cc] ;  /* 0x0002cc00010f7983 */ /* 0x000ea20000300800 */
[C---:B----4-:R-:W-:Y:S01]  /*36680*/  HMMA.16816.F32 R16, R4.reuse, R16, R8 ;  /* 0x000000100410723c */ /* 0x050fe20000001808 */
[----:B------:R-:W3:Y:S01]  /*36690*/  LDL.LU R11, [R1+0x15e0] ;  /* 0x0015e000010b7983 */ /* 0x000ee20000300800 */
[----:B------:R-:W4:Y:S11]  /*366a0*/  LDL.LU.64 R8, [R1+0x15d8] ;  /* 0x0015d80001087983 */ /* 0x000f360000300a00 */
[----:B------:R-:W-:Y:S10]  /*366b0*/  @!UPT UIADD3 URZ, URZ, URZ, URZ ;  /* 0x0000003f3f3ff290 */ /* 0x000ff4000fffe03f */
[----:B------:R-:W-:Y:S01]  /*366c0*/  STL.64 [R1+0x250], R16 ;  /* 0x0002501001007387 */ /* 0x000fe20000100a00 */
[----:B------:R0:W-:Y:S03]  /*366d0*/  STL.64 [R1+0x258], R18 ;  /* 0x0002581201007387 */ /* 0x0001e60000100a00 */
[----:B0-----:R-:W5:Y:S01]  /*366e0*/  LDL.LU.64 R18, [R1+0x15d0] ;  /* 0x0015d00001127983 */ /* 0x001f620000300a00 */
[----:B------:R-:W5:Y:S02]  /*366f0*/  LDL.LU.64 R16, [R1+0x15c8] ;  /* 0x0015c80001107983 */ /* 0x000f640000300a00 */
[----:B------:R-:W-:Y:S02]  /*36700*/  FMUL R0, R2, 1.4426950216293334961 ;  /* 0x3fb8aa3b02007820 */ /* 0x000fe40000400000 */
[----:B---3--:R-:W-:Y:S02]  /*36710*/  FADD R2, R11, -R28 ;  /* 0x8000001c0b027221 */ /* 0x008fe40000000000 */
[----:B----4-:R-:W-:Y:S01]  /*36720*/  IMAD.MOV.U32 R11, RZ, RZ, R9 ;  /* 0x000000ffff0b7224 */ /* 0x010fe200078e0009 */
[C---:B-----5:R-:W-:Y:S11]  /*36730*/  HMMA.16816.F32 R16, R4.reuse, R8, R16 ;  /* 0x000000080410723c */ /* 0x060ff60000001810 */
[----:B------:R-:W-:Y:S11]  /*36740*/  @!UPT UIADD3 URZ, URZ, URZ, URZ ;  /* 0x0000003f3f3ff290 */ /* 0x000ff6000fffe03f */
[----:B------:R-:W-:Y:S01]  /*36750*/  @!UPT UIADD3 URZ, URZ, URZ, URZ ;  /* 0x0000003f3f3ff290 */ /* 0x000fe2000fffe03f */
[----:B------:R-:W-:Y:S01]  /*36760*/  STL.64 [R1+0x240], R16 ;  /* 0x0002401001007387 */ /* 0x000fe20000100a00 */
[----:B------:R0:W-:Y:S03]  /*36770*/  STL.64 [R1+0x248], R18 ;  /* 0x0002481201007387 */ /* 0x0001e60000100a00 */
[----:B0-----:R-:W3:Y:S01]  /*36780*/  LDL.LU R19, [R1+0x15c0] ;  /* 0x0015c00001137983 */ /* 0x001ee20000300800 */
[----:B------:R-:W4:Y:S01]  /*36790*/  LDL.LU.64 R16, [R1+0x15b8] ;  /* 0x0015b80001107983 */ /* 0x000f220000300a00 */
[----:B------:R-:W-:Y:S01]  /*367a0*/  MOV R18, R8 ;  /* 0x0000000800127202 */ /* 0x000fe20000000f00 */
[----:B------:R-:W5:Y:S01]  /*367b0*/  LDL.LU R10, [R1+0x15b0] ;  /* 0x0015b000010a7983 */ /* 0x000f620000300800 */
[----:B------:R-:W4:Y:S01]  /*367c0*/  LDL.LU.64 R8, [R1+0x15a8] ;  /* 0x0015a80001087983 */ /* 0x000f220000300a00 */
[----:B------:R0:W1:Y:S01]  /*367d0*/  MUFU.EX2 R29, R0 ;  /* 0x00000000001d7308 */ /* 0x0000620000000800 */
[----:B--2---:R-:W-:Y:S01]  /*367e0*/  HMMA.16816.F32 R12, R4, R24, R12 ;  /* 0x00000018040c723c */ /* 0x004fe2000000180c */
[----:B0-----:R-:W-:-:S06]  /*367f0*/  FMUL R0, R2, 1.4426950216293334961 ;  /* 0x3fb8aa3b02007820 */ /* 0x001fcc0000400000 */
[----:B------:R-:W0:Y:S01]  /*36800*/  MUFU.EX2 R0, R0 ;  /* 0x0000000000007308 */ /* 0x000e220000000800 */
[----:B------:R-:W-:Y:S01]  /*36810*/  STL [R1+0x158c], R11 ;  /* 0x00158c0b01007387 */ /* 0x000fe20000100800 */
[----:B---3--:R-:W-:Y:S01]  /*36820*/  FADD R2, R19, -R28 ;  /* 0x8000001c13027221 */ /* 0x008fe20000000000 */
[----:B------:R-:W-:Y:S02]  /*36830*/  MOV R19, R25 ;  /* 0x0000001900137202 */ /* 0x000fe40000000f00 */
[----:B----4-:R-:W-:Y:S01]  /*36840*/  STL [R1+0x1588], R9 ;  /* 0x0015880901007387 */ /* 0x010fe20000100800 */
[----:B-1----:R-:W-:Y:S02]  /*36850*/  STL [R1+0x2f0], R29 ;  /* 0x0002f01d01007387 */ /* 0x002fe40000100800 */
[----:B0-----:R-:W-:Y:S08]  /*36860*/  STL [R1+0x2d0], R0 ;  /* 0x0002d00001007387 */ /* 0x001ff00000100800 */
[----:B------:R-:W-:Y:S01]  /*36870*/  STL.64 [R1+0x230], R12 ;  /* 0x0002300c01007387 */ /* 0x000fe20000100a00 */
[----:B------:R-:W-:Y:S01]  /*36880*/  STL.64 [R1+0x238], R14 ;  /* 0x0002380e01007387 */ /* 0x000fe20000100a00 */
[----:B------:R-:W-:Y:S02]  /*36890*/  STL.64 [R1+0x1548], R18 ;  /* 0x0015481201007387 */ /* 0x000fe40000100a00 */
[----:B------:R0:W-:Y:S02]  /*368a0*/  STL.64 [R1+0x1540], R16 ;  /* 0x0015401001007387 */ /* 0x0001e40000100a00 */
[----:B0-----:R-:W2:Y:S01]  /*368b0*/  LDL.LU R16, [R1+0x1e0] ;  /* 0x0001e00001107983 */ /* 0x001ea20000300800 */
[----:B------:R-:W2:Y:S02]  /*368c0*/  LDL.LU R17, [R1+0x1e4] ;  /* 0x0001e40001117983 */ /* 0x000ea40000300800 */
[----:B------:R-:W3:Y:S02]  /*368d0*/  LDL.LU R18, [R1+0x1e8] ;  /* 0x0001e80001127983 */ /* 0x000ee40000300800 */
[----:B------:R-:W3:Y:S02]  /*368e0*/  LDL.LU R19, [R1+0x1ec] ;  /* 0x0001ec0001137983 */ /* 0x000ee40000300800 */
[----:B-----5:R-:W-:-:S02]  /*368f0*/  IMAD.MOV.U32 R9, RZ, RZ, R10 ;  /* 0x000000ffff097224 */ /* 0x020fc400078e000a */
[----:B------:R-:W4:Y:S04]  /*36900*/  LDL.LU R10, [R1+0x7f8] ;  /* 0x0007f800010a7983 */ /* 0x000f280000300800 */
[----:B---3--:R-:W-:Y:S01]  /*36910*/  STL.64 [R1+0x1568], R18 ;  /* 0x0015681201007387 */ /* 0x008fe20000100a00 */
[----:B--2---:R-:W-:Y:S02]  /*36920*/  STL.64 [R1+0x1560], R16 ;  /* 0x0015601001007387 */ /* 0x004fe40000100a00 */
[----:B------:R-:W2:Y:S01]  /*36930*/  LDL R12, [R1] ;  /* 0x00000000010c7983 */ /* 0x000ea20000100800 */
[----:B------:R-:W-:Y:S02]  /*36940*/  MOV R13, R3 ;  /* 0x00000003000d7202 */ /* 0x000fe40000000f00 */
[----:B------:R-:W3:Y:S04]  /*36950*/  LDL.LU R3, [R1+0x15a0] ;  /* 0x0015a00001037983 */ /* 0x000ee80000300800 */
[----:B--2---:R0:W-:Y:S04]  /*36960*/  STL.64 [R1+0x1570], R12 ;  /* 0x0015700c01007387 */ /* 0x0041e80000100a00 */
        /* <DEDUP_REMOVED lines=12> */
[----:B------:R-:W2:Y:S02]  /*36a30*/  LDL.LU R18, [R1+0x1f8] ;  /* 0x0001f80001127983 */ /* 0x000ea40000300800 */
[----:B------:R-:W2:Y:S02]  /*36a40*/  LDL.LU R19, [R1+0x1fc] ;  /* 0x0001fc0001137983 */ /* 0x000ea40000300800 */
[----:B------:R-:W-:Y:S01]  /*36a50*/  FMUL R2, R2, 1.4426950216293334961 ;  /* 0x3fb8aa3b02027820 */ /* 0x000fe20000400000 */
[----:B------:R-:W-:Y:S01]  /*36a60*/  MOV R23, R24 ;  /* 0x0000001800177202 */ /* 0x000fe20000000f00 */
[----:B----4-:R-:W-:-:S02]  /*36a70*/  FADD R0, R10, -R28 ;  /* 0x8000001c0a007221 */ /* 0x010fc40000000000 */
[----:B------:R0:W1:Y:S01]  /*36a80*/  MUFU.EX2 R10, R2 ;  /* 0x00000002000a7308 */ /* 0x0000620000000800 */
[----:B--2---:R-:W-:Y:S01]  /*36a90*/  STL.64 [R1+0x1580], R18 ;  /* 0x0015801201007387 */ /* 0x004fe20000100a00 */
[----:B-----5:R2:W-:Y:S03]  /*36aa0*/  STL.64 [R1+0x1578], R16 ;  /* 0x0015781001007387 */ /* 0x0205e60000100a00 */
[----:B--2---:R-:W2:Y:S01]  /*36ab0*/  LDL.LU.64 R16, [R1+0x10] ;  /* 0x0000100001107983 */ /* 0x004ea20000300a00 */
[----:B------:R-:W-:Y:S02]  /*36ac0*/  STL [R1+0x1538], R23 ;  /* 0x0015381701007387 */ /* 0x000fe40000100800 */
[----:B------:R4:W-:Y:S02]  /*36ad0*/  STL.64 [R1+0x1530], R20 ;  /* 0x0015301401007387 */ /* 0x0009e40000100a00 */
[----:B----4-:R-:W4:Y:S01]  /*36ae0*/  LDL.LU R20, [R1+0x1d0] ;  /* 0x0001d00001147983 */ /* 0x010f220000300800 */
[----:B------:R-:W4:Y:S02]  /*36af0*/  LDL.LU R21, [R1+0x1d4] ;  /* 0x0001d40001157983 */ /* 0x000f240000300800 */
[----:B------:R-:W4:Y:S02]  /*36b00*/  LDL.LU R22, [R1+0x1d8] ;  /* 0x0001d80001167983 */ /* 0x000f240000300800 */
[----:B------:R-:W4:Y:S01]  /*36b10*/  LDL.LU R23, [R1+0x1dc] ;  /* 0x0001dc0001177983 */ /* 0x000f220000300800 */
[----:B------:R-:W5:Y:S01]  /*36b20*/  LDL.LU R24, [R1+0x1c0] ;  /* 0x0001c00001187983 */ /* 0x000f620000300800 */
[----:B------:R-:W5:Y:S02]  /*36b30*/  LDL.LU R25, [R1+0x1c4] ;  /* 0x0001c40001197983 */ /* 0x000f640000300800 */
[----:B------:R-:W5:Y:S02]  /*36b40*/  LDL.LU R26, [R1+0x1c8] ;  /* 0x0001c800011a7983 */ /* 0x000f640000300800 */
[----:B------:R-:W5:Y:S01]  /*36b50*/  LDL.LU R27, [R1+0x1cc] ;  /* 0x0001cc00011b7983 */ /* 0x000f620000300800 */
[----:B------:R-:W-:Y:S01]  /*36b60*/  STL [R1+0x1278], R28 ;  /* 0x0012781c01007387 */ /* 0x000fe20000100800 */
[----:B0-----:R-:W3:Y:S02]  /*36b70*/  LDL R2, [R1+0x2d0] ;  /* 0x0002d00001027983 */ /* 0x001ee40000100800 */
[----:B-1----:R0:W-:Y:S02]  /*36b80*/  STL [R1+0x2c0], R10 ;  /* 0x0002c00a01007387 */ /* 0x0021e40000100800 */
[C---:B0-----:R-:W-:Y:S01]  /*36b90*/  HMMA.16816.F32 R8, R4.reuse, R8, R12 ;  /* 0x000000080408723c */ /* 0x041fe2000000180c */
[----:B------:R-:W3:Y:S01]  /*36ba0*/  LDL.LU.64 R14, [R1+0x1598] ;  /* 0x00159800010e7983 */ /* 0x000ee20000300a00 */
[----:B------:R-:W3:Y:S11]  /*36bb0*/  LDL.LU.64 R12, [R1+0x1590] ;  /* 0x00159000010c7983 */ /* 0x000ef60000300a00 */
[----:B------:R-:W-:Y:S10]  /*36bc0*/  @!UPT UIADD3 URZ, URZ, URZ, URZ ;  /* 0x0000003f3f3ff290 */ /* 0x000ff4000fffe03f */
[----:B------:R-:W-:Y:S01]  /*36bd0*/  STL.64 [R1+0x220], R8 ;  /* 0x0002200801007387 */ /* 0x000fe20000100a00 */
[----:B------:R0:W-:Y:S03]  /*36be0*/  STL.64 [R1+0x228], R10 ;  /* 0x0002280a01007387 */ /* 0x0001e60000100a00 */
[----:B0-----:R-:W4:Y:S01]  /*36bf0*/  LDL.LU R11, [R1+0x158c] ;  /* 0x00158c00010b7983 */ /* 0x001f220000300800 */
[----:B------:R-:W4:Y:S02]  /*36c00*/  LDL.LU R9, [R1+0x1588] ;  /* 0x0015880001097983 */ /* 0x000f240000300800 */
[----:B------:R-:W4:Y:S01]  /*36c10*/  LDL.LU.64 R18, [R1+0x1580] ;  /* 0x0015800001127983 */ /* 0x000f220000300a00 */
[----:B--2---:R-:W-:Y:S01]  /*36c20*/  MOV R10, R16 ;  /* 0x00000010000a7202 */ /* 0x004fe20000000f00 */
[----:B------:R-:W-:Y:S01]  /*36c30*/  IMAD.MOV.U32 R8, RZ, RZ, R17 ;  /* 0x000000ffff087224 */ /* 0x000fe200078e0011 */
[----:B---3--:R-:W-:Y:S01]  /*36c40*/  HMMA.16816.F32 R12, R4, R16, R12 ;  /* 0x00000010040c723c */ /* 0x008fe2000000180c */
[----:B------:R-:W2:Y:S11]  /*36c50*/  LDL.LU.64 R16, [R1+0x1578] ;  /* 0x0015780001107983 */ /* 0x000eb60000300a00 */
[----:B------:R-:W-:Y:S11]  /*36c60*/  @!UPT UIADD3 URZ, URZ, URZ, URZ ;  /* 0x0000003f3f3ff290 */ /* 0x000ff6000fffe03f */
[----:B------:R0:W-:Y:S01]  /*36c70*/  STL [R1+0x214], R13 ;  /* 0x0002140d01007387 */ /* 0x0001e20000100800 */
[----:B------:R-:W-:Y:S01]  /*36c80*/  STL.64 [R1+0x218], R14 ;  /* 0x0002180e01007387 */ /* 0x000fe20000100a00 */
[----:B------:R-:W-:Y:S02]  /*36c90*/  MOV R28, R12 ;  /* 0x0000000c001c7202 */ /* 0x000fe40000000f00 */
[----:B0-----:R-:W2:Y:S01]  /*36ca0*/  LDL.LU.64 R12, [R1+0x1570] ;  /* 0x00157000010c7983 */ /* 0x001ea20000300a00 */
[----:B------:R-:W-:-:S06]  /*36cb0*/  FMUL R0, R0, 1.4426950216293334961 ;  /* 0x3fb8aa3b00007820 */ /* 0x000fcc0000400000 */
[----:B------:R-:W0:Y:S01]  /*36cc0*/  MUFU.EX2 R0, R0 ;  /* 0x0000000000007308 */ /* 0x000e220000000800 */
[----:B----4-:R-:W-:Y:S01]  /*36cd0*/  STL.64 [R1+0x1518], R10 ;  /* 0x0015180a01007387 */ /* 0x010fe20000100a00 */
[----:B------:R1:W-:Y:S03]  /*36ce0*/  STL.64 [R1+0x1510], R8 ;  /* 0x0015100801007387 */ /* 0x0003e60000100a00 */
[----:B-1----:R-:W3:Y:S01]  /*36cf0*/  LDL.LU R8, [R1+0x1b0] ;  /* 0x0001b00001087983 */ /* 0x002ee20000300800 */
[----:B------:R-:W3:Y:S02]  /*36d00*/  LDL.LU R9, [R1+0x1b4] ;  /* 0x0001b40001097983 */ /* 0x000ee40000300800 */
[----:B------:R-:W3:Y:S02]  /*36d10*/  LDL.LU R10, [R1+0x1b8] ;  /* 0x0001b800010a7983 */ /* 0x000ee40000300800 */
[----:B------:R-:W3:Y:S01]  /*36d20*/  LDL.LU R11, [R1+0x1bc] ;  /* 0x0001bc00010b7983 */ /* 0x000ee20000300800 */
[----:B0-----:R-:W-:Y:S01]  /*36d30*/  STL [R1+0x2c4], R0 ;  /* 0x0002c40001007387 */ /* 0x001fe20000100800 */
[----:B------:R0:W-:Y:S03]  /*36d40*/  STL [R1+0x134c], R28 ;  /* 0x00134c1c01007387 */ /* 0x0001e60000100800 */
[----:B0-----:R-:W4:Y:S01]  /*36d50*/  LDL R28, [R1+0x300] ;  /* 0x00030000011c7983 */ /* 0x001f220000100800 */
[C---:B--2---:R-:W-:Y:S03]  /*36d60*/  HMMA.16816.F32 R12, R4.reuse, R12, R16 ;  /* 0x0000000c040c723c */ /* 0x044fe60000001810 */
[----:B------:R-:W2:Y:S01]  /*36d70*/  LDL.LU.64 R18, [R1+0x1568] ;  /* 0x0015680001127983 */ /* 0x000ea20000300a00 */
[----:B------:R-:W2:Y:S11]  /*36d80*/  LDL.LU.64 R16, [R1+0x1560] ;  /* 0x0015600001107983 */ /* 0x000eb60000300a00 */
[----:B------:R-:W-:Y:S08]  /*36d90*/  @!UPT UIADD3 URZ, URZ, URZ, URZ ;  /* 0x0000003f3f3ff290 */ /* 0x000ff0000fffe03f */
[----:B------:R-:W-:Y:S01]  /*36da0*/  STL.64 [R1+0x200], R12 ;  /* 0x0002000c01007387 */ /* 0x000fe20000100a00 */
[----:B------:R0:W-:Y:S03]  /*36db0*/  STL.64 [R1+0x208], R14 ;  /* 0x0002080e01007387 */ /* 0x0001e60000100a00 */
[----:B0-----:R-:W2:Y:S01]  /*36dc0*/  LDL.LU R15, [R1+0x1558] ;  /* 0x00155800010f7983 */ /* 0x001ea20000300800 */
[----:B------:R-:W2:Y:S02]  /*36dd0*/  LDL.LU.64 R12, [R1+0x1550] ;  /* 0x00155000010c7983 */ /* 0x000ea40000300a00 */
[C---:B--2---:R-:W-:Y:S11]  /*36de0*/  HMMA.16816.F32 R16, R4.reuse, R12, R16 ;  /* 0x0000000c0410723c */ /* 0x044ff60000001810 */
[----:B------:R-:W-:Y:S11]  /*36df0*/  @!UPT UIADD3 URZ, URZ, URZ, URZ ;  /* 0x0000003f3f3ff290 */ /* 0x000ff6000fffe03f */
[----:B------:R-:W-:Y:S01]  /*36e00*/  @!UPT UIADD3 URZ, URZ, URZ, URZ ;  /* 0x0000003f3f3ff290 */ /* 0x000fe2000fffe03f */
[----:B------:R-:W-:Y:S01]  /*36e10*/  STL.64 [R1+0x1f0], R16 ;  /* 0x0001f01001007387 */ /* 0x000fe20000100a00 */
[----:B------:R0:W-:Y:S01]  /*36e20*/  STL [R1+0x1f8], R18 ;  /* 0x0001f81201007387 */ /* 0x0001e20000100800 */
[----:B------:R-:W-:Y:S02]  /*36e30*/  MOV R14, R19 ;  /* 0x00000013000e7202 */ /* 0x000fe40000000f00 */
[----:B0-----:R-:W2:Y:S01]  /*36e40*/  LDL.LU.64 R18, [R1+0x1548] ;  /* 0x0015480001127983 */ /* 0x001ea20000300a00 */
[----:B------:R-:W2:Y:S02]  /*36e50*/  LDL.LU.64 R16, [R1+0x1540] ;  /* 0x0015400001107983 */ /* 0x000ea40000300a00 */
[----:B------:R0:W-:Y:S02]  /*36e60*/  STL [R1+0x1230], R14 ;  /* 0x0012300e01007387 */ /* 0x0001e40000100800 */
[----:B0-----:R-:W3:Y:S01]  /*36e70*/  LDL.LU R14, [R1+0x2c0] ;  /* 0x0002c000010e7983 */ /* 0x001ee20000300800 */
[C---:B--2---:R-:W-:Y:S11]  /*36e80*/  HMMA.16816.F32 R20, R4.reuse, R16, R20 ;  /* 0x000000100414723c */ /* 0x044ff60000001814 */
[----:B------:R-:W-:Y:S11]  /*36e90*/  @!UPT UIADD3 URZ, URZ, URZ, URZ ;  /* 0x0000003f3f3ff290 */ /* 0x000ff6000fffe03f */
[----:B------:R-:W-:Y:S01]  /*36ea0*/  @!UPT UIADD3 URZ, URZ, URZ, URZ ;  /* 0x0000003f3f3ff290 */ /* 0x000fe2000fffe03f */
[----:B------:R-:W-:Y:S01]  /*36eb0*/  STL.64 [R1+0x1e0], R20 ;  /* 0x0001e01401007387 */ /* 0x000fe20000100a00 */
[----:B------:R0:W-:Y:S03]  /*36ec0*/  STL.64 [R1+0x1e8], R22 ;  /* 0x0001e81601007387 */ /* 0x0001e60000100a00 */
[----:B0-----:R-:W2:Y:S01]  /*36ed0*/  LDL.LU R23, [R1+0x1538] ;  /* 0x0015380001177983 */ /* 0x001ea20000300800 */
[----:B------:R-:W5:Y:S02]  /*36ee0*/  LDL.LU.64 R20, [R1+0x1530] ;  /* 0x0015300001147983 */ /* 0x000f640000300a00 */
[----:B------:R0:W-:Y:S02]  /*36ef0*/  STL [R1+0x13bc], R16 ;  /* 0x0013bc1001007387 */ /* 0x0001e40000100800 */
[----:B0-----:R-:W4:Y:S01]  /*36f00*/  LDL R16, [R1+0x304] ;  /* 0x0003040001107983 */ /* 0x001f220000100800 */
[----:B------:R0:W-:Y:S03]  /*36f10*/  STL [R1+0x13b8], R17 ;  /* 0x0013b81101007387 */ /* 0x0001e60000100800 */
[----:B0-----:R-:W2:Y:S01]  /*36f20*/  LDL R17, [R1+0x3b0] ;  /* 0x0003b00001117983 */ /* 0x001ea20000100800 */
[C---:B-----5:R-:W-:Y:S11]  /*36f30*/  HMMA.16816.F32 R24, R4.reuse, R20, R24 ;  /* 0x000000140418723c */ /* 0x060ff60000001818 */
[----:B------:R-:W-:Y:S11]  /*36f40*/  @!UPT UIADD3 URZ, URZ, URZ, URZ ;  /* 0x0000003f3f3ff290 */ /* 0x000ff6000fffe03f */
[----:B------:R-:W-:Y:S01]  /*36f50*/  @!UPT UIADD3 URZ, URZ, URZ, URZ ;  /* 0x0000003f3f3ff290 */ /* 0x000fe2000fffe03f */
[----:B------:R-:W-:Y:S01]  /*36f60*/  STL.64 [R1+0x1d0], R24 ;  /* 0x0001d01801007387 */ /* 0x000fe20000100a00 */
[----:B------:R0:W-:Y:S02]  /*36f70*/  STL [R1+0x1dc], R27 ;  /* 0x0001dc1b01007387 */ /* 0x0001e40000100800 */
[----:B------:R-:W-:Y:S02]  /*36f80*/  IMAD.MOV.U32 R22, RZ, RZ, R26 ;  /* 0x000000ffff167224 */ /* 0x000fe400078e001a */
[----:B0-----:R-:W5:Y:S01]  /*36f90*/  LDL.LU.64 R26, [R1+0x1528] ;  /* 0x00152800011a7983 */ /* 0x001f620000300a00 */
[----:B------:R-:W3:Y:S02]  /*36fa0*/  LDL.LU.64 R24, [R1+0x1520] ;  /* 0x0015200001187983 */ /* 0x000ee40000300a00 */
[----:B------:R-:W-:Y:S02]  /*36fb0*/  STL [R1+0x13b0], R20 ;  /* 0x0013b01401007387 */ /* 0x000fe40000100800 */
[----:B------:R-:W-:Y:S01]  /*36fc0*/  STL [R1+0x139c], R21 ;  /* 0x00139c1501007387 */ /* 0x000fe20000100800 */
[----:B------:R-:W-:Y:S01]  /*36fd0*/  STL [R1+0x11e8], R22 ;  /* 0x0011e81601007387 */ /* 0x000fe20000100800 */
[----:B---3--:R-:W-:Y:S03]  /*36fe0*/  HMMA.16816.F32 R4, R4, R24, R8 ;  /* 0x000000180404723c */ /* 0x008fe60000001808 */
[----:B------:R-:W3:Y:S01]  /*36ff0*/  LDL.LU.64 R10, [R1+0x1518] ;  /* 0x00151800010a7983 */ /* 0x000ee20000300a00 */
[----:B------:R-:W2:Y:S02]  /*37000*/  LDL.LU.64 R8, [R1+0x1510] ;  /* 0x0015100001087983 */ /* 0x000ea40000300a00 */
[----:B-----5:R-:W-:Y:S02]  /*37010*/  STL.64 [R1+0x1390], R26 ;  /* 0x0013901a01007387 */ /* 0x020fe40000100a00 */
[----:B------:R-:W-:Y:S11]  /*37020*/  STL.64 [R1+0x1388], R24 ;  /* 0x0013881801007387 */ /* 0x000ff60000100a00 */
[----:B------:R-:W-:Y:S04]  /*37030*/  @!UPT UIADD3 URZ, URZ, URZ, URZ ;  /* 0x0000003f3f3ff290 */ /* 0x000fe8000fffe03f */
[----:B------:R-:W-:Y:S01]  /*37040*/  STL.64 [R1+0x1c0], R4 ;  /* 0x0001c00401007387 */ /* 0x000fe20000100a00 */
[----:B------:R2:W-:Y:S02]  /*37050*/  STL.64 [R1+0x1c8], R6 ;  /* 0x0001c80601007387 */ /* 0x0005e40000100a00 */
[----:B--2---:R-:W-:Y:S02]  /*37060*/  F2FP.PACK_AB R6, R15, R9 ;  /* 0x000000090f06723e */ /* 0x004fe400000000ff */
[----:B------:R-:W2:Y:S01]  /*37070*/  LDL.LU R9, [R1+0x48c] ;  /* 0x00048c0001097983 */ /* 0x000ea20000300800 */
[----:B---3--:R-:W-:Y:S03]  /*37080*/  STL [R1+0x1490], R10 ;  /* 0x0014900a01007387 */ /* 0x008fe60000100800 */
[----:B--2---:R0:W-:Y:S01]  /*37090*/  STL.64 [R1+0x1488], R8 ;  /* 0x0014880801007387 */ /* 0x0041e20000100a00 */
[----:B------:R-:W2:Y:S02]  /*370a0*/  LDL R20, [R1+0x2ec] ;  /* 0x0002ec0001147983 */ /* 0x000ea40000100800 */
[----:B------:R-:W-:Y:S01]  /*370b0*/  STL [R1+0x1250], R15 ;  /* 0x0012500f01007387 */ /* 0x000fe20000100800 */
[----:B0-----:R-:W3:Y:S01]  /*370c0*/  LDL.LU R8, [R1+0x70] ;  /* 0x0000700001087983 */ /* 0x001ee20000300800 */
[----:B------:R-:W-:-:S02]  /*370d0*/  MOV R9, R3 ;  /* 0x0000000300097202 */ /* 0x000fc40000000f00 */
[----:B------:R-:W5:Y:S01]  /*370e0*/  LDL.LU R3, [R1+0x150c] ;  /* 0x00150c0001037983 */ /* 0x000f620000300800 */
[----:B------:R-:W-:Y:S02]  /*370f0*/  F2FP.PACK_AB R7, R0, R14 ;  /* 0x0000000e0007723e */ /* 0x000fe400000000ff */
[----:B------:R-:W-:Y:S01]  /*37100*/  F2FP.PACK_AB R5, R2, R29 ;  /* 0x0000001d0205723e */ /* 0x000fe200000000ff */
[----:B---3--:R-:W-:Y:S01]  /*37110*/  STL.64 [R1+0x14a0], R8 ;  /* 0x0014a00801007387 */ /* 0x008fe20000100a00 */
[----:B------:R-:W3:Y:S02]  /*37120*/  LDL.LU R0, [R1+0x814] ;  /* 0x0008140001007983 */ /* 0x000ee40000300800 */
[----:B------:R-:W2:Y:S02]  /*37130*/  LDL.LU R26, [R1+0x4c4] ;  /* 0x0004c400011a7983 */ /* 0x000ea40000300800 */
[----:B------:R-:W2:Y:S01]  /*37140*/  LDL.LU R2, [R1+0x4d0] ;  /* 0x0004d00001027983 */ /* 0x000ea20000300800 */
[----:B------:R-:W2:Y:S01]  /*37150*/  LDL.LU R29, [R1+0x810] ;  /* 0x00081000011d7983 */ /* 0x000ea20000300800 */
[----:B------:R-:W2:Y:S03]  /*37160*/  LDL.LU R27, [R1+0x4b0] ;  /* 0x0004b000011b7983 */ /* 0x000ea60000300800 */
[----:B--2---:R-:W-:Y:S01]  /*37170*/  STL.64 [R1+0x14e8], R26 ;  /* 0x0014e81a01007387 */ /* 0x004fe20000100a00 */
[----:B------:R-:W2:Y:S01]  /*37180*/  LDL.LU R22, [R1+0x4b4] ;  /* 0x0004b40001167983 */ /* 0x000ea20000300800 */
[----:B----4-:R-:W-:-:S02]  /*37190*/  F2FP.PACK_AB R4, R16, R28 ;  /* 0x0000001c1004723e */ /* 0x010fc400000000ff */
[----:B--2---:R-:W-:Y:S01]  /*371a0*/  STL.64 [R1+0x14f8], R22 ;  /* 0x0014f81601007387 */ /* 0x004fe20000100a00 */
[----:B------:R-:W-:Y:S02]  /*371b0*/  STL [R1+0x14f0], R20 ;  /* 0x0014f01401007387 */ /* 0x000fe40000100800 */
[----:B------:R-:W2:Y:S02]  /*371c0*/  LDL.LU R16, [R1+0x494] ;  /* 0x0004940001107983 */ /* 0x000ea40000300800 */
[----:B------:R-:W2:Y:S01]  /*371d0*/  LDL.LU R28, [R1+0x4a0] ;  /* 0x0004a000011c7983 */ /* 0x000ea20000300800 */
[----:B------:R-:W-:Y:S01]  /*371e0*/  STL [R1+0x1374], R14 ;  /* 0x0013740e01007387 */ /* 0x000fe20000100800 */
[----:B------:R0:W-:Y:S03]  /*371f0*/  STL.64 [R1+0x1450], R12 ;  /* 0x0014500c01007387 */ /* 0x0001e60000100a00 */
[----:B0-----:R-:W4:Y:S01]  /*37200*/  LDL.LU R12, [R1+0x50] ;  /* 0x00005000010c7983 */ /* 0x001f220000300800 */
[----:B------:R-:W4:Y:S02]  /*37210*/  LDL.LU R13, [R1+0x54] ;  /* 0x00005400010d7983 */ /* 0x000f240000300800 */
[----:B------:R-:W2:Y:S01]  /*37220*/  LDL.LU R8, [R1+0x80] ;  /* 0x0000800001087983 */ /* 0x000ea20000300800 */
[----:B-----5:R-:W-:-:S02]  /*37230*/  MOV R9, R3 ;  /* 0x0000000300097202 */ /* 0x020fc40000000f00 */
[----:B------:R-:W5:Y:S01]  /*37240*/  LDL.LU R3, [R1+0x1508] ;  /* 0x0015080001037983 */ /* 0x000f620000300800 */
[----:B------:R-:W3:Y:S02]  /*37250*/  LDL.LU R24, [R1+0xb0] ;  /* 0x0000b00001187983 */ /* 0x000ee40000300800 */
[----:B------:R-:W3:Y:S02]  /*37260*/  LDL.LU R25, [R1+0xb4] ;  /* 0x0000b40001197983 */ /* 0x000ee40000300800 */
[----:B------:R-:W3:Y:S01]  /*37270*/  LDL.LU R20, [R1+0x1a0] ;  /* 0x0001a00001147983 */ /* 0x000ee20000300800 */
[----:B------:R-:W3:Y:S01]  /*37280*/  LDL.LU R21, [R1+0x1a4] ;  /* 0x0001a40001157983 */ /* 0x000ee20000300800 */
[----:B------:R-:W3:Y:S02]  /*37290*/  LDL.LU R22, [R1+0x1a8] ;  /* 0x0001a80001167983 */ /* 0x000ee40000300800 */
[----:B------:R-:W3:Y:S01]  /*372a0*/  LDL.LU R23, [R1+0x1ac] ;  /* 0x0001ac0001177983 */ /* 0x000ee20000300800 */
[----:B--2---:R-:W-:Y:S01]  /*372b0*/  STL.64 [R1+0x14b8], R8 ;  /* 0x0014b80801007387 */ /* 0x004fe20000100a00 */
[----:B----4-:R0:W-:Y:S03]  /*372c0*/  STL.64 [R1+0x1468], R12 ;  /* 0x0014680c01007387 */ /* 0x0101e60000100a00 */
[----:B0-----:R-:W2:Y:S01]  /*372d0*/  LDL.LU R12, [R1+0x60] ;  /* 0x00006000010c7983 */ /* 0x001ea20000300800 */
[----:B------:R-:W2:Y:S02]  /*372e0*/  LDL.LU R13, [R1+0x64] ;  /* 0x00006400010d7983 */ /* 0x000ea40000300800 */
[----:B------:R-:W4:Y:S02]  /*372f0*/  LDL.LU R8, [R1+0x90] ;  /* 0x0000900001087983 */ /* 0x000f240000300800 */
[----:B-----5:R-:W-:-:S02]  /*37300*/  IMAD.MOV.U32 R9, RZ, RZ, R3 ;  /* 0x000000ffff097224 */ /* 0x020fc400078e0003 */
[----:B------:R-:W5:Y:S04]  /*37310*/  LDL.LU R3, [R1+0x1504] ;  /* 0x0015040001037983 */ /* 0x000f680000300800 */
[----:B----4-:R-:W-:Y:S01]  /*37320*/  STL.64 [R1+0x14d0], R8 ;  /* 0x0014d00801007387 */ /* 0x010fe20000100a00 */
[----:B--2---:R0:W-:Y:S03]  /*37330*/  STL.64 [R1+0x1498], R12 ;  /* 0x0014980c01007387 */ /* 0x0041e60000100a00 */
[----:B0-----:R-:W2:Y:S01]  /*37340*/  LDL.LU R12, [R1+0x160] ;  /* 0x00016000010c7983 */ /* 0x001ea20000300800 */
[----:B------:R-:W2:Y:S02]  /*37350*/  LDL.LU R13, [R1+0x164] ;  /* 0x00016400010d7983 */ /* 0x000ea40000300800 */
[----:B------:R-:W4:Y:S02]  /*37360*/  LDL.LU R14, [R1+0x168] ;  /* 0x00016800010e7983 */ /* 0x000f240000300800 */
[----:B------:R-:W4:Y:S01]  /*37370*/  LDL.LU R15, [R1+0x16c] ;  /* 0x00016c00010f7983 */ /* 0x000f220000300800 */
[----:B------:R-:W2:Y:S01]  /*37380*/  LDL.LU R8, [R1+0xa0] ;  /* 0x0000a00001087983 */ /* 0x000ea20000300800 */
[----:B-----5:R-:W-:-:S02]  /*37390*/  MOV R9, R3 ;  /* 0x0000000300097202 */ /* 0x020fc40000000f00 */
[----:B------:R-:W5:Y:S01]  /*373a0*/  LDL.LU R3, [R1+0x1500] ;  /* 0x0015000001037983 */ /* 0x000f620000300800 */
[----:B----4-:R-:W-:Y:S01]  /*373b0*/  STL.64 [R1+0x14b0], R14 ;  /* 0x0014b00e01007387 */ /* 0x010fe20000100a00 */
[----:B--2---:R0:W-:Y:S03]  /*373c0*/  STL.64 [R1+0x14a8], R12 ;  /* 0x0014a80c01007387 */ /* 0x0041e60000100a00 */
[----:B0-----:R-:W2:Y:S01]  /*373d0*/  LDL.LU R12, [R1+0x170] ;  /* 0x00017000010c7983 */ /* 0x001ea20000300800 */
[----:B------:R-:W2:Y:S02]  /*373e0*/  LDL.LU R13, [R1+0x174] ;  /* 0x00017400010d7983 */ /* 0x000ea40000300800 */
[----:B------:R-:W4:Y:S02]  /*373f0*/  LDL.LU R14, [R1+0x178] ;  /* 0x00017800010e7983 */ /* 0x000f240000300800 */
[----:B------:R-:W4:Y:S01]  /*37400*/  LDL.LU R15, [R1+0x17c] ;  /* 0x00017c00010f7983 */ /* 0x000f220000300800 */
[----:B---3--:R-:W-:Y:S01]  /*37410*/  HMMA.16816.F32 R24, R4, R24, R20 ;  /* 0x000000180418723c */ /* 0x008fe20000001814 */
[----:B----4-:R-:W-:Y:S01]  /*37420*/  STL.64 [R1+0x14c8], R14 ;  /* 0x0014c80e01007387 */ /* 0x010fe20000100a00 */
        /* <DEDUP_REMOVED lines=11> */
[----:B------:R-:W3:Y:S01]  /*374e0*/  LDL.LU.64 R22, [R1+0x14f8] ;  /* 0x0014f80001167983 */ /* 0x000ee20000300a00 */
[----:B------:R-:W4:Y:S02]  /*374f0*/  LDL.LU R20, [R1+0x14f0] ;  /* 0x0014f00001147983 */ /* 0x000f240000300800 */
[----:B------:R-:W-:Y:S02]  /*37500*/  STL.64 [R1+0x1b0], R24 ;  /* 0x0001b01801007387 */ /* 0x000fe40000100a00 */
[----:B------:R0:W-:Y:S02]  /*37510*/  STL.64 [R1+0x1b8], R26 ;  /* 0x0001b81a01007387 */ /* 0x0001e40000100a00 */
[----:B0-----:R-:W2:Y:S01]  /*37520*/  LDL.LU.64 R26, [R1+0x14e8] ;  /* 0x0014e800011a7983 */ /* 0x001ea20000300a00 */
[----:B------:R-:W-:Y:S01]  /*37530*/  IMAD.MOV.U32 R25, RZ, RZ, R19 ;  /* 0x000000ffff197224 */ /* 0x000fe200078e0013 */
[----:B---3--:R-:W-:-:S05]  /*37540*/  MOV R24, R23 ;  /* 0x0000001700187202 */ /* 0x008fca0000000f00 */
[----:B------:R0:W-:Y:S02]  /*37550*/  STL.64 [R1+0x1438], R24 ;  /* 0x0014381801007387 */ /* 0x0001e40000100a00 */
[----:B0-----:R-:W-:Y:S02]  /*37560*/  MOV R24, R18 ;  /* 0x0000001200187202 */ /* 0x001fe40000000f00 */
[----:B------:R-:W-:Y:S01]  /*37570*/  MOV R25, R11 ;  /* 0x0000000b00197202 */ /* 0x000fe20000000f00 */
[----:B--2---:R-:W-:Y:S04]  /*37580*/  STL.64 [R1+0x1460], R26 ;  /* 0x0014601a01007387 */ /* 0x004fe80000100a00 */
[----:B------:R0:W-:Y:S04]  /*37590*/  STL.64 [R1+0x1458], R24 ;  /* 0x0014581801007387 */ /* 0x0001e80000100a00 */
[----:B0-----:R-:W2:Y:S01]  /*375a0*/  LDL.LU R24, [R1+0x140] ;  /* 0x0001400001187983 */ /* 0x001ea20000300800 */
[----:B------:R-:W2:Y:S02]  /*375b0*/  LDL.LU R25, [R1+0x144] ;  /* 0x0001440001197983 */ /* 0x000ea40000300800 */
[----:B------:R-:W3:Y:S02]  /*375c0*/  LDL.LU R26, [R1+0x148] ;  /* 0x00014800011a7983 */ /* 0x000ee40000300800 */
[----:B------:R-:W3:Y:S01]  /*375d0*/  LDL.LU R27, [R1+0x14c] ;  /* 0x00014c00011b7983 */ /* 0x000ee20000300800 */
[C---:B------:R-:W-:Y:S01]  /*375e0*/  HMMA.16816.F32 R8, R4.reuse, R8, R12 ;  /* 0x000000080408723c */ /* 0x040fe2000000180c */
[----:B---3--:R-:W-:Y:S01]  /*375f0*/  STL.64 [R1+0x1478], R26 ;  /* 0x0014781a01007387 */ /* 0x008fe20000100a00 */
[----:B--2---:R0:W-:Y:S03]  /*37600*/  STL.64 [R1+0x1470], R24 ;  /* 0x0014701801007387 */ /* 0x0041e60000100a00 */
[----:B0-----:R-:W2:Y:S01]  /*37610*/  LDL.LU R24, [R1+0x150] ;  /* 0x0001500001187983 */ /* 0x001ea20000300800 */
[----:B------:R-:W2:Y:S02]  /*37620*/  LDL.LU R25, [R1+0x154] ;  /* 0x0001540001197983 */ /* 0x000ea40000300800 */
[----:B------:R-:W2:Y:S02]  /*37630*/  LDL.LU R26, [R1+0x158] ;  /* 0x00015800011a7983 */ /* 0x000ea40000300800 */
[----:B------:R-:W2:Y:S01]  /*37640*/  LDL.LU R27, [R1+0x15c] ;  /* 0x00015c00011b7983 */ /* 0x000ea20000300800 */
[----:B------:R-:W3:Y:S01]  /*37650*/  LDL.LU R23, [R1+0x4c8] ;  /* 0x0004c80001177983 */ /* 0x000ee20000300800 */
[----:B------:R-:W2:Y:S02]  /*37660*/  LDL.LU R19, [R1+0x818] ;  /* 0x0008180001137983 */ /* 0x000ea40000300800 */
[----:B------:R-:W2:Y:S02]  /*37670*/  LDL.LU.64 R14, [R1+0x14e0] ;  /* 0x0014e000010e7983 */ /* 0x000ea40000300a00 */
[----:B------:R-:W2:Y:S07]  /*37680*/  LDL.LU.64 R12, [R1+0x14d8] ;  /* 0x0014d800010c7983 */ /* 0x000eae0000300a00 */
        /* <DEDUP_REMOVED lines=22> */
[----:B0-----:R-:W3:Y:S01]  /*377f0*/  LDL.LU R10, [R1+0x1490] ;  /* 0x00149000010a7983 */ /* 0x001ee20000300800 */
[----:B------:R-:W3:Y:S02]  /*37800*/  LDL.LU.64 R8, [R1+0x1488] ;  /* 0x0014880001087983 */ /* 0x000ee40000300a00 */
[----:B------:R-:W3:Y:S02]  /*37810*/  LDL.LU R21, [R1+0x4bc] ;  /* 0x0004bc0001157983 */ /* 0x000ee40000300800 */
[----:B------:R-:W3:Y:S01]  /*37820*/  LDL.LU R18, [R1+0x49c] ;  /* 0x00049c0001127983 */ /* 0x000ee20000300800 */
[----:B------:R-:W3:Y:S01]  /*37830*/  LDL.LU R11, [R1+0x488] ;  /* 0x00048800010b7983 */ /* 0x000ee20000300800 */
[----:B--2---:R-:W-:Y:S03]  /*37840*/  HMMA.16816.F32 R12, R4, R12, R24 ;  /* 0x0000000c040c723c */ /* 0x004fe60000001818 */
[----:B---3--:R-:W-:Y:S01]  /*37850*/  STL.64 [R1+0x1448], R10 ;  /* 0x0014480a01007387 */ /* 0x008fe20000100a00 */
[----:B------:R0:W-:Y:S03]  /*37860*/  STL.64 [R1+0x1440], R8 ;  /* 0x0014400801007387 */ /* 0x0001e60000100a00 */
[----:B0-----:R-:W2:Y:S01]  /*37870*/  LDL.LU R8, [R1+0x130] ;  /* 0x0001300001087983 */ /* 0x001ea20000300800 */
[----:B------:R-:W2:Y:S02]  /*37880*/  LDL.LU R9, [R1+0x134] ;  /* 0x0001340001097983 */ /* 0x000ea40000300800 */
[----:B------:R-:W2:Y:S02]  /*37890*/  LDL.LU R10, [R1+0x138] ;  /* 0x00013800010a7983 */ /* 0x000ea40000300800 */
[----:B-----5:R-:W-:-:S02]  /*378a0*/  IMAD.MOV.U32 R11, RZ, RZ, R3 ;  /* 0x000000ffff0b7224 */ /* 0x020fc400078e0003 */
[----:B------:R-:W3:Y:S01]  /*378b0*/  LDL.LU R3, [R1+0x1480] ;  /* 0x0014800001037983 */ /* 0x000ee20000300800 */
[----:B------:R-:W5:Y:S02]  /*378c0*/  LDL.LU.64 R26, [R1+0x1478] ;  /* 0x00147800011a7983 */ /* 0x000f640000300a00 */
[----:B------:R-:W5:Y:S06]  /*378d0*/  LDL.LU.64 R24, [R1+0x1470] ;  /* 0x0014700001187983 */ /* 0x000f6c0000300a00 */
[----:B------:R0:W-:Y:S01]  /*378e0*/  STL.64 [R1+0x160], R12 ;  /* 0x0001600c01007387 */ /* 0x0001e20000100a00 */
[----:B------:R5:W-:Y:S04]  /*378f0*/  STL.64 [R1+0x168], R14 ;  /* 0x0001680e01007387 */ /* 0x000be80000100a00 */
[----:B0-----:R-:W5:Y:S02]  /*37900*/  LDL.LU.64 R12, [R1+0x1468] ;  /* 0x00146800010c7983 */ /* 0x001f640000300a00 */
[C---:B-----5:R-:W-:Y:S02]  /*37910*/  HMMA.16816.F32 R12, R4.reuse, R12, R24 ;  /* 0x0000000c040c723c */ /* 0x060fe40000001818 */
[----:B------:R-:W5:Y:S01]  /*37920*/  LDL.LU.64 R26, [R1+0x1460] ;  /* 0x00146000011a7983 */ /* 0x000f620000300a00 */
[----:B------:R-:W2:Y:S11]  /*37930*/  LDL.LU.64 R24, [R1+0x1458] ;  /* 0x0014580001187983 */ /* 0x000eb60000300a00 */
[----:B------:R-:W-:Y:S09]  /*37940*/  @!UPT UIADD3 URZ, URZ, URZ, URZ ;  /* 0x0000003f3f3ff290 */ /* 0x000ff2000fffe03f */
[----:B------:R0:W-:Y:S01]  /*37950*/  STL.64 [R1+0x150], R12 ;  /* 0x0001500c01007387 */ /* 0x0001e20000100a00 */
[----:B------:R5:W-:Y:S03]  /*37960*/  STL.64 [R1+0x158], R14 ;  /* 0x0001580e01007387 */ /* 0x000be60000100a00 */
[----:B0-----:R-:W3:Y:S01]  /*37970*/  LDL.LU.64 R12, [R1+0x1450] ;  /* 0x00145000010c7983 */ /* 0x001ee20000300a00 */
[----:B-----5:R-:W-:Y:S02]  /*37980*/  FADD R15, R2, R26 ;  /* 0x0000001a020f7221 */ /* 0x020fe40000000000 */
[----:B------:R-:W-:Y:S02]  /*37990*/  FADD R2, R29, -R17 ;  /* 0x800000111d027221 */ /* 0x000fe40000000000 */
[----:B------:R-:W-:Y:S01]  /*379a0*/  FADD R22, R22, R27 ;  /* 0x0000001b16167221 */ /* 0x000fe20000000000 */
[----:B------:R-:W5:Y:S01]  /*379b0*/  LDL.LU R29, [R1+0x4cc] ;  /* 0x0004cc00011d7983 */ /* 0x000f620000300800 */
[----:B--2---:R-:W-:Y:S01]  /*379c0*/  HMMA.16816.F32 R24, R4, R24, R8 ;  /* 0x000000180418723c */ /* 0x004fe20000001808 */
[----:B------:R-:W2:Y:S02]  /*379d0*/  LDL.LU.64 R10, [R1+0x1448] ;  /* 0x00144800010a7983 */ /* 0x000ea40000300a00 */
[----:B------:R-:W3:Y:S02]  /*379e0*/  LDL.LU.64 R8, [R1+0x1440] ;  /* 0x0014400001087983 */ /* 0x000ee40000300a00 */
[----:B------:R-:W-:-:S04]  /*379f0*/  FADD R0, R0, -R17 ;  /* 0x8000001100007221 */ /* 0x000fc80000000000 */
[----:B------:R-:W-:-:S04]  /*37a00*/  FMUL R0, R0, 1.4426950216293334961 ;  /* 0x3fb8aa3b00007820 */ /* 0x000fc80000400000 */
[----:B------:R-:W0:Y:S10]  /*37a10*/  MUFU.EX2 R14, R0 ;  /* 0x00000000000e7308 */ /* 0x000e340000000800 */
[----:B------:R1:W-:Y:S01]  /*37a20*/  STL.64 [R1+0x140], R24 ;  /* 0x0001401801007387 */ /* 0x0003e20000100a00 */
[----:B------:R-:W-:Y:S03]  /*37a30*/  STL.64 [R1+0x148], R26 ;  /* 0x0001481a01007387 */ /* 0x000fe60000100a00 */
[----:B-1----:R-:W4:Y:S01]  /*37a40*/  LDL.LU.64 R24, [R1+0x1438] ;  /* 0x0014380001187983 */ /* 0x002f220000300a00 */
[----:B0-----:R-:W-:Y:S02]  /*37a50*/  STL [R1+0x70], R14 ;  /* 0x0000700e01007387 */ /* 0x001fe40000100800 */
[----:B------:R0:W-:Y:S02]  /*37a60*/  STL [R1+0x13b4], R14 ;  /* 0x0013b40e01007387 */ /* 0x0001e40000100800 */
[----:B---3--:R-:W-:-:S02]  /*37a70*/  FADD R3, R3, R9 ;  /* 0x0000000903037221 */ /* 0x008fc40000000000 */
[----:B------:R-:W3:Y:S01]  /*37a80*/  LDL.LU R9, [R1+0x820] ;  /* 0x0008200001097983 */ /* 0x000ee20000300800 */
[----:B--2---:R-:W-:Y:S02]  /*37a90*/  STL.64 [R1+0x1430], R10 ;  /* 0x0014300a01007387 */ /* 0x004fe40000100a00 */
[----:B0-----:R-:W-:Y:S02]  /*37aa0*/  FADD R14, R23, R15 ;  /* 0x0000000f170e7221 */ /* 0x001fe40000000000 */
[----:B------:R-:W-:Y:S01]  /*37ab0*/  FADD R16, R28, R16 ;  /* 0x000000101c107221 */ /* 0x000fe20000000000 */
[----:B---3--:R0:W-:Y:S04]  /*37ac0*/  STL.64 [R1+0x1428], R8 ;  /* 0x0014280801007387 */ /* 0x0081e80000100a00 */
[----:B0-----:R-:W4:Y:S01]  /*37ad0*/  LDL.LU R8, [R1+0x120] ;  /* 0x0001200001087983 */ /* 0x001f220000300800 */
[----:B------:R-:W4:Y:S02]  /*37ae0*/  LDL.LU R9, [R1+0x124] ;  /* 0x0001240001097983 */ /* 0x000f240000300800 */
[----:B------:R-:W4:Y:S02]  /*37af0*/  LDL.LU R10, [R1+0x128] ;  /* 0x00012800010a7983 */ /* 0x000f240000300800 */
[----:B------:R-:W4:Y:S01]  /*37b00*/  LDL.LU R11, [R1+0x12c] ;  /* 0x00012c00010b7983 */ /* 0x000f220000300800 */
[----:B------:R-:W2:Y:S01]  /*37b10*/  LDL.LU R15, [R1+0x478] ;  /* 0x00047800010f7983 */ /* 0x000ea20000300800 */
[----:B------:R-:W3:Y:S02]  /*37b20*/  LDL.LU R28, [R1+0x444] ;  /* 0x00044400011c7983 */ /* 0x000ee40000300800 */
[----:B------:R-:W-:-:S02]  /*37b30*/  FMUL R0, R2, 1.4426950216293334961 ;  /* 0x3fb8aa3b02007820 */ /* 0x000fc40000400000 */
[----:B------:R-:W-:Y:S02]  /*37b40*/  FADD R2, R19, -R17 ;  /* 0x8000001113027221 */ /* 0x000fe40000000000 */
[----:B------:R0:W1:Y:S02]  /*37b50*/  MUFU.EX2 R19, R0 ;  /* 0x0000000000137308 */ /* 0x0000640000000800 */
[----:B0-----:R-:W-:Y:S01]  /*37b60*/  FADD R0, R21, R22 ;  /* 0x0000001615007221 */ /* 0x001fe20000000000 */
[----:B----4-:R-:W-:Y:S01]  /*37b70*/  HMMA.16816.F32 R24, R4, R24, R8 ;  /* 0x000000180418723c */ /* 0x010fe20000001808 */
[----:B---3--:R0:W-:Y:S01]  /*37b80*/  STL [R1+0x1420], R28 ;  /* 0x0014201c01007387 */ /* 0x0081e20000100800 */
[----:B------:R-:W3:Y:S02]  /*37b90*/  LDL.LU R23, [R1+0x480] ;  /* 0x0004800001177983 */ /* 0x000ee40000300800 */
[----:B------:R-:W-:Y:S02]  /*37ba0*/  STL [R1+0x44], R0 ;  /* 0x0000440001007387 */ /* 0x000fe40000100800 */
[----:B------:R-:W4:Y:S01]  /*37bb0*/  LDL.LU.64 R10, [R1+0x1430] ;  /* 0x00143000010a7983 */ /* 0x000f220000300a00 */
[----:B------:R-:W2:Y:S01]  /*37bc0*/  LDL.LU.64 R8, [R1+0x1428] ;  /* 0x0014280001087983 */ /* 0x000ea20000300a00 */
[----:B0-----:R-:W-:Y:S11]  /*37bd0*/  FADD R28, R18, R16 ;  /* 0x00000010121c7221 */ /* 0x001ff60000000000 */
[----:B------:R-:W-:Y:S04]  /*37be0*/  @!UPT UIADD3 URZ, URZ, URZ, URZ ;  /* 0x0000003f3f3ff290 */ /* 0x000fe8000fffe03f */
[----:B------:R-:W-:Y:S01]  /*37bf0*/  STL.64 [R1+0x130], R24 ;  /* 0x0001301801007387 */ /* 0x000fe20000100a00 */
[----:B------:R0:W-:Y:S03]  /*37c00*/  STL.64 [R1+0x138], R26 ;  /* 0x0001381a01007387 */ /* 0x0001e60000100a00 */
[----:B0-----:R-:W3:Y:S01]  /*37c10*/  LDL.LU R26, [R1+0x4c0] ;  /* 0x0004c000011a7983 */ /* 0x001ee20000300800 */
[----:B------:R-:W3:Y:S02]  /*37c20*/  LDL.LU R21, [R1+0x498] ;  /* 0x0004980001157983 */ /* 0x000ee40000300800 */
[----:B------:R-:W1:Y:S02]  /*37c30*/  LDL.LU R18, [R1+0x81c] ;  /* 0x00081c0001127983 */ /* 0x000e640000300800 */
[----:B----4-:R-:W-:Y:S02]  /*37c40*/  FADD R3, R11, R3 ;  /* 0x000000030b037221 */ /* 0x010fe40000000000 */
[----:B------:R-:W4:Y:S01]  /*37c50*/  LDL.LU R11, [R1+0x464] ;  /* 0x00046400010b7983 */ /* 0x000f220000300800 */
[----:B------:R-:W3:Y:S02]  /*37c60*/  LDL.LU R16, [R1+0x454] ;  /* 0x0004540001107983 */ /* 0x000ee40000300800 */
[----:B-----5:R-:W-:-:S02]  /*37c70*/  FADD R14, R29, R14 ;  /* 0x0000000e1d0e7221 */ /* 0x020fc40000000000 */
[----:B------:R-:W-:Y:S02]  /*37c80*/  FMUL R0, R2, 1.4426950216293334961 ;  /* 0x3fb8aa3b02007820 */ /* 0x000fe40000400000 */
[----:B--2---:R-:W-:Y:S01]  /*37c90*/  FADD R2, R9, -R20 ;  /* 0x8000001409027221 */ /* 0x004fe20000000000 */
[----:B-1----:R0:W-:Y:S04]  /*37ca0*/  STL.64 [R1+0x1408], R18 ;  /* 0x0014081201007387 */ /* 0x0021e80000100a00 */
[----:B0-----:R-:W2:Y:S04]  /*37cb0*/  LDL.LU R19, [R1+0x44] ;  /* 0x0000440001137983 */ /* 0x001ea80000300800 */
[----:B---3--:R0:W-:Y:S04]  /*37cc0*/  STL.64 [R1+0x1400], R16 ;  /* 0x0014001001007387 */ /* 0x0081e80000100a00 */
[----:B0-----:R-:W3:Y:S01]  /*37cd0*/  LDL.LU R16, [R1+0x20] ;  /* 0x0000200001107983 */ /* 0x001ee20000300800 */
[----:B------:R-:W3:Y:S02]  /*37ce0*/  LDL.LU R17, [R1+0x24] ;  /* 0x0000240001117983 */ /* 0x000ee40000300800 */
[----:B------:R-:W-:Y:S02]  /*37cf0*/  STL.64 [R1+0x1418], R14 ;  /* 0x0014180e01007387 */ /* 0x000fe40000100a00 */
[----:B------:R0:W-:Y:S02]  /*37d00*/  STL.64 [R1+0x1410], R12 ;  /* 0x0014100c01007387 */ /* 0x0001e40000100a00 */
[----:B0-----:R-:W3:Y:S01]  /*37d10*/  LDL.LU R12, [R1+0x110] ;  /* 0x00011000010c7983 */ /* 0x001ee20000300800 */
[----:B------:R-:W3:Y:S02]  /*37d20*/  LDL.LU R13, [R1+0x114] ;  /* 0x00011400010d7983 */ /* 0x000ee40000300800 */
[----:B------:R-:W3:Y:S02]  /*37d30*/  LDL.LU R14, [R1+0x118] ;  /* 0x00011800010e7983 */ /* 0x000ee40000300800 */
[----:B------:R-:W3:Y:S01]  /*37d40*/  LDL.LU R15, [R1+0x11c] ;  /* 0x00011c00010f7983 */ /* 0x000ee20000300800 */
[----:B------:R-:W5:Y:S01]  /*37d50*/  LDL.LU R29, [R1+0x824] ;  /* 0x00082400011d7983 */ /* 0x000f620000300800 */
[----:B------:R-:W2:Y:S02]  /*37d60*/  LDL.LU R9, [R1+0x46c] ;  /* 0x00046c0001097983 */ /* 0x000ea40000300800 */
[----:B------:R-:W2:Y:S01]  /*37d70*/  LDL.LU R27, [R1+0x448] ;  /* 0x00044800011b7983 */ /* 0x000ea20000300800 */
[----:B------:R-:W0:Y:S01]  /*37d80*/  MUFU.EX2 R22, R0 ;  /* 0x0000000000167308 */ /* 0x000e220000000800 */
[----:B--2---:R1:W-:Y:S04]  /*37d90*/  STL [R1+0x13d0], R27 ;  /* 0x0013d01b01007387 */ /* 0x0043e80000100800 */
[----:B-1----:R-:W2:Y:S01]  /*37da0*/  LDL.LU R27, [R1+0x484] ;  /* 0x00048400011b7983 */ /* 0x002ea20000300800 */
[----:B------:R-:W2:Y:S02]  /*37db0*/  LDL.LU R24, [R1] ;  /* 0x0000000001187983 */ /* 0x000ea40000300800 */
[----:B------:R-:W2:Y:S02]  /*37dc0*/  LDL.LU R25, [R1+0x4] ;  /* 0x0000040001197983 */ /* 0x000ea40000300800 */
[----:B------:R-:W-:-:S02]  /*37dd0*/  FADD R26, R26, R19 ;  /* 0x000000131a1a7221 */ /* 0x000fc40000000000 */
[----:B------:R-:W-:Y:S01]  /*37de0*/  FADD R21, R21, R28 ;  /* 0x0000001c15157221 */ /* 0x000fe20000000000 */
[----:B---3--:R-:W-:Y:S01]  /*37df0*/  HMMA.16816.F32 R16, R4, R16, R12 ;  /* 0x000000100410723c */ /* 0x008fe2000000180c */
[----:B--2---:R1:W-:Y:S02]  /*37e00*/  STL.64 [R1+0x13e8], R24 ;  /* 0x0013e81801007387 */ /* 0x0043e40000100a00 */
[----:B-1----:R-:W-:Y:S02]  /*37e10*/  MOV R24, R10 ;  /* 0x0000000a00187202 */ /* 0x002fe40000000f00 */
[----:B------:R-:W-:Y:S01]  /*37e20*/  MOV R25, R8 ;  /* 0x0000000800197202 */ /* 0x000fe20000000f00 */
[----:B------:R-:W2:Y:S01]  /*37e30*/  LDL.LU R10, [R1+0x458] ;  /* 0x00045800010a7983 */ /* 0x000ea20000300800 */
[----:B------:R-:W3:Y:S02]  /*37e40*/  LDL.LU R8, [R1+0x47c] ;  /* 0x00047c0001087983 */ /* 0x000ee40000300800 */
[----:B0-----:R-:W-:Y:S02]  /*37e50*/  STL [R1+0x1378], R22 ;  /* 0x0013781601007387 */ /* 0x001fe40000100800 */
[----:B------:R-:W2:Y:S01]  /*37e60*/  LDL.LU R28, [R1+0x1420] ;  /* 0x00142000011c7983 */ /* 0x000ea20000300800 */
[----:B------:R-:W2:Y:S01]  /*37e70*/  LDL.LU.64 R14, [R1+0x1418] ;  /* 0x00141800010e7983 */ /* 0x000ea20000300a00 */
[----:B------:R-:W3:Y:S10]  /*37e80*/  LDL.LU.64 R12, [R1+0x1410] ;  /* 0x00141000010c7983 */ /* 0x000ef40000300a00 */
[----:B------:R-:W-:Y:S02]  /*37e90*/  STL.64 [R1+0x120], R16 ;  /* 0x0001201001007387 */ /* 0x000fe40000100a00 */
[----:B------:R0:W-:Y:S02]  /*37ea0*/  STL.64 [R1+0x128], R18 ;  /* 0x0001281201007387 */ /* 0x0001e40000100a00 */
[----:B0-----:R-:W4:Y:S01]  /*37eb0*/  LDL.LU.64 R18, [R1+0x1408] ;  /* 0x0014080001127983 */ /* 0x001f220000300a00 */
[----:B------:R-:W4:Y:S02]  /*37ec0*/  LDL.LU.64 R16, [R1+0x1400] ;  /* 0x0014000001107983 */ /* 0x000f240000300a00 */
[----:B--2---:R-:W-:-:S05]  /*37ed0*/  FADD R14, R15, R14 ;  /* 0x0000000e0f0e7221 */ /* 0x004fca0000000000 */
[----:B------:R-:W-:Y:S01]  /*37ee0*/  STL [R1+0x13f8], R14 ;  /* 0x0013f80e01007387 */ /* 0x000fe20000100800 */
[----:B---3--:R0:W-:Y:S03]  /*37ef0*/  STL.64 [R1+0x13f0], R12 ;  /* 0x0013f00c01007387 */ /* 0x0081e60000100a00 */
[----:B0-----:R-:W2:Y:S01]  /*37f00*/  LDL.LU R12, [R1+0x100] ;  /* 0x00010000010c7983 */ /* 0x001ea20000300800 */
[----:B------:R-:W2:Y:S02]  /*37f10*/  LDL.LU R13, [R1+0x104] ;  /* 0x00010400010d7983 */ /* 0x000ea40000300800 */
[----:B------:R-:W2:Y:S02]  /*37f20*/  LDL.LU R14, [R1+0x108] ;  /* 0x00010800010e7983 */ /* 0x000ea40000300800 */
[----:B------:R-:W2:Y:S02]  /*37f30*/  LDL.LU R15, [R1+0x10c] ;  /* 0x00010c00010f7983 */ /* 0x000ea40000300800 */
[----:B------:R-:W-:-:S02]  /*37f40*/  FADD R3, R27, R3 ;  /* 0x000000031b037221 */ /* 0x000fc40000000000 */
[----:B----4-:R-:W-:Y:S02]  /*37f50*/  FADD R11, R11, R26 ;  /* 0x0000001a0b0b7221 */ /* 0x010fe40000000000 */
[----:B------:R-:W-:Y:S02]  /*37f60*/  FMUL R0, R2, 1.4426950216293334961 ;  /* 0x3fb8aa3b02007820 */ /* 0x000fe40000400000 */
[----:B------:R-:W-:Y:S02]  /*37f70*/  FADD R2, R18, -R20 ;  /* 0x8000001412027221 */ /* 0x000fe40000000000 */
[----:B------:R-:W0:Y:S01]  /*37f80*/  MUFU.EX2 R18, R0 ;  /* 0x0000000000127308 */ /* 0x000e220000000800 */
[----:B--2---:R-:W-:Y:S01]  /*37f90*/  HMMA.16816.F32 R24, R4, R24, R12 ;  /* 0x000000180418723c */ /* 0x004fe2000000180c */
[----:B------:R-:W2:Y:S01]  /*37fa0*/  LDL.LU R14, [R1+0x13f8] ;  /* 0x0013f800010e7983 */ /* 0x000ea20000300800 */
[----:B------:R-:W-:Y:S02]  /*37fb0*/  FADD R21, R16, R21 ;  /* 0x0000001510157221 */ /* 0x000fe40000000000 */
[----:B------:R-:W3:Y:S11]  /*37fc0*/  LDL.LU.64 R12, [R1+0x13f0] ;  /* 0x0013f000010c7983 */ /* 0x000ef60000300a00 */
[----:B------:R-:W-:Y:S08]  /*37fd0*/  @!UPT UIADD3 URZ, URZ, URZ, URZ ;  /* 0x0000003f3f3ff290 */ /* 0x000ff0000fffe03f */
[----:B------:R1:W-:Y:S01]  /*37fe0*/  STL.64 [R1+0x110], R24 ;  /* 0x0001101801007387 */ /* 0x0003e20000100a00 */
[----:B------:R-:W-:Y:S03]  /*37ff0*/  STL.64 [R1+0x118], R26 ;  /* 0x0001181a01007387 */ /* 0x000fe60000100a00 */
[----:B-1----:R-:W4:Y:S01]  /*38000*/  LDL.LU.64 R24, [R1+0x13e8] ;  /* 0x0013e80001187983 */ /* 0x002f220000300a00 */
[----:B0-----:R-:W-:Y:S02]  /*38010*/  STL.64 [R1+0x13e0], R18 ;  /* 0x0013e01201007387 */ /* 0x001fe40000100a00 */
[----:B--2---:R-:W-:-:S05]  /*38020*/  FADD R16, R23, R14 ;  /* 0x0000000e17107221 */ /* 0x004fca0000000000 */
[----:B------:R0:W-:Y:S04]  /*38030*/  STL.64 [R1+0x13d8], R16 ;  /* 0x0013d81001007387 */ /* 0x0001e80000100a00 */
[----:B0-----:R-:W4:Y:S01]  /*38040*/  LDL.LU R16, [R1+0xf0] ;  /* 0x0000f00001107983 */ /* 0x001f220000300800 */
[----:B------:R-:W4:Y:S02]  /*38050*/  LDL.LU R17, [R1+0xf4] ;  /* 0x0000f40001117983 */ /* 0x000f240000300800 */
[----:B------:R-:W4:Y:S02]  /*38060*/  LDL.LU R18, [R1+0xf8] ;  /* 0x0000f80001127983 */ /* 0x000f240000300800 */
[----:B------:R-:W4:Y:S01]  /*38070*/  LDL.LU R19, [R1+0xfc] ;  /* 0x0000fc0001137983 */ /* 0x000f220000300800 */
[----:B------:R-:W2:Y:S01]  /*38080*/  LDL.LU R23, [R1+0x808] ;  /* 0x0008080001177983 */ /* 0x000ea20000300800 */
[----:B------:R-:W-:-:S02]  /*38090*/  FADD R14, R9, R11 ;  /* 0x0000000b090e7221 */ /* 0x000fc40000000000 */
[----:B------:R-:W2:Y:S02]  /*380a0*/  LDL.LU R11, [R1+0x470] ;  /* 0x00047000010b7983 */ /* 0x000ea40000300800 */
[----:B------:R-:W2:Y:S02]  /*380b0*/  LDL.LU R9, [R1+0x45c] ;  /* 0x00045c0001097983 */ /* 0x000ea40000300800 */
[----:B------:R-:W-:Y:S01]  /*380c0*/  FADD R3, R28, R3 ;  /* 0x000000031c037221 */ /* 0x000fe20000000000 */
[----:B------:R-:W2:Y:S01]  /*380d0*/  LDL.LU R15, [R1+0x450] ;  /* 0x00045000010f7983 */ /* 0x000ea20000300800 */
[----:B------:R-:W-:Y:S02]  /*380e0*/  FMUL R0, R2, 1.4426950216293334961 ;  /* 0x3fb8aa3b02007820 */ /* 0x000fe40000400000 */
[----:B------:R-:W2:Y:S02]  /*380f0*/  LDL.LU R28, [R1+0x440] ;  /* 0x00044000011c7983 */ /* 0x000ea40000300800 */
[----:B------:R-:W-:-:S02]  /*38100*/  FADD R10, R10, R21 ;  /* 0x000000150a0a7221 */ /* 0x000fc40000000000 */
[----:B-----5:R-:W-:Y:S01]  /*38110*/  FADD R2, R29, -R20 ;  /* 0x800000141d027221 */ /* 0x020fe20000000000 */
[----:B------:R-:W5:Y:S01]  /*38120*/  LDL.LU R21, [R1+0x460] ;  /* 0x0004600001157983 */ /* 0x000f620000300800 */
[----:B------:R-:W2:Y:S01]  /*38130*/  LDL.LU R29, [R1+0x42c] ;  /* 0x00042c00011d7983 */ /* 0x000ea20000300800 */
[----:B----4-:R-:W-:Y:S02]  /*38140*/  HMMA.16816.F32 R24, R4, R24, R16 ;  /* 0x000000180418723c */ /* 0x010fe40000001810 */
[----:B------:R-:W4:Y:S01]  /*38150*/  LDL.LU.64 R18, [R1+0x13e0] ;  /* 0x0013e00001127983 */ /* 0x000f220000300a00 */
[----:B------:R-:W2:Y:S11]  /*38160*/  LDL.LU.64 R16, [R1+0x13d8] ;  /* 0x0013d80001107983 */ /* 0x000eb60000300a00 */
[----:B------:R-:W-:Y:S09]  /*38170*/  @!UPT UIADD3 URZ, URZ, URZ, URZ ;  /* 0x0000003f3f3ff290 */ /* 0x000ff2000fffe03f */
[----:B------:R-:W-:Y:S01]  /*38180*/  STL.64 [R1+0x100], R24 ;  /* 0x0001001801007387 */ /* 0x000fe20000100a00 */
[----:B------:R0:W-:Y:S03]  /*38190*/  STL.64 [R1+0x108], R26 ;  /* 0x0001081a01007387 */ /* 0x0001e60000100a00 */
[----:B0-----:R-:W3:Y:S01]  /*381a0*/  LDL.LU R27, [R1+0x13d0] ;  /* 0x0013d000011b7983 */ /* 0x001ee20000300800 */
[----:B------:R-:W0:Y:S03]  /*381b0*/  MUFU.EX2 R22, R0 ;  /* 0x0000000000167308 */ /* 0x000e260000000800 */
[----:B0-----:R-:W-:Y:S01]  /*381c0*/  STL [R1+0x34], R22 ;  /* 0x0000341601007387 */ /* 0x001fe20000100800 */
[----:B--2---:R-:W-:-:S03]  /*381d0*/  FADD R16, R8, R16 ;  /* 0x0000001008107221 */ /* 0x004fc60000000000 */
[----:B----4-:R-:W-:Y:S04]  /*381e0*/  STL.64 [R1+0x13c8], R18 ;  /* 0x0013c81201007387 */ /* 0x010fe80000100a00 */
[----:B------:R0:W-:Y:S04]  /*381f0*/  STL.64 [R1+0x13c0], R16 ;  /* 0x0013c01001007387 */ /* 0x0001e80000100a00 */
[----:B0-----:R-:W2:Y:S01]  /*38200*/  LDL.LU R16, [R1+0xe0] ;  /* 0x0000e00001107983 */ /* 0x001ea20000300800 */
[----:B------:R-:W2:Y:S02]  /*38210*/  LDL.LU R17, [R1+0xe4] ;  /* 0x0000e40001117983 */ /* 0x000ea40000300800 */
[----:B------:R-:W2:Y:S02]  /*38220*/  LDL.LU R18, [R1+0xe8] ;  /* 0x0000e80001127983 */ /* 0x000ea40000300800 */
[----:B------:R-:W2:Y:S01]  /*38230*/  LDL.LU R19, [R1+0xec] ;  /* 0x0000ec0001137983 */ /* 0x000ea20000300800 */
[----:B------:R-:W4:Y:S01]  /*38240*/  LDL.LU R8, [R1+0x408] ;  /* 0x0004080001087983 */ /* 0x000f220000300800 */
[----:B------:R-:W4:Y:S02]  /*38250*/  LDL.LU R24, [R1+0xc0] ;  /* 0x0000c00001187983 */ /* 0x000f240000300800 */
[----:B------:R-:W4:Y:S02]  /*38260*/  LDL.LU R25, [R1+0xc4] ;  /* 0x0000c40001197983 */ /* 0x000f240000300800 */
[----:B------:R-:W4:Y:S02]  /*38270*/  LDL.LU R26, [R1+0xc8] ;  /* 0x0000c800011a7983 */ /* 0x000f240000300800 */
[----:B---3--:R-:W-:-:S02]  /*38280*/  FADD R3, R27, R3 ;  /* 0x000000031b037221 */ /* 0x008fc40000000000 */
[----:B------:R-:W4:Y:S01]  /*38290*/  LDL.LU R27, [R1+0xcc] ;  /* 0x0000cc00011b7983 */ /* 0x000f220000300800 */
[----:B------:R-:W-:Y:S02]  /*382a0*/  FMUL R0, R2, 1.4426950216293334961 ;  /* 0x3fb8aa3b02007820 */ /* 0x000fe40000400000 */
[----:B------:R-:W-:Y:S02]  /*382b0*/  FADD R2, R23, -R20 ;  /* 0x8000001417027221 */ /* 0x000fe40000000000 */
[----:B------:R-:W-:Y:S02]  /*382c0*/  FADD R20, R9, R10 ;  /* 0x0000000a09147221 */ /* 0x000fe40000000000 */
[----:B------:R-:W-:Y:S01]  /*382d0*/  FADD R14, R11, R14 ;  /* 0x0000000e0b0e7221 */ /* 0x000fe20000000000 */
[----:B------:R0:W-:Y:S02]  /*382e0*/  MUFU.EX2 R23, R0 ;  /* 0x0000000000177308 */ /* 0x0001e40000000800 */
[----:B0-----:R-:W-:Y:S01]  /*382f0*/  FMUL R0, R2, 1.4426950216293334961 ;  /* 0x3fb8aa3b02007820 */ /* 0x001fe20000400000 */
[----:B--2---:R-:W-:Y:S01]  /*38300*/  HMMA.16816.F32 R16, R4, R12, R16 ;  /* 0x0000000c0410723c */ /* 0x004fe20000001810 */
[----:B----4-:R-:W-:Y:S01]  /*38310*/  STL.64 [R1+0x13a8], R26 ;  /* 0x0013a81a01007387 */ /* 0x010fe20000100a00 */
[----:B------:R0:W-:Y:S03]  /*38320*/  STL.64 [R1+0x13a0], R24 ;  /* 0x0013a01801007387 */ /* 0x0001e60000100a00 */
[----:B0-----:R-:W2:Y:S01]  /*38330*/  LDL.LU R24, [R1+0xd0] ;  /* 0x0000d00001187983 */ /* 0x001ea20000300800 */
[----:B------:R-:W2:Y:S02]  /*38340*/  LDL.LU R25, [R1+0xd4] ;  /* 0x0000d40001197983 */ /* 0x000ea40000300800 */
[----:B------:R-:W2:Y:S02]  /*38350*/  LDL.LU R26, [R1+0xd8] ;  /* 0x0000d800011a7983 */ /* 0x000ea40000300800 */
[----:B------:R-:W2:Y:S01]  /*38360*/  LDL.LU R27, [R1+0xdc] ;  /* 0x0000dc00011b7983 */ /* 0x000ea20000300800 */
[----:B------:R-:W3:Y:S01]  /*38370*/  LDL.LU R9, [R1+0x40c] ;  /* 0x00040c0001097983 */ /* 0x000ee20000300800 */
[----:B------:R-:W4:Y:S02]  /*38380*/  LDL.LU R10, [R1+0x438] ;  /* 0x00043800010a7983 */ /* 0x000f240000300800 */
[----:B------:R-:W2:Y:S09]  /*38390*/  LDL.LU R11, [R1+0x428] ;  /* 0x00042800010b7983 */ /* 0x000eb20000300800 */
[----:B------:R-:W-:Y:S01]  /*383a0*/  STL.64 [R1+0xf0], R16 ;  /* 0x0000f01001007387 */ /* 0x000fe20000100a00 */
[----:B------:R0:W-:Y:S04]  /*383b0*/  STL.64 [R1+0xf8], R18 ;  /* 0x0000f81201007387 */ /* 0x0001e80000100a00 */
[----:B0-----:R-:W2:Y:S01]  /*383c0*/  LDL.LU.64 R18, [R1+0x13c8] ;  /* 0x0013c80001127983 */ /* 0x001ea20000300a00 */
[----:B------:R-:W2:Y:S02]  /*383d0*/  LDL.LU.64 R16, [R1+0x13c0] ;  /* 0x0013c00001107983 */ /* 0x000ea40000300a00 */
[----:B------:R-:W2:Y:S02]  /*383e0*/  LDL.LU R12, [R1+0x468] ;  /* 0x00046800010c7983 */ /* 0x000ea40000300800 */
[----:B------:R-:W2:Y:S01]  /*383f0*/  LDL.LU R13, [R1+0x474] ;  /* 0x00047400010d7983 */ /* 0x000ea20000300800 */
[----:B------:R-:W2:Y:S02]  /*38400*/  LDL.LU R2, [R1+0x44c] ;  /* 0x00044c0001027983 */ /* 0x000ea40000300800 */
[----:B--2---:R-:W-:-:S02]  /*38410*/  FADD R2, R2, R3 ;  /* 0x0000000302027221 */ /* 0x004fc40000000000 */
[----:B------:R-:W2:Y:S01]  /*38420*/  LDL.LU R3, [R1+0x80c] ;  /* 0x00080c0001037983 */ /* 0x000ea20000300800 */
[----:B------:R-:W-:Y:S02]  /*38430*/  FADD R12, R12, R16 ;  /* 0x000000100c0c7221 */ /* 0x000fe40000000000 */
[----:B------:R-:W3:Y:S02]  /*38440*/  LDL.LU R16, [R1+0x13bc] ;  /* 0x0013bc0001107983 */ /* 0x000ee40000300800 */
[----:B--2---:R-:W-:Y:S02]  /*38450*/  FADD R3, R3, -R17 ;  /* 0x8000001103037221 */ /* 0x004fe40000000000 */
[----:B------:R-:W3:Y:S01]  /*38460*/  LDL.LU R17, [R1+0x13b8] ;  /* 0x0013b80001117983 */ /* 0x000ee20000300800 */
[----:B------:R-:W0:Y:S01]  /*38470*/  MUFU.EX2 R0, R0 ;  /* 0x0000000000007308 */ /* 0x000e220000000800 */
[----:B------:R-:W-:Y:S02]  /*38480*/  FADD R13, R13, R14 ;  /* 0x0000000e0d0d7221 */ /* 0x000fe40000000000 */
[----:B-----5:R-:W-:Y:S01]  /*38490*/  FADD R21, R21, R20 ;  /* 0x0000001415157221 */ /* 0x020fe20000000000 */
[----:B------:R-:W2:Y:S04]  /*384a0*/  LDL.LU R14, [R1+0x13b4] ;  /* 0x0013b400010e7983 */ /* 0x000ea80000300800 */
[----:B0-----:R0:W-:Y:S01]  /*384b0*/  STL [R1+0x14], R0 ;  /* 0x0000140001007387 */ /* 0x0011e20000100800 */
[----:B------:R-:W5:Y:S02]  /*384c0*/  LDL.LU R20, [R1+0x13b0] ;  /* 0x0013b00001147983 */ /* 0x000f640000300800 */
[----:B0-----:R-:W-:-:S02]  /*384d0*/  FADD R0, R15, R2 ;  /* 0x000000020f007221 */ /* 0x001fc40000000000 */
[----:B------:R-:W-:Y:S01]  /*384e0*/  FADD R2, R28, R12 ;  /* 0x0000000c1c027221 */ /* 0x000fe20000000000 */
[----:B---3--:R-:W-:Y:S11]  /*384f0*/  HMMA.16816.F32 R24, R4, R16, R24 ;  /* 0x000000100418723c */ /* 0x008ff60000001818 */
[----:B------:R-:W-:Y:S11]  /*38500*/  @!UPT UIADD3 URZ, URZ, URZ, URZ ;  /* 0x0000003f3f3ff290 */ /* 0x000ff6000fffe03f */
[----:B------:R-:W-:Y:S01]  /*38510*/  @!UPT UIADD3 URZ, URZ, URZ, URZ ;  /* 0x0000003f3f3ff290 */ /* 0x000fe2000fffe03f */
[----:B------:R-:W-:Y:S01]  /*38520*/  STL.64 [R1+0xe0], R24 ;  /* 0x0000e01801007387 */ /* 0x000fe20000100a00 */
[----:B------:R0:W-:Y:S03]  /*38530*/  STL.64 [R1+0xe8], R26 ;  /* 0x0000e81a01007387 */ /* 0x0001e60000100a00 */
[----:B0-----:R-:W5:Y:S01]  /*38540*/  LDL.LU.64 R26, [R1+0x13a8] ;  /* 0x0013a800011a7983 */ /* 0x001f620000300a00 */
[----:B------:R-:W5:Y:S02]  /*38550*/  LDL.LU.64 R24, [R1+0x13a0] ;  /* 0x0013a00001187983 */ /* 0x000f640000300a00 */
[----:B------:R-:W3:Y:S02]  /*38560*/  LDL.LU R12, [R1+0x418] ;  /* 0x00041800010c7983 */ /* 0x000ee40000300800 */
[----:B------:R-:W-:Y:S02]  /*38570*/  FADD R16, R29, R13 ;  /* 0x0000000d1d107221 */ /* 0x000fe40000000000 */
[----:B------:R-:W2:Y:S01]  /*38580*/  LDL.LU R13, [R1+0x43c] ;  /* 0x00043c00010d7983 */ /* 0x000ea20000300800 */
[----:B------:R-:W-:-:S02]  /*38590*/  FMUL R3, R3, 1.4426950216293334961 ;  /* 0x3fb8aa3b03037820 */ /* 0x000fc40000400000 */
[----:B------:R-:W4:Y:S02]  /*385a0*/  LDL.LU R17, [R1+0x3e0] ;  /* 0x0003e00001117983 */ /* 0x000f240000300800 */
[----:B------:R-:W4:Y:S01]  /*385b0*/  LDL.LU R15, [R1+0x3d0] ;  /* 0x0003d000010f7983 */ /* 0x000f220000300800 */
[----:B------:R-:W4:Y:S01]  /*385c0*/  LDL.LU R28, [R1+0x3fc] ;  /* 0x0003fc00011c7983 */ /* 0x000f220000300800 */
[----:B------:R-:W4:Y:S01]  /*385d0*/  LDL.LU R29, [R1+0x3f0] ;  /* 0x0003f000011d7983 */ /* 0x000f220000300800 */
[----:B------:R-:W0:Y:S02]  /*385e0*/  MUFU.EX2 R3, R3 ;  /* 0x0000000300037308 */ /* 0x000e240000000800 */
[----:B0-----:R0:W-:Y:S04]  /*385f0*/  STL [R1+0x4], R3 ;  /* 0x0000040301007387 */ /* 0x0011e80000100800 */
[----:B0-----:R-:W5:Y:S01]  /*38600*/  LDL.LU R3, [R1+0x434] ;  /* 0x0004340001037983 */ /* 0x001f620000300800 */
[----:B------:R-:W-:-:S02]  /*38610*/  FADD R0, R8, R0 ;  /* 0x0000000008007221 */ /* 0x000fc40000000000 */
[----:B---3--:R-:W-:Y:S02]  /*38620*/  FADD R12, R12, R21 ;  /* 0x000000150c0c7221 */ /* 0x008fe40000000000 */
[----:B------:R-:W3:Y:S01]  /*38630*/  LDL.LU R21, [R1+0x139c] ;  /* 0x00139c0001157983 */ /* 0x000ee20000300800 */
[----:B------:R-:W3:Y:S02]  /*38640*/  LDL.LU R8, [R1+0x1398] ;  /* 0x0013980001087983 */ /* 0x000ee40000300800 */
[----:B--2---:R-:W-:Y:S02]  /*38650*/  FADD R13, R13, R2 ;  /* 0x000000020d0d7221 */ /* 0x004fe40000000000 */
[----:B------:R-:W2:Y:S01]  /*38660*/  LDL.LU R2, [R1+0x41c] ;  /* 0x00041c0001027983 */ /* 0x000ea20000300800 */
[----:B------:R-:W-:Y:S02]  /*38670*/  FADD R0, R9, R0 ;  /* 0x0000000009007221 */ /* 0x000fe40000000000 */
[----:B----4-:R-:W-:-:S02]  /*38680*/  FADD R13, R10, R13 ;  /* 0x0000000d0a0d7221 */ /* 0x010fc40000000000 */
[----:B-----5:R-:W-:-:S04]  /*38690*/  FADD R3, R3, R16 ;  /* 0x0000001003037221 */ /* 0x020fc80000000000 */
[----:B------:R-:W-:Y:S01]  /*386a0*/  FADD R3, R11, R3 ;  /* 0x000000030b037221 */ /* 0x000fe20000000000 */
[C---:B---3--:R-:W-:Y:S01]  /*386b0*/  HMMA.16816.F32 R24, R4.reuse, R20, R24 ;  /* 0x000000140418723c */ /* 0x048fe20000001818 */
[----:B--2---:R-:W-:Y:S11]  /*386c0*/  FADD R2, R2, R12 ;  /* 0x0000000c02027221 */ /* 0x004ff60000000000 */
[----:B------:R-:W-:Y:S11]  /*386d0*/  @!UPT UIADD3 URZ, URZ, URZ, URZ ;  /* 0x0000003f3f3ff290 */ /* 0x000ff6000fffe03f */
[----:B------:R-:W-:Y:S01]  /*386e0*/  STL.64 [R1+0xd0], R24 ;  /* 0x0000d01801007387 */ /* 0x000fe20000100a00 */
[----:B------:R0:W-:Y:S03]  /*386f0*/  STL.64 [R1+0xd8], R26 ;  /* 0x0000d81a01007387 */ /* 0x0001e60000100a00 */
[----:B0-----:R-:W2:Y:S01]  /*38700*/  LDL.LU.64 R26, [R1+0x1390] ;  /* 0x00139000011a7983 */ /* 0x001ea20000300a00 */
[----:B------:R-:W3:Y:S02]  /*38710*/  LDL.LU.64 R24, [R1+0x1388] ;  /* 0x0013880001187983 */ /* 0x000ee40000300a00 */
[----:B------:R-:W4:Y:S02]  /*38720*/  LDL.LU R20, [R1+0x400] ;  /* 0x0004000001147983 */ /* 0x000f240000300800 */
[----:B------:R-:W5:Y:S01]  /*38730*/  LDL.LU R21, [R1+0x3f4] ;  /* 0x0003f40001157983 */ /* 0x000f620000300800 */
[----:B------:R-:W2:Y:S01]  /*38740*/  LDL.LU R16, [R1+0x404] ;  /* 0x0004040001107983 */ /* 0x000ea20000300800 */
[----:B------:R-:W2:Y:S02]  /*38750*/  LDL.LU R12, [R1+0x414] ;  /* 0x00041400010c7983 */ /* 0x000ea40000300800 */
[----:B------:R-:W3:Y:S02]  /*38760*/  LDL.LU R9, [R1+0x1384] ;  /* 0x0013840001097983 */ /* 0x000ee40000300800 */
[----:B------:R-:W3:Y:S01]  /*38770*/  LDL.LU R10, [R1+0x1380] ;  /* 0x00138000010a7983 */ /* 0x000ee20000300800 */
[----:B------:R-:W3:Y:S02]  /*38780*/  LDL.LU R11, [R1+0x137c] ;  /* 0x00137c00010b7983 */ /* 0x000ee40000300800 */
[----:B---3--:R-:W-:Y:S01]  /*38790*/  HMMA.16816.F32 R4, R4, R24, R8 ;  /* 0x000000180404723c */ /* 0x008fe20000001808 */
[----:B--2---:R-:W-:-:S02]  /*387a0*/  FADD R2, R12, R2 ;  /* 0x000000020c027221 */ /* 0x004fc40000000000 */
[----:B------:R-:W-:Y:S02]  /*387b0*/  FADD R12, R16, R0 ;  /* 0x00000000100c7221 */ /* 0x000fe40000000000 */
[----:B------:R-:W2:Y:S01]  /*387c0*/  LDL.LU R0, [R1+0x424] ;  /* 0x0004240001007983 */ /* 0x000ea20000300800 */
[----:B------:R-:W3:Y:S02]  /*387d0*/  LDL R25, [R1+0x14] ;  /* 0x0000140001197983 */ /* 0x000ee40000100800 */
[----:B------:R-:W2:Y:S11]  /*387e0*/  LDL R8, [R1+0x4] ;  /* 0x0000040001087983 */ /* 0x000eb60000100800 */
[----:B------:R-:W-:Y:S04]  /*387f0*/  @!UPT UIADD3 URZ, URZ, URZ, URZ ;  /* 0x0000003f3f3ff290 */ /* 0x000fe8000fffe03f */
[----:B------:R0:W-:Y:S01]  /*38800*/  STL.64 [R1+0xc0], R4 ;  /* 0x0000c00401007387 */ /* 0x0001e20000100a00 */
[----:B------:R-:W-:Y:S02]  /*38810*/  STL.64 [R1+0xc8], R6 ;  /* 0x0000c80601007387 */ /* 0x000fe40000100a00 */
[----:B------:R-:W4:Y:S02]  /*38820*/  LDL.LU R9, [R1+0x430] ;  /* 0x0004300001097983 */ /* 0x000f240000300800 */
[----:B------:R-:W4:Y:S01]  /*38830*/  LDL.LU R10, [R1+0x420] ;  /* 0x00042000010a7983 */ /* 0x000f220000300800 */
[----:B------:R-:W4:Y:S01]  /*38840*/  LDL.LU R11, [R1+0x410] ;  /* 0x00041000010b7983 */ /* 0x000f220000300800 */
[----:B------:R1:W-:Y:S01]  /*38850*/  STL.64 [R1+0x1280], R26 ;  /* 0x0012801a01007387 */ /* 0x0003e20000100a00 */
[----:B0-----:R-:W-:Y:S02]  /*38860*/  F2FP.PACK_AB R4, R22, R18 ;  /* 0x000000121604723e */ /* 0x001fe400000000ff */
[----:B------:R-:W-:Y:S01]  /*38870*/  F2FP.PACK_AB R5, R19, R14 ;  /* 0x0000000e1305723e */ /* 0x000fe200000000ff */
[----:B-1----:R-:W4:Y:S04]  /*38880*/  LDL R26, [R1+0xb8] ;  /* 0x0000b800011a7983 */ /* 0x002f280000100800 */
[----:B------:R-:W4:Y:S01]  /*38890*/  LDL R27, [R1+0xbc] ;  /* 0x0000bc00011b7983 */ /* 0x000f220000100800 */
[----:B------:R-:W4:Y:S02]  /*388a0*/  LDL.LU R22, [R1+0x1378] ;  /* 0x0013780001167983 */ /* 0x000f240000300800 */
[----:B------:R-:W5:Y:S02]  /*388b0*/  LDL.LU R14, [R1+0x1374] ;  /* 0x00137400010e7983 */ /* 0x000f640000300800 */
[----:B------:R-:W-:Y:S01]  /*388c0*/  STL.64 [R1+0x12f8], R18 ;  /* 0x0012f81201007387 */ /* 0x000fe20000100a00 */
[----:B------:R0:W-:Y:S01]  /*388d0*/  STL [R1+0x1370], R17 ;  /* 0x0013701101007387 */ /* 0x0001e20000100800 */
[----:B------:R-:W5:Y:S03]  /*388e0*/  LDL.LU R16, [R1+0x2b0] ;  /* 0x0002b00001107983 */ /* 0x000f660000300800 */
[----:B0-----:R-:W5:Y:S01]  /*388f0*/  LDL.LU R17, [R1+0x2b4] ;  /* 0x0002b40001117983 */ /* 0x001f620000300800 */
[----:B------:R-:W5:Y:S02]  /*38900*/  LDL.LU R18, [R1+0x2b8] ;  /* 0x0002b80001127983 */ /* 0x000f640000300800 */
[----:B------:R-:W5:Y:S01]  /*38910*/  LDL.LU R19, [R1+0x2bc] ;  /* 0x0002bc0001137983 */ /* 0x000f620000300800 */
[----:B---3--:R-:W-:Y:S01]  /*38920*/  F2FP.PACK_AB R6, R25, R23 ;  /* 0x000000171906723e */ /* 0x008fe200000000ff */
[----:B--2---:R-:W-:Y:S01]  /*38930*/  FADD R0, R0, R13 ;  /* 0x0000000d00007221 */ /* 0x004fe20000000000 */
[----:B----4-:R-:W-:-:S07]  /*38940*/  F2FP.PACK_AB R7, R8, R22 ;  /* 0x000000160807723e */ /* 0x010fce00000000ff */
[----:B-----5:R-:W-:Y:S01]  /*38950*/  HMMA.16816.F32 R24, R4, R26, R16 ;  /* 0x0000001a0418723c */ /* 0x020fe20000001810 */
[----:B------:R-:W-:Y:S01]  /*38960*/  STL [R1+0x1300], R14 ;  /* 0x0013000e01007387 */ /* 0x000fe20000100800 */
[----:B------:R-:W2:Y:S02]  /*38970*/  LDL.LU R17, [R1+0x1370] ;  /* 0x0013700001117983 */ /* 0x000ea40000300800 */
[----:B------:R-:W-:Y:S02]  /*38980*/  FADD R3, R9, R3 ;  /* 0x0000000309037221 */ /* 0x000fe40000000000 */
[----:B------:R-:W-:Y:S02]  /*38990*/  FADD R8, R11, R12 ;  /* 0x0000000c0b087221 */ /* 0x000fe40000000000 */
[----:B------:R-:W-:Y:S02]  /*389a0*/  FADD R2, R10, R2 ;  /* 0x000000020a027221 */ /* 0x000fe40000000000 */
[----:B------:R-:W-:-:S02]  /*389b0*/  FADD R9, R20, R0 ;  /* 0x0000000014097221 */ /* 0x000fc40000000000 */
[----:B------:R-:W-:-:S11]  /*389c0*/  FADD R10, R21, R3 ;  /* 0x00000003150a7221 */ /* 0x000fd60000000000 */
[----:B------:R0:W-:Y:S01]  /*389d0*/  STL.64 [R1+0x740], R24 ;  /* 0x0007401801007387 */ /* 0x0001e20000100a00 */
[----:B------:R-:W-:Y:S02]  /*389e0*/  STL.64 [R1+0x748], R26 ;  /* 0x0007481a01007387 */ /* 0x000fe40000100a00 */
[----:B------:R-:W3:Y:S02]  /*389f0*/  LDL R18, [R1+0x78] ;  /* 0x0000780001127983 */ /* 0x000ee40000100800 */
[----:B------:R-:W3:Y:S01]  /*38a00*/  LDL R19, [R1+0x7c] ;  /* 0x00007c0001137983 */ /* 0x000ee20000100800 */
[----:B0-----:R-:W4:Y:S01]  /*38a10*/  LDL.LU R24, [R1+0x378] ;  /* 0x0003780001187983 */ /* 0x001f220000300800 */
[----:B------:R-:W4:Y:S02]  /*38a20*/  LDL.LU R25, [R1+0x3a4] ;  /* 0x0003a40001197983 */ /* 0x000f240000300800 */
[----:B------:R-:W5:Y:S02]  /*38a30*/  LDL.LU R11, [R1+0x398] ;  /* 0x00039800010b7983 */ /* 0x000f640000300800 */
[----:B------:R-:W2:Y:S01]  /*38a40*/  LDL.LU R16, [R1+0x384] ;  /* 0x0003840001107983 */ /* 0x000ea20000300800 */
[----:B------:R-:W2:Y:S01]  /*38a50*/  LDL.LU R20, [R1+0x374] ;  /* 0x0003740001147983 */ /* 0x000ea20000300800 */
[----:B------:R-:W2:Y:S02]  /*38a60*/  LDL.LU R21, [R1+0x390] ;  /* 0x0003900001157983 */ /* 0x000ea40000300800 */
[----:B------:R0:W-:Y:S02]  /*38a70*/  STL.64 [R1+0x1310], R22 ;  /* 0x0013101601007387 */ /* 0x0001e40000100a00 */
[----:B------:R-:W-:-:S02]  /*38a80*/  FADD R3, R28, R9 ;  /* 0x000000091c037221 */ /* 0x000fc40000000000 */
[----:B------:R-:W-:Y:S01]  /*38a90*/  FADD R9, R29, R10 ;  /* 0x0000000a1d097221 */ /* 0x000fe20000000000 */
[----:B--2---:R1:W-:Y:S01]  /*38aa0*/  STL.64 [R1+0x1308], R20 ;  /* 0x0013081401007387 */ /* 0x0043e20000100a00 */
[----:B0-----:R-:W2:Y:S02]  /*38ab0*/  LDL R22, [R1+0x88] ;  /* 0x0000880001167983 */ /* 0x001ea40000100800 */
[----:B------:R-:W2:Y:S02]  /*38ac0*/  LDL R23, [R1+0x8c] ;  /* 0x00008c0001177983 */ /* 0x000ea40000100800 */
[----:B------:R-:W3:Y:S01]  /*38ad0*/  LDL.LU R28, [R1+0x3dc] ;  /* 0x0003dc00011c7983 */ /* 0x000ee20000300800 */
[----:B------:R-:W3:Y:S04]  /*38ae0*/  LDL.LU R29, [R1+0x3cc] ;  /* 0x0003cc00011d7983 */ /* 0x000ee80000300800 */
[----:B-1----:R-:W3:Y:S01]  /*38af0*/  LDL.LU R20, [R1+0x37c] ;  /* 0x00037c0001147983 */ /* 0x002ee20000300800 */
[----:B------:R-:W3:Y:S02]  /*38b00*/  LDL.LU R21, [R1+0x3a8] ;  /* 0x0003a80001157983 */ /* 0x000ee40000300800 */
[----:B------:R-:W-:Y:S01]  /*38b10*/  FADD R0, R15, R8 ;  /* 0x000000080f007221 */ /* 0x000fe20000000000 */
[----:B--2---:R-:W-:Y:S04]  /*38b20*/  STL.64 [R1+0x1330], R22 ;  /* 0x0013301601007387 */ /* 0x004fe80000100a00 */
[----:B---3--:R0:W-:Y:S04]  /*38b30*/  STL.64 [R1+0x1328], R20 ;  /* 0x0013281401007387 */ /* 0x0081e80000100a00 */
[----:B0-----:R-:W2:Y:S01]  /*38b40*/  LDL.LU R20, [R1+0x3e8] ;  /* 0x0003e80001147983 */ /* 0x001ea20000300800 */
[----:B------:R-:W3:Y:S02]  /*38b50*/  LDL R22, [R1+0x98] ;  /* 0x0000980001167983 */ /* 0x000ee40000100800 */
[----:B------:R-:W3:Y:S02]  /*38b60*/  LDL R23, [R1+0x9c] ;  /* 0x00009c0001177983 */ /* 0x000ee40000100800 */
[----:B------:R-:W2:Y:S01]  /*38b70*/  LDL.LU R8, [R1+0x3f8] ;  /* 0x0003f80001087983 */ /* 0x000ea20000300800 */
[----:B------:R-:W2:Y:S04]  /*38b80*/  LDL.LU R21, [R1+0x3d4] ;  /* 0x0003d40001157983 */ /* 0x000ea80000300800 */
[----:B---3--:R-:W-:Y:S01]  /*38b90*/  STL.64 [R1+0x1358], R22 ;  /* 0x0013581601007387 */ /* 0x008fe20000100a00 */
[----:B--2---:R0:W-:Y:S03]  /*38ba0*/  STL.64 [R1+0x1350], R20 ;  /* 0x0013501401007387 */ /* 0x0041e60000100a00 */
[----:B0-----:R-:W2:Y:S01]  /*38bb0*/  LDL.LU R20, [R1+0x3d8] ;  /* 0x0003d80001147983 */ /* 0x001ea20000300800 */
[----:B------:R-:W3:Y:S02]  /*38bc0*/  LDL.LU R21, [R1+0x3c8] ;  /* 0x0003c80001157983 */ /* 0x000ee40000300800 */
[----:B------:R-:W2:Y:S02]  /*38bd0*/  LDL R22, [R1+0xa8] ;  /* 0x0000a80001167983 */ /* 0x000ea40000100800 */
[----:B------:R-:W2:Y:S01]  /*38be0*/  LDL R23, [R1+0xac] ;  /* 0x0000ac0001177983 */ /* 0x000ea20000100800 */
[----:B------:R-:W2:Y:S01]  /*38bf0*/  LDL.LU R27, [R1+0x3c4] ;  /* 0x0003c400011b7983 */ /* 0x000ea20000300800 */
[----:B------:R-:W2:Y:S02]  /*38c00*/  LDL.LU R10, [R1+0x39c] ;  /* 0x00039c00010a7983 */ /* 0x000ea40000300800 */
[----:B------:R-:W2:Y:S02]  /*38c10*/  LDL.LU R26, [R1+0x388] ;  /* 0x00038800011a7983 */ /* 0x000ea40000300800 */
[----:B------:R-:W-:Y:S01]  /*38c20*/  FADD R2, R17, R2 ;  /* 0x0000000211027221 */ /* 0x000fe20000000000 */
[----:B--2---:R-:W-:Y:S01]  /*38c30*/  STL.64 [R1+0x1368], R26 ;  /* 0x0013681a01007387 */ /* 0x004fe20000100a00 */
[----:B----4-:R0:W-:Y:S03]  /*38c40*/  STL.64 [R1+0x1360], R24 ;  /* 0x0013601801007387 */ /* 0x0101e60000100a00 */
[----:B0-----:R-:W2:Y:S01]  /*38c50*/  LDL.LU R24, [R1+0x2a0] ;  /* 0x0002a00001187983 */ /* 0x001ea20000300800 */
[----:B------:R-:W2:Y:S02]  /*38c60*/  LDL.LU R25, [R1+0x2a4] ;  /* 0x0002a40001197983 */ /* 0x000ea40000300800 */
[----:B------:R-:W2:Y:S02]  /*38c70*/  LDL.LU R26, [R1+0x2a8] ;  /* 0x0002a800011a7983 */ /* 0x000ea40000300800 */
[----:B------:R-:W2:Y:S01]  /*38c80*/  LDL.LU R27, [R1+0x2ac] ;  /* 0x0002ac00011b7983 */ /* 0x000ea20000300800 */
[----:B------:R-:W4:Y:S01]  /*38c90*/  LDL.LU R17, [R1+0x394] ;  /* 0x0003940001117983 */ /* 0x000f220000300800 */
[----:B------:R-:W-:Y:S03]  /*38ca0*/  STL.64 [R1+0x1320], R18 ;  /* 0x0013201201007387 */ /* 0x000fe60000100a00 */
[----:B----4-:R0:W-:Y:S04]  /*38cb0*/  STL.64 [R1+0x1318], R16 ;  /* 0x0013181001007387 */ /* 0x0101e80000100a00 */
[----:B0-----:R-:W4:Y:S01]  /*38cc0*/  LDL.LU R16, [R1+0x280] ;  /* 0x0002800001107983 */ /* 0x001f220000300800 */
[----:B------:R-:W4:Y:S02]  /*38cd0*/  LDL.LU R17, [R1+0x284] ;  /* 0x0002840001117983 */ /* 0x000f240000300800 */
[----:B------:R-:W4:Y:S02]  /*38ce0*/  LDL.LU R18, [R1+0x288] ;  /* 0x0002880001127983 */ /* 0x000f240000300800 */
[----:B------:R-:W4:Y:S02]  /*38cf0*/  LDL.LU R19, [R1+0x28c] ;  /* 0x00028c0001137983 */ /* 0x000f240000300800 */
[----:B------:R-:W-:-:S02]  /*38d00*/  FADD R8, R8, R3 ;  /* 0x0000000308087221 */ /* 0x000fc40000000000 */
[----:B------:R-:W-:Y:S02]  /*38d10*/  FADD R2, R20, R2 ;  /* 0x0000000214027221 */ /* 0x000fe40000000000 */
[----:B---3--:R-:W-:Y:S02]  /*38d20*/  FADD R0, R21, R0 ;  /* 0x0000000015007221 */ /* 0x008fe40000000000 */
        /* <DEDUP_REMOVED lines=12> */
[----:B------:R-:W2:Y:S02]  /*38df0*/  LDL.LU.64 R26, [R1+0x1368] ;  /* 0x00136800011a7983 */ /* 0x000ea40000300a00 */
[----:B------:R-:W2:Y:S03]  /*38e00*/  LDL.LU.64 R24, [R1+0x1360] ;  /* 0x0013600001187983 */ /* 0x000ea60000300a00 */
[----:B------:R-:W-:Y:S01]  /*38e10*/  STL.64 [R1+0x730], R20 ;  /* 0x0007301401007387 */ /* 0x000fe20000100a00 */
[----:B------:R0:W-:Y:S04]  /*38e20*/  STL.64 [R1+0x738], R22 ;  /* 0x0007381601007387 */ /* 0x0001e80000100a00 */
[----:B0-----:R-:W2:Y:S01]  /*38e30*/  LDL.LU.64 R22, [R1+0x1358] ;  /* 0x0013580001167983 */ /* 0x001ea20000300a00 */
[----:B------:R-:W2:Y:S02]  /*38e40*/  LDL.LU.64 R20, [R1+0x1350] ;  /* 0x0013500001147983 */ /* 0x000ea40000300a00 */
[----:B----4-:R-:W-:-:S02]  /*38e50*/  FADD R3, R3, R9 ;  /* 0x0000000903037221 */ /* 0x010fc40000000000 */
[----:B------:R-:W4:Y:S01]  /*38e60*/  LDL.LU R9, [R1+0x3e4] ;  /* 0x0003e40001097983 */ /* 0x000f220000300800 */
[----:B------:R-:W-:Y:S02]  /*38e70*/  FADD R2, R28, R2 ;  /* 0x000000021c027221 */ /* 0x000fe40000000000 */
[----:B------:R-:W3:Y:S02]  /*38e80*/  LDL.LU R28, [R1+0x134c] ;  /* 0x00134c00011c7983 */ /* 0x000ee40000300800 */
[----:B------:R-:W-:Y:S02]  /*38e90*/  FADD R0, R29, R0 ;  /* 0x000000001d007221 */ /* 0x000fe40000000000 */
[----:B------:R-:W3:Y:S01]  /*38ea0*/  LDL.LU R29, [R1+0x1348] ;  /* 0x00134800011d7983 */ /* 0x000ee20000300800 */
[----:B--2---:R-:W-:Y:S02]  /*38eb0*/  FADD R2, R21, R2 ;  /* 0x0000000215027221 */ /* 0x004fe40000000000 */
[----:B----4-:R-:W-:-:S02]  /*38ec0*/  FADD R8, R9, R8 ;  /* 0x0000000809087221 */ /* 0x010fc40000000000 */
[----:B------:R-:W-:Y:S02]  /*38ed0*/  FADD R9, R20, R3 ;  /* 0x0000000314097221 */ /* 0x000fe40000000000 */
[----:B------:R-:W2:Y:S01]  /*38ee0*/  LDL.LU R3, [R1+0x3ac] ;  /* 0x0003ac0001037983 */ /* 0x000ea20000300800 */
[----:B------:R-:W-:Y:S01]  /*38ef0*/  HMMA.16816.F32 R20, R4, R22, R16 ;  /* 0x000000160414723c */ /* 0x000fe20000001810 */
[----:B------:R-:W-:Y:S02]  /*38f00*/  FADD R0, R27, R0 ;  /* 0x000000001b007221 */ /* 0x000fe40000000000 */
[----:B------:R-:W4:Y:S01]  /*38f10*/  LDL.LU R27, [R1+0x380] ;  /* 0x00038000011b7983 */ /* 0x000f220000300800 */
[----:B------:R-:W3:Y:S02]  /*38f20*/  LDL.LU.64 R18, [R1+0x1340] ;  /* 0x0013400001127983 */ /* 0x000ee40000300a00 */
[----:B------:R-:W3:Y:S11]  /*38f30*/  LDL.LU.64 R16, [R1+0x1338] ;  /* 0x0013380001107983 */ /* 0x000ef60000300a00 */
[----:B------:R-:W-:Y:S06]  /*38f40*/  @!UPT UIADD3 URZ, URZ, URZ, URZ ;  /* 0x0000003f3f3ff290 */ /* 0x000fec000fffe03f */
[----:B------:R-:W-:Y:S01]  /*38f50*/  STL.64 [R1+0x720], R20 ;  /* 0x0007201401007387 */ /* 0x000fe20000100a00 */
[----:B------:R0:W-:Y:S03]  /*38f60*/  STL.64 [R1+0x728], R22 ;  /* 0x0007281601007387 */ /* 0x0001e60000100a00 */
[----:B0-----:R-:W3:Y:S01]  /*38f70*/  LDL.LU.64 R22, [R1+0x1330] ;  /* 0x0013300001167983 */ /* 0x001ee20000300a00 */
[----:B------:R-:W3:Y:S02]  /*38f80*/  LDL.LU.64 R20, [R1+0x1328] ;  /* 0x0013280001147983 */ /* 0x000ee40000300a00 */
[----:B--2---:R-:W-:Y:S02]  /*38f90*/  FADD R3, R3, R8 ;  /* 0x0000000803037221 */ /* 0x004fe40000000000 */
[----:B------:R-:W2:Y:S01]  /*38fa0*/  LDL.LU R8, [R1+0x3a0] ;  /* 0x0003a00001087983 */ /* 0x000ea20000300800 */
[----:B---3--:R-:W-:-:S02]  /*38fb0*/  FADD R0, R20, R0 ;  /* 0x0000000014007221 */ /* 0x008fc40000000000 */
[----:B------:R-:W-:Y:S02]  /*38fc0*/  FADD R3, R21, R3 ;  /* 0x0000000315037221 */ /* 0x000fe40000000000 */
[----:B------:R-:W-:Y:S01]  /*38fd0*/  HMMA.16816.F32 R20, R4, R22, R16 ;  /* 0x000000160414723c */ /* 0x000fe20000001810 */
[----:B--2---:R-:W-:Y:S02]  /*38fe0*/  FADD R8, R8, R9 ;  /* 0x0000000908087221 */ /* 0x004fe40000000000 */
[----:B------:R-:W2:Y:S01]  /*38ff0*/  LDL.LU R9, [R1+0x38c] ;  /* 0x00038c0001097983 */ /* 0x000ea20000300800 */
[----:B------:R-:W3:Y:S02]  /*39000*/  LDL.LU.64 R18, [R1+0x1320] ;  /* 0x0013200001127983 */ /* 0x000ee40000300a00 */
[----:B------:R-:W3:Y:S11]  /*39010*/  LDL.LU.64 R16, [R1+0x1318] ;  /* 0x0013180001107983 */ /* 0x000ef60000300a00 */
[----:B------:R-:W-:Y:S06]  /*39020*/  @!UPT UIADD3 URZ, URZ, URZ, URZ ;  /* 0x0000003f3f3ff290 */ /* 0x000fec000fffe03f */
[----:B------:R-:W-:Y:S01]  /*39030*/  STL.64 [R1+0x710], R20 ;  /* 0x0007101401007387 */ /* 0x000fe20000100a00 */
[----:B------:R0:W-:Y:S04]  /*39040*/  STL.64 [R1+0x718], R22 ;  /* 0x0007181601007387 */ /* 0x0001e80000100a00 */
[----:B0-----:R-:W4:Y:S01]  /*39050*/  LDL.LU.64 R22, [R1+0x1310] ;  /* 0x0013100001167983 */ /* 0x001f220000300a00 */
[----:B------:R-:W4:Y:S02]  /*39060*/  LDL.LU.64 R20, [R1+0x1308] ;  /* 0x0013080001147983 */ /* 0x000f240000300a00 */
[----:B------:R-:W-:-:S04]  /*39070*/  FADD R8, R10, R8 ;  /* 0x000000080a087221 */ /* 0x000fc80000000000 */
[----:B-----5:R-:W-:Y:S02]  /*39080*/  FADD R8, R11, R8 ;  /* 0x000000080b087221 */ /* 0x020fe40000000000 */
[----:B------:R-:W-:Y:S02]  /*39090*/  FADD R0, R24, R0 ;  /* 0x0000000018007221 */ /* 0x000fe40000000000 */
[----:B------:R-:W5:Y:S01]  /*390a0*/  LDL.LU R24, [R1+0x370] ;  /* 0x0003700001187983 */ /* 0x000f620000300800 */
[----:B------:R-:W-:Y:S02]  /*390b0*/  FADD R3, R25, R3 ;  /* 0x0000000319037221 */ /* 0x000fe40000000000 */
[----:B--2---:R-:W-:-:S04]  /*390c0*/  FADD R2, R9, R2 ;  /* 0x0000000209027221 */ /* 0x004fc80000000000 */
[----:B------:R-:W-:Y:S02]  /*390d0*/  FADD R2, R26, R2 ;  /* 0x000000021a027221 */ /* 0x000fe40000000000 */
[----:B---3--:R-:W-:Y:S02]  /*390e0*/  FADD R8, R17, R8 ;  /* 0x0000000811087221 */ /* 0x008fe40000000000 */
[----:B------:R-:W-:Y:S02]  /*390f0*/  FADD R2, R16, R2 ;  /* 0x0000000210027221 */ /* 0x000fe40000000000 */
[----:B------:R-:W-:Y:S01]  /*39100*/  HMMA.16816.F32 R16, R4, R18, R12 ;  /* 0x000000120410723c */ /* 0x000fe2000000180c */
[----:B----4-:R-:W-:Y:S02]  /*39110*/  FADD R0, R20, R0 ;  /* 0x0000000014007221 */ /* 0x010fe40000000000 */
[----:B------:R-:W2:Y:S01]  /*39120*/  LDL.LU R20, [R1+0x350] ;  /* 0x0003500001147983 */ /* 0x000ea20000300800 */
[----:B------:R-:W3:Y:S02]  /*39130*/  LDL.LU R14, [R1+0x1300] ;  /* 0x00130000010e7983 */ /* 0x000ee40000300800 */
[----:B------:R-:W-:Y:S11]  /*39140*/  FADD R3, R21, R3 ;  /* 0x0000000315037221 */ /* 0x000ff60000000000 */
[----:B------:R-:W-:Y:S06]  /*39150*/  @!UPT UIADD3 URZ, URZ, URZ, URZ ;  /* 0x0000003f3f3ff290 */ /* 0x000fec000fffe03f */
[----:B------:R-:W-:Y:S01]  /*39160*/  STL.64 [R1+0x700], R16 ;  /* 0x0007001001007387 */ /* 0x000fe20000100a00 */
[----:B------:R0:W-:Y:S03]  /*39170*/  STL.64 [R1+0x708], R18 ;  /* 0x0007081201007387 */ /* 0x0001e60000100a00 */
[----:B0-----:R-:W4:Y:S01]  /*39180*/  LDL.LU.64 R18, [R1+0x12f8] ;  /* 0x0012f80001127983 */ /* 0x001f220000300a00 */
[----:B------:R-:W2:Y:S02]  /*39190*/  LDL.LU R13, [R1+0x36c] ;  /* 0x00036c00010d7983 */ /* 0x000ea40000300800 */
[----:B------:R-:W2:Y:S02]  /*391a0*/  LDL.LU R11, [R1+0x360] ;  /* 0x00036000010b7983 */ /* 0x000ea40000300800 */
[----:B------:R-:W2:Y:S01]  /*391b0*/  LDL.LU R16, [R1+0x344] ;  /* 0x0003440001107983 */ /* 0x000ea20000300800 */
[----:B------:R-:W2:Y:S01]  /*391c0*/  LDL.LU R17, [R1+0x830] ;  /* 0x0008300001117983 */ /* 0x000ea20000300800 */
[----:B------:R-:W2:Y:S02]  /*391d0*/  LDL.LU R15, [R1+0x330] ;  /* 0x00033000010f7983 */ /* 0x000ea40000300800 */
[----:B------:R-:W2:Y:S02]  /*391e0*/  LDL.LU R25, [R1+0x364] ;  /* 0x0003640001197983 */ /* 0x000ea40000300800 */
[----:B------:R-:W2:Y:S01]  /*391f0*/  LDL.LU R21, [R1+0x354] ;  /* 0x0003540001157983 */ /* 0x000ea20000300800 */
[----:B------:R0:W-:Y:S01]  /*39200*/  STL.64 [R1+0x12a0], R22 ;  /* 0x0012a01601007387 */ /* 0x0001e20000100a00 */
[----:B------:R-:W-:-:S03]  /*39210*/  FADD R2, R27, R2 ;  /* 0x000000021b027221 */ /* 0x000fc60000000000 */
[----:B--2---:R1:W-:Y:S01]  /*39220*/  STL.64 [R1+0x1298], R20 ;  /* 0x0012981401007387 */ /* 0x0043e20000100a00 */
[----:B0-----:R-:W2:Y:S02]  /*39230*/  LDL R22, [R1+0x48] ;  /* 0x0000480001167983 */ /* 0x001ea40000100800 */
[----:B------:R-:W2:Y:S02]  /*39240*/  LDL R23, [R1+0x4c] ;  /* 0x00004c0001177983 */ /* 0x000ea40000100800 */
[----:B------:R-:W3:Y:S01]  /*39250*/  LDL.LU R9, [R1+0x35c] ;  /* 0x00035c0001097983 */ /* 0x000ee20000300800 */
[----:B------:R-:W3:Y:S01]  /*39260*/  LDL.LU R26, [R1+0x340] ;  /* 0x00034000011a7983 */ /* 0x000ee20000300800 */
[----:B------:R-:W3:Y:S03]  /*39270*/  LDL.LU R27, [R1+0x510] ;  /* 0x00051000011b7983 */ /* 0x000ee60000300800 */
[----:B-1----:R-:W3:Y:S01]  /*39280*/  LDL.LU R20, [R1+0x358] ;  /* 0x0003580001147983 */ /* 0x002ee20000300800 */
[----:B------:R-:W3:Y:S03]  /*39290*/  LDL.LU R21, [R1+0x348] ;  /* 0x0003480001157983 */ /* 0x000ee60000300800 */
[----:B--2---:R-:W-:Y:S04]  /*392a0*/  STL.64 [R1+0x12c0], R22 ;  /* 0x0012c01601007387 */ /* 0x004fe80000100a00 */
[----:B---3--:R0:W-:Y:S04]  /*392b0*/  STL.64 [R1+0x12b8], R20 ;  /* 0x0012b81401007387 */ /* 0x0081e80000100a00 */
[----:B0-----:R-:W2:Y:S01]  /*392c0*/  LDL.LU R20, [R1+0x368] ;  /* 0x0003680001147983 */ /* 0x001ea20000300800 */
[----:B------:R-:W3:Y:S02]  /*392d0*/  LDL R22, [R1+0x58] ;  /* 0x0000580001167983 */ /* 0x000ee40000100800 */
[----:B------:R-:W3:Y:S02]  /*392e0*/  LDL R23, [R1+0x5c] ;  /* 0x00005c0001177983 */ /* 0x000ee40000100800 */
[----:B------:R-:W2:Y:S02]  /*392f0*/  LDL.LU R21, [R1+0x334] ;  /* 0x0003340001157983 */ /* 0x000ea40000300800 */
[----:B-----5:R-:W-:Y:S01]  /*39300*/  FADD R0, R24, R0 ;  /* 0x0000000018007221 */ /* 0x020fe20000000000 */
[----:B---3--:R0:W-:Y:S01]  /*39310*/  STL.64 [R1+0x12e0], R22 ;  /* 0x0012e01601007387 */ /* 0x0081e20000100a00 */
[----:B--2---:R-:W-:Y:S03]  /*39320*/  STL.64 [R1+0x12d8], R20 ;  /* 0x0012d81401007387 */ /* 0x004fe60000100a00 */
[----:B0-----:R-:W2:Y:S04]  /*39330*/  LDL R22, [R1+0x68] ;  /* 0x0000680001167983 */ /* 0x001ea80000100800 */
[----:B------:R-:W2:Y:S01]  /*39340*/  LDL R23, [R1+0x6c] ;  /* 0x00006c0001177983 */ /* 0x000ea20000100800 */
[----:B------:R-:W3:Y:S02]  /*39350*/  LDL.LU R12, [R1+0x514] ;  /* 0x00051400010c7983 */ /* 0x000ee40000300800 */
[----:B------:R-:W5:Y:S02]  /*39360*/  LDL.LU R24, [R1+0x338] ;  /* 0x0003380001187983 */ /* 0x000f640000300800 */
[----:B------:R-:W-:Y:S02]  /*39370*/  STL.64 [R1+0x12f0], R26 ;  /* 0x0012f01a01007387 */ /* 0x000fe40000100a00 */
[----:B------:R-:W-:-:S02]  /*39380*/  FADD R11, R11, R8 ;  /* 0x000000080b0b7221 */ /* 0x000fc40000000000 */
[----:B------:R-:W-:Y:S01]  /*39390*/  FADD R8, R17, -R29 ;  /* 0x8000001d11087221 */ /* 0x000fe20000000000 */
[----:B-----5:R0:W-:Y:S04]  /*393a0*/  STL.64 [R1+0x12e8], R24 ;  /* 0x0012e81801007387 */ /* 0x0201e80000100a00 */
[----:B0-----:R-:W2:Y:S01]  /*393b0*/  LDL.LU R24, [R1+0x260] ;  /* 0x0002600001187983 */ /* 0x001ea20000300800 */
[----:B------:R-:W2:Y:S02]  /*393c0*/  LDL.LU R25, [R1+0x264] ;  /* 0x0002640001197983 */ /* 0x000ea40000300800 */
[----:B------:R-:W2:Y:S02]  /*393d0*/  LDL.LU R26, [R1+0x268] ;  /* 0x00026800011a7983 */ /* 0x000ea40000300800 */
[----:B------:R-:W2:Y:S01]  /*393e0*/  LDL.LU R27, [R1+0x26c] ;  /* 0x00026c00011b7983 */ /* 0x000ea20000300800 */
[----:B------:R-:W5:Y:S01]  /*393f0*/  LDL.LU R17, [R1+0x34c] ;  /* 0x00034c0001117983 */ /* 0x000f620000300800 */
[----:B----4-:R-:W-:Y:S02]  /*39400*/  STL.64 [R1+0x12b0], R18 ;  /* 0x0012b01201007387 */ /* 0x010fe40000100a00 */
[----:B------:R-:W-:Y:S01]  /*39410*/  FADD R10, R16, R2 ;  /* 0x00000002100a7221 */ /* 0x000fe20000000000 */
[----:B-----5:R0:W-:Y:S01]  /*39420*/  STL [R1+0x12a8], R17 ;  /* 0x0012a81101007387 */ /* 0x0201e20000100800 */
[----:B------:R-:W4:Y:S03]  /*39430*/  LDL.LU R16, [R1+0x240] ;  /* 0x0002400001107983 */ /* 0x000f260000300800 */
[----:B0-----:R-:W4:Y:S01]  /*39440*/  LDL.LU R17, [R1+0x244] ;  /* 0x0002440001117983 */ /* 0x001f220000300800 */
[----:B------:R-:W5:Y:S02]  /*39450*/  LDL.LU R18, [R1+0x248] ;  /* 0x0002480001127983 */ /* 0x000f640000300800 */
[----:B------:R-:W5:Y:S01]  /*39460*/  LDL.LU R19, [R1+0x24c] ;  /* 0x00024c0001137983 */ /* 0x000f620000300800 */
[----:B--2---:R-:W-:Y:S01]  /*39470*/  HMMA.16816.F32 R20, R4, R22, R24 ;  /* 0x000000160414723c */ /* 0x004fe20000001818 */
[----:B------:R-:W-:-:S02]  /*39480*/  FADD R3, R13, R3 ;  /* 0x000000030d037221 */ /* 0x000fc40000000000 */
[----:B------:R-:W-:Y:S01]  /*39490*/  FADD R13, R15, R0 ;  /* 0x000000000f0d7221 */ /* 0x000fe20000000000 */
[----:B-----5:R-:W-:Y:S01]  /*394a0*/  STL.64 [R1+0x12d0], R18 ;  /* 0x0012d01201007387 */ /* 0x020fe20000100a00 */
[----:B----4-:R0:W-:Y:S03]  /*394b0*/  STL.64 [R1+0x12c8], R16 ;  /* 0x0012c81001007387 */ /* 0x0101e60000100a00 */
[----:B0-----:R-:W2:Y:S01]  /*394c0*/  LDL.LU R16, [R1+0x250] ;  /* 0x0002500001107983 */ /* 0x001ea20000300800 */
[----:B------:R-:W2:Y:S02]  /*394d0*/  LDL.LU R17, [R1+0x254] ;  /* 0x0002540001117983 */ /* 0x000ea40000300800 */
[----:B------:R-:W2:Y:S02]  /*394e0*/  LDL.LU R18, [R1+0x258] ;  /* 0x0002580001127983 */ /* 0x000ea40000300800 */
[----:B------:R-:W2:Y:S01]  /*394f0*/  LDL.LU R19, [R1+0x25c] ;  /* 0x00025c0001137983 */ /* 0x000ea20000300800 */
[----:B------:R-:W4:Y:S01]  /*39500*/  LDL.LU R15, [R1+0x518] ;  /* 0x00051800010f7983 */ /* 0x000f220000300800 */
[----:B------:R-:W5:Y:S02]  /*39510*/  LDL.LU.64 R26, [R1+0x12f0] ;  /* 0x0012f000011a7983 */ /* 0x000f640000300a00 */
[----:B------:R-:W2:Y:S06]  /*39520*/  LDL.LU.64 R24, [R1+0x12e8] ;  /* 0x0012e80001187983 */ /* 0x000eac0000300a00 */
[----:B------:R-:W-:Y:S01]  /*39530*/  STL.64 [R1+0x6f0], R20 ;  /* 0x0006f01401007387 */ /* 0x000fe20000100a00 */
[----:B------:R0:W-:Y:S04]  /*39540*/  STL.64 [R1+0x6f8], R22 ;  /* 0x0006f81601007387 */ /* 0x0001e80000100a00 */
[----:B0-----:R-:W2:Y:S01]  /*39550*/  LDL.LU.64 R22, [R1+0x12e0] ;  /* 0x0012e00001167983 */ /* 0x001ea20000300a00 */
[----:B------:R-:W2:Y:S02]  /*39560*/  LDL.LU.64 R20, [R1+0x12d8] ;  /* 0x0012d80001147983 */ /* 0x000ea40000300a00 */
[----:B--2---:R-:W-:-:S02]  /*39570*/  FADD R2, R20, R3 ;  /* 0x0000000314027221 */ /* 0x004fc40000000000 */
[----:B------:R-:W-:Y:S02]  /*39580*/  FADD R13, R21, R13 ;  /* 0x0000000d150d7221 */ /* 0x000fe40000000000 */
[----:B------:R-:W-:Y:S01]  /*39590*/  HMMA.16816.F32 R20, R4, R22, R16 ;  /* 0x000000160414723c */ /* 0x000fe20000001810 */
[----:B-----5:R-:W-:Y:S02]  /*395a0*/  FADD R10, R26, R10 ;  /* 0x0000000a1a0a7221 */ /* 0x020fe40000000000 */
[----:B------:R-:W-:Y:S02]  /*395b0*/  FADD R3, R27, -R29 ;  /* 0x8000001d1b037221 */ /* 0x000fe40000000000 */
[----:B------:R-:W2:Y:S01]  /*395c0*/  LDL.64 R26, [R1+0x38] ;  /* 0x00003800011a7983 */ /* 0x000ea20000100a00 */
[----:B------:R-:W5:Y:S02]  /*395d0*/  LDL.LU.64 R18, [R1+0x12d0] ;  /* 0x0012d00001127983 */ /* 0x000f640000300a00 */
[----:B------:R-:W5:Y:S11]  /*395e0*/  LDL.LU.64 R16, [R1+0x12c8] ;  /* 0x0012c80001107983 */ /* 0x000f760000300a00 */
[----:B------:R-:W-:Y:S04]  /*395f0*/  @!UPT UIADD3 URZ, URZ, URZ, URZ ;  /* 0x0000003f3f3ff290 */ /* 0x000fe8000fffe03f */
[----:B------:R-:W-:Y:S01]  /*39600*/  STL.64 [R1+0x6e0], R20 ;  /* 0x0006e01401007387 */ /* 0x000fe20000100a00 */
[----:B------:R0:W-:Y:S03]  /*39610*/  STL.64 [R1+0x6e8], R22 ;  /* 0x0006e81601007387 */ /* 0x0001e60000100a00 */
[----:B0-----:R-:W5:Y:S01]  /*39620*/  LDL.LU.64 R22, [R1+0x12c0] ;  /* 0x0012c00001167983 */ /* 0x001f620000300a00 */
[----:B------:R-:W2:Y:S02]  /*39630*/  LDL.LU.64 R20, [R1+0x12b8] ;  /* 0x0012b80001147983 */ /* 0x000ea40000300a00 */
[----:B------:R-:W-:Y:S02]  /*39640*/  FADD R11, R9, R11 ;  /* 0x0000000b090b7221 */ /* 0x000fe40000000000 */
[----:B------:R-:W-:Y:S02]  /*39650*/  FADD R2, R25, R2 ;  /* 0x0000000219027221 */ /* 0x000fe40000000000 */
[----:B------:R-:W3:Y:S01]  /*39660*/  LDL.LU R25, [R1+0x33c] ;  /* 0x00033c0001197983 */ /* 0x000ee20000300800 */
[----:B--2---:R-:W-:-:S02]  /*39670*/  FADD R11, R20, R11 ;  /* 0x0000000b140b7221 */ /* 0x004fc40000000000 */
[----:B------:R-:W-:Y:S02]  /*39680*/  FADD R10, R21, R10 ;  /* 0x0000000a150a7221 */ /* 0x000fe40000000000 */
[----:B-----5:R-:W-:Y:S01]  /*39690*/  HMMA.16816.F32 R20, R4, R22, R16 ;  /* 0x000000160414723c */ /* 0x020fe20000001810 */
[----:B------:R-:W2:Y:S01]  /*396a0*/  LDL.LU.64 R18, [R1+0x12b0] ;  /* 0x0012b00001127983 */ /* 0x000ea20000300a00 */
[----:B------:R-:W5:Y:S11]  /*396b0*/  LDL.LU R17, [R1+0x12a8] ;  /* 0x0012a80001117983 */ /* 0x000f760000300800 */
[----:B------:R-:W-:Y:S10]  /*396c0*/  @!UPT UIADD3 URZ, URZ, URZ, URZ ;  /* 0x0000003f3f3ff290 */ /* 0x000ff4000fffe03f */
[----:B------:R-:W-:Y:S01]  /*396d0*/  STL.64 [R1+0x6d0], R20 ;  /* 0x0006d01401007387 */ /* 0x000fe20000100a00 */
[----:B------:R0:W-:Y:S03]  /*396e0*/  STL.64 [R1+0x6d8], R22 ;  /* 0x0006d81601007387 */ /* 0x0001e60000100a00 */
[----:B0-----:R-:W2:Y:S01]  /*396f0*/  LDL.LU.64 R22, [R1+0x12a0] ;  /* 0x0012a00001167983 */ /* 0x001ea20000300a00 */
[----:B------:R-:W2:Y:S02]  /*39700*/  LDL.LU.64 R20, [R1+0x1298] ;  /* 0x0012980001147983 */ /* 0x000ea40000300a00 */
[----:B--2---:R-:W-:Y:S02]  /*39710*/  FADD R11, R21, R11 ;  /* 0x0000000b150b7221 */ /* 0x004fe40000000000 */
[----:B------:R-:W2:Y:S01]  /*39720*/  LDL.LU R21, [R1+0x32c] ;  /* 0x00032c0001157983 */ /* 0x000ea20000300800 */
[----:B------:R-:W-:Y:S02]  /*39730*/  STL.64 [R1+0x1290], R22 ;  /* 0x0012901601007387 */ /* 0x000fe40000100a00 */
[----:B------:R-:W-:-:S02]  /*39740*/  FADD R2, R20, R2 ;  /* 0x0000000214027221 */ /* 0x000fc40000000000 */
[----:B------:R-:W-:-:S04]  /*39750*/  FMUL R0, R8, 1.4426950216293334961 ;  /* 0x3fb8aa3b08007820 */ /* 0x000fc80000400000 */
[----:B------:R0:W-:Y:S01]  /*39760*/  MUFU.EX2 R9, R0 ;  /* 0x0000000000097308 */ /* 0x0001e20000000800 */
[----:B-----5:R-:W-:Y:S02]  /*39770*/  FADD R10, R17, R10 ;  /* 0x0000000a110a7221 */ /* 0x020fe40000000000 */
[----:B0-----:R-:W-:Y:S02]  /*39780*/  FMUL R0, R3, 1.4426950216293334961 ;  /* 0x3fb8aa3b03007820 */ /* 0x001fe40000400000 */
[----:B---3--:R-:W-:-:S03]  /*39790*/  FADD R3, R12, -R29 ;  /* 0x8000001d0c037221 */ /* 0x008fc60000000000 */
[----:B------:R0:W-:Y:S02]  /*397a0*/  MUFU.EX2 R8, R0 ;  /* 0x0000000000087308 */ /* 0x0001e40000000800 */
[----:B0-----:R-:W-:Y:S02]  /*397b0*/  FMUL R0, R3, 1.4426950216293334961 ;  /* 0x3fb8aa3b03007820 */ /* 0x001fe40000400000 */
[----:B----4-:R-:W-:Y:S01]  /*397c0*/  FADD R3, R15, -R29 ;  /* 0x8000001d0f037221 */ /* 0x010fe20000000000 */
[----:B--2---:R0:W-:Y:S01]  /*397d0*/  STL [R1+0x1288], R21 ;  /* 0x0012881501007387 */ /* 0x0041e20000100800 */
[----:B------:R-:W2:Y:S03]  /*397e0*/  LDL.LU R20, [R1+0x230] ;  /* 0x0002300001147983 */ /* 0x000ea60000300800 */
[----:B0-----:R-:W2:Y:S01]  /*397f0*/  LDL.LU R21, [R1+0x234] ;  /* 0x0002340001157983 */ /* 0x001ea20000300800 */
[----:B------:R-:W2:Y:S02]  /*39800*/  LDL.LU R22, [R1+0x238] ;  /* 0x0002380001167983 */ /* 0x000ea40000300800 */
[----:B------:R-:W2:Y:S02]  /*39810*/  LDL.LU R23, [R1+0x23c] ;  /* 0x00023c0001177983 */ /* 0x000ea40000300800 */
[----:B------:R-:W3:Y:S01]  /*39820*/  LDL.LU R12, [R1+0x300] ;  /* 0x00030000010c7983 */ /* 0x000ee20000300800 */
[----:B------:R-:W4:Y:S01]  /*39830*/  LDL.LU R15, [R1+0x328] ;  /* 0x00032800010f7983 */ /* 0x000f220000300800 */
[----:B------:R-:W5:Y:S01]  /*39840*/  LDL.LU R17, [R1+0x2d0] ;  /* 0x0002d00001117983 */ /* 0x000f620000300800 */
[----:B------:R-:W5:Y:S01]  /*39850*/  MUFU.EX2 R16, R0 ;  /* 0x0000000000107308 */ /* 0x000f620000000800 */
[----:B------:R0:W-:Y:S02]  /*39860*/  STL [R1+0x11b8], R29 ;  /* 0x0011b81d01007387 */ /* 0x0001e40000100800 */
[----:B------:R-:W-:Y:S01]  /*39870*/  FADD R13, R24, R13 ;  /* 0x0000000d180d7221 */ /* 0x000fe20000000000 */
[----:B0-----:R-:W3:Y:S01]  /*39880*/  LDL.LU R29, [R1+0x318] ;  /* 0x00031800011d7983 */ /* 0x001ee20000300800 */
[----:B------:R-:W-:Y:S02]  /*39890*/  STL.64 [R1+0x1260], R18 ;  /* 0x0012601201007387 */ /* 0x000fe40000100a00 */
[----:B------:R-:W-:-:S02]  /*398a0*/  FADD R13, R25, R13 ;  /* 0x0000000d190d7221 */ /* 0x000fc40000000000 */
[----:B------:R-:W-:Y:S01]  /*398b0*/  IMAD.MOV.U32 R25, RZ, RZ, R27 ;  /* 0x000000ffff197224 */ /* 0x000fe200078e001b */
[----:B--2---:R-:W-:Y:S01]  /*398c0*/  HMMA.16816.F32 R20, R4, R26, R20 ;  /* 0x0000001a0414723c */ /* 0x004fe20000001814 */
[----:B-----5:R0:W-:Y:S04]  /*398d0*/  STL.64 [R1+0x1258], R16 ;  /* 0x0012581001007387 */ /* 0x0201e80000100a00 */
[----:B0-----:R-:W2:Y:S01]  /*398e0*/  LDL.LU R16, [R1+0x51c] ;  /* 0x00051c0001107983 */ /* 0x001ea20000300800 */
[----:B------:R-:W5:Y:S02]  /*398f0*/  LDL R18, [R1+0x28] ;  /* 0x0000280001127983 */ /* 0x000f640000100800 */
[----:B------:R-:W5:Y:S02]  /*39900*/  LDL R19, [R1+0x2c] ;  /* 0x00002c0001137983 */ /* 0x000f640000100800 */
[----:B------:R-:W2:Y:S11]  /*39910*/  LDL.LU R17, [R1+0x2f0] ;  /* 0x0002f00001117983 */ /* 0x000eb60000300800 */
[----:B------:R-:W-:Y:S02]  /*39920*/  @!UPT UIADD3 URZ, URZ, URZ, URZ ;  /* 0x0000003f3f3ff290 */ /* 0x000fe4000fffe03f */
[----:B------:R-:W-:Y:S01]  /*39930*/  STL.64 [R1+0x6b0], R20 ;  /* 0x0006b01401007387 */ /* 0x000fe20000100a00 */
[----:B------:R0:W-:Y:S03]  /*39940*/  STL.64 [R1+0x6b8], R22 ;  /* 0x0006b81601007387 */ /* 0x0001e60000100a00 */
[----:B0-----:R-:W2:Y:S01]  /*39950*/  LDL.LU.64 R22, [R1+0x1290] ;  /* 0x0012900001167983 */ /* 0x001ea20000300a00 */
[----:B------:R-:W2:Y:S02]  /*39960*/  LDL.LU R21, [R1+0x1288] ;  /* 0x0012880001157983 */ /* 0x000ea40000300800 */
[----:B------:R-:W2:Y:S02]  /*39970*/  LDL.LU.64 R26, [R1+0x1280] ;  /* 0x00128000011a7983 */ /* 0x000ea40000300a00 */
[----:B------:R-:W3:Y:S01]  /*39980*/  LDL.LU R24, [R1+0x314] ;  /* 0x0003140001187983 */ /* 0x000ee20000300800 */
[----:B------:R0:W-:Y:S04]  /*39990*/  STL [R1+0x11bc], R25 ;  /* 0x0011bc1901007387 */ /* 0x0001e80000100800 */
[----:B0-----:R-:W4:Y:S04]  /*399a0*/  LDL.LU R25, [R1+0x520] ;  /* 0x0005200001197983 */ /* 0x001f280000300800 */
[----:B--2---:R-:W-:Y:S01]  /*399b0*/  STL.64 [R1+0x1238], R26 ;  /* 0x0012381a01007387 */ /* 0x004fe20000100a00 */
[----:B---3--:R0:W-:Y:S03]  /*399c0*/  STL [R1+0x1234], R24 ;  /* 0x0012341801007387 */ /* 0x0081e60000100800 */
[----:B0-----:R-:W4:Y:S01]  /*399d0*/  LDL.LU R24, [R1+0x304] ;  /* 0x0003040001187983 */ /* 0x001f220000300800 */
[----:B------:R-:W2:Y:S02]  /*399e0*/  LDL.64 R26, [R1+0x18] ;  /* 0x00001800011a7983 */ /* 0x000ea40000100a00 */
[----:B------:R-:W-:Y:S01]  /*399f0*/  FADD R2, R21, R2 ;  /* 0x0000000215027221 */ /* 0x000fe20000000000 */
[----:B--2---:R-:W-:Y:S01]  /*39a00*/  STL.64 [R1+0x1270], R26 ;  /* 0x0012701a01007387 */ /* 0x004fe20000100a00 */
[----:B----4-:R0:W-:Y:S03]  /*39a10*/  STL.64 [R1+0x1268], R24 ;  /* 0x0012681801007387 */ /* 0x0101e60000100a00 */
[----:B0-----:R-:W5:Y:S01]  /*39a20*/  LDL.LU R24, [R1+0x220] ;  /* 0x0002200001187983 */ /* 0x001f620000300800 */
[----:B------:R-:W5:Y:S02]  /*39a30*/  LDL.LU R25, [R1+0x224] ;  /* 0x0002240001197983 */ /* 0x000f640000300800 */
[----:B------:R-:W5:Y:S02]  /*39a40*/  LDL.LU R26, [R1+0x228] ;  /* 0x00022800011a7983 */ /* 0x000f640000300800 */
[----:B------:R-:W5:Y:S01]  /*39a50*/  LDL.LU R27, [R1+0x22c] ;  /* 0x00022c00011b7983 */ /* 0x000f620000300800 */
[----:B------:R-:W2:Y:S01]  /*39a60*/  LDL.LU R20, [R1+0x308] ;  /* 0x0003080001147983 */ /* 0x000ea20000300800 */
[----:B------:R-:W2:Y:S02]  /*39a70*/  LDL.LU R21, [R1+0x524] ;  /* 0x0005240001157983 */ /* 0x000ea40000300800 */
[----:B------:R-:W-:Y:S02]  /*39a80*/  STL.64 [R1+0x1248], R22 ;  /* 0x0012481601007387 */ /* 0x000fe40000100a00 */
[----:B------:R-:W-:Y:S01]  /*39a90*/  FMUL R0, R3, 1.4426950216293334961 ;  /* 0x3fb8aa3b03007820 */ /* 0x000fe20000400000 */
[----:B--2---:R0:W-:Y:S02]  /*39aa0*/  STL.64 [R1+0x1240], R20 ;  /* 0x0012401401007387 */ /* 0x0041e40000100a00 */
[----:B0-----:R-:W-:-:S02]  /*39ab0*/  MOV R20, R28 ;  /* 0x0000001c00147202 */ /* 0x001fc40000000f00 */
[----:B------:R-:W2:Y:S01]  /*39ac0*/  LDL.LU R28, [R1+0x1278] ;  /* 0x00127800011c7983 */ /* 0x000ea20000300800 */
[----:B------:R-:W3:Y:S02]  /*39ad0*/  LDL.LU R21, [R1+0x214] ;  /* 0x0002140001157983 */ /* 0x000ee40000300800 */
[----:B------:R-:W3:Y:S02]  /*39ae0*/  LDL.LU R22, [R1+0x218] ;  /* 0x0002180001167983 */ /* 0x000ee40000300800 */
[----:B------:R-:W3:Y:S01]  /*39af0*/  LDL.LU R23, [R1+0x21c] ;  /* 0x00021c0001177983 */ /* 0x000ee20000300800 */
[----:B------:R-:W4:Y:S01]  /*39b00*/  LDL.LU R3, [R1+0x320] ;  /* 0x0003200001037983 */ /* 0x000f220000300800 */
[----:B------:R-:W-:Y:S02]  /*39b10*/  FADD R13, R17, R13 ;  /* 0x0000000d110d7221 */ /* 0x000fe40000000000 */
[----:B------:R-:W-:Y:S02]  /*39b20*/  FADD R12, R12, R10 ;  /* 0x0000000a0c0c7221 */ /* 0x000fe40000000000 */
[----:B------:R0:W1:Y:S02]  /*39b30*/  MUFU.EX2 R10, R0 ;  /* 0x00000000000a7308 */ /* 0x0000640000000800 */
[----:B0-----:R-:W3:Y:S01]  /*39b40*/  LDL.LU R0, [R1+0x31c] ;  /* 0x00031c0001007983 */ /* 0x001ee20000300800 */
[----:B----4-:R-:W-:-:S02]  /*39b50*/  FADD R11, R3, R11 ;  /* 0x0000000b030b7221 */ /* 0x010fc40000000000 */
[----:B--2---:R-:W-:Y:S02]  /*39b60*/  FADD R3, R16, -R28 ;  /* 0x8000001c10037221 */ /* 0x004fe40000000000 */
[C---:B-----5:R-:W-:Y:S01]  /*39b70*/  HMMA.16816.F32 R16, R4.reuse, R18, R24 ;  /* 0x000000120410723c */ /* 0x060fe20000001818 */
[----:B------:R-:W2:Y:S01]  /*39b80*/  LDL.LU.64 R26, [R1+0x1270] ;  /* 0x00127000011a7983 */ /* 0x000ea20000300a00 */
[----:B------:R-:W4:Y:S11]  /*39b90*/  LDL.LU.64 R24, [R1+0x1268] ;  /* 0x0012680001187983 */ /* 0x000f360000300a00 */
[----:B------:R-:W-:Y:S10]  /*39ba0*/  @!UPT UIADD3 URZ, URZ, URZ, URZ ;  /* 0x0000003f3f3ff290 */ /* 0x000ff4000fffe03f */
[----:B------:R-:W-:Y:S01]  /*39bb0*/  STL.64 [R1+0x690], R16 ;  /* 0x0006901001007387 */ /* 0x000fe20000100a00 */
[----:B------:R0:W-:Y:S03]  /*39bc0*/  STL.64 [R1+0x698], R18 ;  /* 0x0006981201007387 */ /* 0x0001e60000100a00 */
[----:B0-----:R-:W5:Y:S01]  /*39bd0*/  LDL.LU.64 R18, [R1+0x1260] ;  /* 0x0012600001127983 */ /* 0x001f620000300a00 */
[----:B------:R-:W5:Y:S02]  /*39be0*/  LDL.LU.64 R16, [R1+0x1258] ;  /* 0x0012580001107983 */ /* 0x000f640000300a00 */
[----:B------:R-:W-:Y:S02]  /*39bf0*/  FADD R2, R15, R2 ;  /* 0x000000020f027221 */ /* 0x000fe40000000000 */
[----:B------:R-:W5:Y:S01]  /*39c00*/  LDL.LU R15, [R1+0x1250] ;  /* 0x00125000010f7983 */ /* 0x000f620000300800 */
[----:B---3--:R-:W-:Y:S01]  /*39c10*/  FADD R11, R0, R11 ;  /* 0x0000000b000b7221 */ /* 0x008fe20000000000 */
[----:B--2---:R-:W-:Y:S01]  /*39c20*/  HMMA.16816.F32 R20, R4, R26, R20 ;  /* 0x0000001a0414723c */ /* 0x004fe20000001814 */
[----:B----4-:R-:W-:Y:S01]  /*39c30*/  FADD R0, R25, -R28 ;  /* 0x8000001c19007221 */ /* 0x010fe20000000000 */
[----:B------:R-:W-:Y:S01]  /*39c40*/  MOV R25, R27 ;  /* 0x0000001b00197202 */ /* 0x000fe20000000f00 */
[----:B------:R-:W-:-:S02]  /*39c50*/  FADD R12, R24, R12 ;  /* 0x0000000c180c7221 */ /* 0x000fc40000000000 */
[----:B-----5:R-:W-:Y:S02]  /*39c60*/  FADD R17, R17, R13 ;  /* 0x0000000d11117221 */ /* 0x020fe40000000000 */
[----:B------:R-:W2:Y:S11]  /*39c70*/  LDL.LU R13, [R1+0x324] ;  /* 0x00032400010d7983 */ /* 0x000eb60000300800 */
[----:B------:R-:W-:Y:S05]  /*39c80*/  @!UPT UIADD3 URZ, URZ, URZ, URZ ;  /* 0x0000003f3f3ff290 */ /* 0x000fea000fffe03f */
[----:B------:R-:W-:Y:S02]  /*39c90*/  STL.64 [R1+0x660], R20 ;  /* 0x0006601401007387 */ /* 0x000fe40000100a00 */
[----:B------:R0:W-:Y:S02]  /*39ca0*/  STL.64 [R1+0x668], R22 ;  /* 0x0006681601007387 */ /* 0x0001e40000100a00 */
[----:B0-----:R-:W3:Y:S01]  /*39cb0*/  LDL.LU.64 R22, [R1+0x1248] ;  /* 0x0012480001167983 */ /* 0x001ee20000300a00 */
[----:B------:R-:W4:Y:S02]  /*39cc0*/  LDL.LU.64 R20, [R1+0x1240] ;  /* 0x0012400001147983 */ /* 0x000f240000300a00 */
[----:B------:R-:W5:Y:S02]  /*39cd0*/  LDL.LU.64 R26, [R1+0x1238] ;  /* 0x00123800011a7983 */ /* 0x000f640000300a00 */
[----:B------:R-:W3:Y:S02]  /*39ce0*/  LDL.LU R24, [R1+0x1234] ;  /* 0x0012340001187983 */ /* 0x000ee40000300800 */
[----:B--2---:R-:W-:-:S02]  /*39cf0*/  FADD R2, R13, R2 ;  /* 0x000000020d027221 */ /* 0x004fc40000000000 */
[----:B------:R-:W-:Y:S01]  /*39d00*/  FADD R13, R29, R11 ;  /* 0x0000000b1d0d7221 */ /* 0x000fe20000000000 */
[----:B-----5:R0:W-:Y:S01]  /*39d10*/  STL.64 [R1+0x1218], R26 ;  /* 0x0012181a01007387 */ /* 0x0201e20000100a00 */
[----:B---3--:R-:W-:Y:S03]  /*39d20*/  STL.64 [R1+0x1210], R24 ;  /* 0x0012101801007387 */ /* 0x008fe60000100a00 */
[----:B0-----:R-:W2:Y:S01]  /*39d30*/  LDL.64 R26, [R1+0x8] ;  /* 0x00000800011a7983 */ /* 0x001ea20000100a00 */
[----:B------:R-:W1:Y:S03]  /*39d40*/  LDL.LU R11, [R1+0x310] ;  /* 0x00031000010b7983 */ /* 0x000e660000300800 */
[----:B-1----:R-:W-:Y:S01]  /*39d50*/  STL.64 [R1+0x1228], R10 ;  /* 0x0012280a01007387 */ /* 0x002fe20000100a00 */
[----:B------:R0:W-:Y:S03]  /*39d60*/  STL.64 [R1+0x1220], R8 ;  /* 0x0012200801007387 */ /* 0x0001e60000100a00 */
[----:B0-----:R-:W3:Y:S01]  /*39d70*/  LDL.LU R8, [R1+0x200] ;  /* 0x0002000001087983 */ /* 0x001ee20000300800 */
[----:B------:R-:W3:Y:S02]  /*39d80*/  LDL.LU R9, [R1+0x204] ;  /* 0x0002040001097983 */ /* 0x000ee40000300800 */
[----:B------:R-:W3:Y:S02]  /*39d90*/  LDL.LU R10, [R1+0x208] ;  /* 0x00020800010a7983 */ /* 0x000ee40000300800 */
[----:B------:R-:W3:Y:S02]  /*39da0*/  LDL.LU R11, [R1+0x20c] ;  /* 0x00020c00010b7983 */ /* 0x000ee40000300800 */
[----:B----4-:R-:W-:-:S02]  /*39db0*/  FADD R20, R20, R12 ;  /* 0x0000000c14147221 */ /* 0x010fc40000000000 */
[----:B------:R-:W-:Y:S02]  /*39dc0*/  FADD R12, R21, -R28 ;  /* 0x8000001c150c7221 */ /* 0x000fe40000000000 */
[----:B------:R-:W-:Y:S02]  /*39dd0*/  FADD R21, R14, R17 ;  /* 0x000000110e157221 */ /* 0x000fe40000000000 */
[----:B------:R-:W4:Y:S01]  /*39de0*/  LDL.LU R14, [R1+0x1230] ;  /* 0x00123000010e7983 */ /* 0x000f220000300800 */
[----:B--2---:R-:W-:Y:S01]  /*39df0*/  IMAD.MOV.U32 R29, RZ, RZ, R27 ;  /* 0x000000ffff1d7224 */ /* 0x004fe200078e001b */
[----:B---3--:R-:W-:Y:S11]  /*39e00*/  HMMA.16816.F32 R8, R4, R26, R8 ;  /* 0x0000001a0408723c */ /* 0x008ff60000001808 */
[----:B------:R-:W-:Y:S11]  /*39e10*/  @!UPT UIADD3 URZ, URZ, URZ, URZ ;  /* 0x0000003f3f3ff290 */ /* 0x000ff6000fffe03f */
[----:B------:R-:W-:Y:S01]  /*39e20*/  @!UPT UIADD3 URZ, URZ, URZ, URZ ;  /* 0x0000003f3f3ff290 */ /* 0x000fe2000fffe03f */
[----:B------:R-:W-:Y:S01]  /*39e30*/  STL.64 [R1+0x640], R8 ;  /* 0x0006400801007387 */ /* 0x000fe20000100a00 */
[----:B------:R0:W-:Y:S03]  /*39e40*/  STL.64 [R1+0x648], R10 ;  /* 0x0006480a01007387 */ /* 0x0001e60000100a00 */
[----:B0-----:R-:W2:Y:S01]  /*39e50*/  LDL.LU.64 R10, [R1+0x1228] ;  /* 0x00122800010a7983 */ /* 0x001ea20000300a00 */
[----:B------:R-:W3:Y:S02]  /*39e60*/  LDL.LU.64 R8, [R1+0x1220] ;  /* 0x0012200001087983 */ /* 0x000ee40000300a00 */
[----:B------:R-:W5:Y:S02]  /*39e70*/  LDL.LU.64 R26, [R1+0x1218] ;  /* 0x00121800011a7983 */ /* 0x000f640000300a00 */
[----:B------:R-:W3:Y:S02]  /*39e80*/  LDL.LU.64 R24, [R1+0x1210] ;  /* 0x0012100001187983 */ /* 0x000ee40000300a00 */
[----:B--2---:R-:W-:-:S02]  /*39e90*/  FADD R11, R11, R2 ;  /* 0x000000020b0b7221 */ /* 0x004fc40000000000 */
[----:B------:R-:W-:Y:S02]  /*39ea0*/  FMUL R2, R12, 1.4426950216293334961 ;  /* 0x3fb8aa3b0c027820 */ /* 0x000fe40000400000 */
[----:B---3--:R-:W-:Y:S01]  /*39eb0*/  FADD R17, R24, R13 ;  /* 0x0000000d18117221 */ /* 0x008fe20000000000 */
[----:B------:R-:W2:Y:S01]  /*39ec0*/  LDL.LU R12, [R1+0x70] ;  /* 0x00007000010c7983 */ /* 0x000ea20000300800 */
[----:B------:R-:W3:Y:S02]  /*39ed0*/  LDL.LU R13, [R1+0x528] ;  /* 0x00052800010d7983 */ /* 0x000ee40000300800 */
[----:B------:R4:W-:Y:S01]  /*39ee0*/  STL.64 [R1+0x1200], R18 ;  /* 0x0012001201007387 */ /* 0x0009e20000100a00 */
[----:B------:R0:W-:Y:S01]  /*39ef0*/  STL.64 [R1+0x11f8], R16 ;  /* 0x0011f81001007387 */ /* 0x0001e20000100a00 */
[----:B------:R-:W-:Y:S01]  /*39f00*/  FADD R24, R15, R20 ;  /* 0x000000140f187221 */ /* 0x000fe20000000000 */
[----:B----4-:R-:W-:Y:S02]  /*39f10*/  MOV R19, R14 ;  /* 0x0000000e00137202 */ /* 0x010fe40000000f00 */
[----:B0-----:R-:W4:Y:S01]  /*39f20*/  LDL.LU R16, [R1+0x1f0] ;  /* 0x0001f00001107983 */ /* 0x001f220000300800 */
[----:B------:R-:W4:Y:S02]  /*39f30*/  LDL.LU R17, [R1+0x1f4] ;  /* 0x0001f40001117983 */ /* 0x000f240000300800 */
[----:B------:R-:W4:Y:S02]  /*39f40*/  LDL.LU R18, [R1+0x1f8] ;  /* 0x0001f80001127983 */ /* 0x000f240000300800 */
[----:B------:R-:W4:Y:S01]  /*39f50*/  LDL.LU R14, [R1+0x120c] ;  /* 0x00120c00010e7983 */ /* 0x000f220000300800 */
[----:B------:R-:W4:Y:S01]  /*39f60*/  LDL.LU R15, [R1+0x1208] ;  /* 0x00120800010f7983 */ /* 0x000f220000300800 */
[----:B-----5:R-:W-:Y:S02]  /*39f70*/  STL.64 [R1+0x11e0], R26 ;  /* 0x0011e01a01007387 */ /* 0x020fe40000100a00 */
[----:B------:R0:W-:Y:S02]  /*39f80*/  STL.64 [R1+0x11d8], R24 ;  /* 0x0011d81801007387 */ /* 0x0001e40000100a00 */
[----:B0-----:R-:W5:Y:S01]  /*39f90*/  LDL.LU R24, [R1+0x1e0] ;  /* 0x0001e00001187983 */ /* 0x001f620000300800 */
[----:B------:R-:W5:Y:S02]  /*39fa0*/  LDL.LU R25, [R1+0x1e4] ;  /* 0x0001e40001197983 */ /* 0x000f640000300800 */
[----:B------:R-:W5:Y:S02]  /*39fb0*/  LDL.LU R26, [R1+0x1e8] ;  /* 0x0001e800011a7983 */ /* 0x000f640000300800 */
[----:B------:R-:W5:Y:S01]  /*39fc0*/  LDL.LU R27, [R1+0x1ec] ;  /* 0x0001ec00011b7983 */ /* 0x000f620000300800 */
[----:B----4-:R-:W-:Y:S11]  /*39fd0*/  HMMA.16816.F32 R16, R4, R14, R16 ;  /* 0x0000000e0410723c */ /* 0x010ff60000001810 */
[----:B------:R-:W-:Y:S11]  /*39fe0*/  @!UPT UIADD3 URZ, URZ, URZ, URZ ;  /* 0x0000003f3f3ff290 */ /* 0x000ff6000fffe03f */
[----:B------:R-:W-:Y:S01]  /*39ff0*/  @!UPT UIADD3 URZ, URZ, URZ, URZ ;  /* 0x0000003f3f3ff290 */ /* 0x000fe2000fffe03f */
[----:B------:R-:W-:Y:S01]  /*3a000*/  STL.64 [R1+0x620], R16 ;  /* 0x0006201001007387 */ /* 0x000fe20000100a00 */
[----:B------:R0:W-:Y:S03]  /*3a010*/  STL.64 [R1+0x628], R18 ;  /* 0x0006281201007387 */ /* 0x0001e60000100a00 */
[----:B0-----:R-:W4:Y:S01]  /*3a020*/  LDL.LU.64 R18, [R1+0x1200] ;  /* 0x0012000001127983 */ /* 0x001f220000300a00 */
[----:B------:R-:W4:Y:S02]  /*3a030*/  LDL.LU.64 R16, [R1+0x11f8] ;  /* 0x0011f80001107983 */ /* 0x000f240000300a00 */
[----:B---3--:R-:W-:Y:S02]  /*3a040*/  FADD R20, R13, -R28 ;  /* 0x8000001c0d147221 */ /* 0x008fe40000000000 */
[----:B--2---:R-:W-:Y:S01]  /*3a050*/  FADD R12, R12, R11 ;  /* 0x0000000b0c0c7221 */ /* 0x004fe20000000000 */
[----:B------:R4:W-:Y:S01]  /*3a060*/  MUFU.EX2 R13, R2 ;  /* 0x00000002000d7308 */ /* 0x0009e20000000800 */
[----:B------:R-:W-:-:S02]  /*3a070*/  FMUL R11, R20, 1.4426950216293334961 ;  /* 0x3fb8aa3b140b7820 */ /* 0x000fc40000400000 */
[----:B----4-:R-:W-:Y:S02]  /*3a080*/  FADD R2, R18, R17 ;  /* 0x0000001112027221 */ /* 0x010fe40000000000 */
[----:B------:R-:W5:Y:S01]  /*3a090*/  LDL.LU R18, [R1+0x11f0] ;  /* 0x0011f00001127983 */ /* 0x000f620000300800 */
[----:B------:R-:W2:Y:S02]  /*3a0a0*/  LDL.LU R17, [R1+0x34] ;  /* 0x0000340001117983 */ /* 0x000ea40000300800 */
[----:B------:R-:W3:Y:S02]  /*3a0b0*/  LDL.LU R20, [R1+0x2c4] ;  /* 0x0002c40001147983 */ /* 0x000ee40000300800 */
[----:B------:R-:W-:Y:S02]  /*3a0c0*/  FADD R12, R19, R12 ;  /* 0x0000000c130c7221 */ /* 0x000fe40000000000 */
[----:B------:R-:W5:Y:S02]  /*3a0d0*/  LDL.LU R19, [R1+0x11ec] ;  /* 0x0011ec0001137983 */ /* 0x000f640000300800 */
[----:B-----5:R-:W-:Y:S01]  /*3a0e0*/  HMMA.16816.F32 R24, R4, R18, R24 ;  /* 0x000000120418723c */ /* 0x020fe20000001818 */
[----:B---3--:R-:W-:-:S02]  /*3a0f0*/  FADD R20, R20, R21 ;  /* 0x0000001514147221 */ /* 0x008fc40000000000 */
[----:B--2---:R-:W-:Y:S02]  /*3a100*/  FADD R21, R17, R2 ;  /* 0x0000000211157221 */ /* 0x004fe40000000000 */
[----:B------:R-:W-:Y:S02]  /*3a110*/  FADD R2, R22, R12 ;  /* 0x0000000c16027221 */ /* 0x000fe40000000000 */
[----:B------:R-:W2:Y:S11]  /*3a120*/  LDL.LU R22, [R1+0x11e8] ;  /* 0x0011e80001167983 */ /* 0x000eb60000300800 */
[----:B------:R-:W-:Y:S05]  /*3a130*/  @!UPT UIADD3 URZ, URZ, URZ, URZ ;  /* 0x0000003f3f3ff290 */ /* 0x000fea000fffe03f */
[----:B------:R-:W-:Y:S01]  /*3a140*/  STL.64 [R1+0x5f0], R24 ;  /* 0x0005f01801007387 */ /* 0x000fe20000100a00 */
[----:B------:R0:W-:Y:S03]  /*3a150*/  STL.64 [R1+0x5f8], R26 ;  /* 0x0005f81a01007387 */ /* 0x0001e60000100a00 */
[----:B0-----:R-:W3:Y:S01]  /*3a160*/  LDL.LU.64 R26, [R1+0x11e0] ;  /* 0x0011e000011a7983 */ /* 0x001ee20000300a00 */
[----:B------:R-:W4:Y:S02]  /*3a170*/  LDL.LU.64 R24, [R1+0x11d8] ;  /* 0x0011d80001187983 */ /* 0x000f240000300a00 */
[----:B------:R-:W-:-:S06]  /*3a180*/  FMUL R3, R3, 1.4426950216293334961 ;  /* 0x3fb8aa3b03037820 */ /* 0x000fcc0000400000 */
[----:B------:R-:W0:Y:S02]  /*3a190*/  MUFU.EX2 R3, R3 ;  /* 0x0000000300037308 */ /* 0x000e240000000800 */
[----:B0-----:R-:W-:Y:S01]  /*3a1a0*/  FADD R12, R3, R20 ;  /* 0x00000014030c7221 */ /* 0x001fe20000000000 */
[----:B---3--:R-:W-:Y:S01]  /*3a1b0*/  STL.64 [R1+0x11c8], R26 ;  /* 0x0011c81a01007387 */ /* 0x008fe20000100a00 */
[----:B----4-:R-:W-:Y:S02]  /*3a1c0*/  FADD R17, R9, R24 ;  /* 0x0000001809117221 */ /* 0x010fe40000000000 */
[----:B------:R0:W-:Y:S02]  /*3a1d0*/  STL [R1+0x11c0], R25 ;  /* 0x0011c01901007387 */ /* 0x0001e40000100800 */
[----:B------:R-:W3:Y:S01]  /*3a1e0*/  LDL.LU R24, [R1+0x1d0] ;  /* 0x0001d00001187983 */ /* 0x000ee20000300800 */
[----:B0-----:R-:W3:Y:S01]  /*3a1f0*/  LDL.LU R25, [R1+0x1d4] ;  /* 0x0001d40001197983 */ /* 0x001ee20000300800 */
[----:B--2---:R-:W-:-:S02]  /*3a200*/  MOV R26, R22 ;  /* 0x00000016001a7202 */ /* 0x004fc40000000f00 */
[----:B------:R-:W3:Y:S02]  /*3a210*/  LDL.LU R22, [R1+0x11d4] ;  /* 0x0011d40001167983 */ /* 0x000ee40000300800 */
[----:B------:R-:W3:Y:S01]  /*3a220*/  LDL.LU R27, [R1+0x1dc] ;  /* 0x0001dc00011b7983 */ /* 0x000ee20000300800 */
[----:B------:R-:W2:Y:S01]  /*3a230*/  LDL.LU R20, [R1+0x4] ;  /* 0x0000040001147983 */ /* 0x000ea20000300800 */
[----:B------:R-:W-:Y:S02]  /*3a240*/  FADD R21, R23, R21 ;  /* 0x0000001517157221 */ /* 0x000fe40000000000 */
[----:B------:R-:W3:Y:S02]  /*3a250*/  LDL.LU R23, [R1+0x11d0] ;  /* 0x0011d00001177983 */ /* 0x000ee40000300800 */
[----:B------:R-:W-:-:S06]  /*3a260*/  FMUL R0, R0, 1.4426950216293334961 ;  /* 0x3fb8aa3b00007820 */ /* 0x000fcc0000400000 */
[----:B------:R-:W0:Y:S08]  /*3a270*/  MUFU.EX2 R0, R0 ;  /* 0x0000000000007308 */ /* 0x000e300000000800 */
[----:B------:R-:W1:Y:S01]  /*3a280*/  MUFU.EX2 R11, R11 ;  /* 0x0000000b000b7308 */ /* 0x000e620000000800 */
[----:B--2---:R-:W-:Y:S02]  /*3a290*/  FADD R2, R20, R2 ;  /* 0x0000000214027221 */ /* 0x004fe40000000000 */
[----:B0-----:R-:W-:-:S02]  /*3a2a0*/  FADD R20, R0, R12 ;  /* 0x0000000c00147221 */ /* 0x001fc40000000000 */
[----:B------:R-:W2:Y:S01]  /*3a2b0*/  LDL.LU R12, [R1+0x14] ;  /* 0x00001400010c7983 */ /* 0x000ea20000300800 */
[----:B---3--:R-:W-:Y:S01]  /*3a2c0*/  HMMA.16816.F32 R24, R4, R22, R24 ;  /* 0x000000160418723c */ /* 0x008fe20000001818 */
[----:B------:R-:W-:Y:S02]  /*3a2d0*/  FADD R20, R13, R20 ;  /* 0x000000140d147221 */ /* 0x000fe40000000000 */
[C---:B------:R-:W-:Y:S01]  /*3a2e0*/  FADD R17, R8.reuse, R17 ;  /* 0x0000001108117221 */ /* 0x040fe20000000000 */
[----:B------:R-:W-:Y:S01]  /*3a2f0*/  F2FP.PACK_AB R8, R8, R9 ;  /* 0x000000090808723e */ /* 0x000fe200000000ff */
[----:B------:R-:W-:Y:S02]  /*3a300*/  F2FP.PACK_AB R9, R0, R3 ;  /* 0x000000030009723e */ /* 0x000fe400000000ff */
[----:B-1----:R-:W-:Y:S11]  /*3a310*/  FADD R3, R11, R20 ;  /* 0x000000140b037221 */ /* 0x002ff60000000000 */
[----:B------:R-:W-:Y:S05]  /*3a320*/  @!UPT UIADD3 URZ, URZ, URZ, URZ ;  /* 0x0000003f3f3ff290 */ /* 0x000fea000fffe03f */
[----:B------:R-:W-:Y:S01]  /*3a330*/  STL.64 [R1+0x5b0], R24 ;  /* 0x0005b01801007387 */ /* 0x000fe20000100a00 */
[----:B------:R0:W-:Y:S03]  /*3a340*/  STL.64 [R1+0x5b8], R26 ;  /* 0x0005b81a01007387 */ /* 0x0001e60000100a00 */
[----:B0-----:R-:W3:Y:S01]  /*3a350*/  LDL.LU.64 R26, [R1+0x11c8] ;  /* 0x0011c800011a7983 */ /* 0x001ee20000300a00 */
[----:B------:R-:W4:Y:S02]  /*3a360*/  LDL.LU R25, [R1+0x11c0] ;  /* 0x0011c00001197983 */ /* 0x000f240000300800 */
[----:B------:R0:W-:Y:S02]  /*3a370*/  STL.64 [R1+0x10c0], R22 ;  /* 0x0010c01601007387 */ /* 0x0001e40000100a00 */
[----:B------:R-:W5:Y:S02]  /*3a380*/  LDL.LU R20, [R1+0x1c0] ;  /* 0x0001c00001147983 */ /* 0x000f640000300800 */
[----:B--2---:R-:W-:-:S02]  /*3a390*/  FADD R12, R12, R21 ;  /* 0x000000150c0c7221 */ /* 0x004fc40000000000 */
[----:B------:R-:W5:Y:S01]  /*3a3a0*/  LDL.LU R21, [R1+0x1c4] ;  /* 0x0001c40001157983 */ /* 0x000f620000300800 */
[----:B0-----:R-:W5:Y:S02]  /*3a3b0*/  LDL.LU R22, [R1+0x1c8] ;  /* 0x0001c80001167983 */ /* 0x001f640000300800 */
[----:B------:R-:W5:Y:S02]  /*3a3c0*/  LDL.LU R23, [R1+0x1cc] ;  /* 0x0001cc0001177983 */ /* 0x000f640000300800 */
[----:B------:R0:W-:Y:S01]  /*3a3d0*/  STL.64 [R1+0x10c8], R18 ;  /* 0x0010c81201007387 */ /* 0x0001e20000100a00 */
[----:B---3--:R1:W-:Y:S01]  /*3a3e0*/  STL.64 [R1+0x10d0], R26 ;  /* 0x0010d01a01007387 */ /* 0x0083e20000100a00 */
[----:B-----5:R-:W-:Y:S03]  /*3a3f0*/  HMMA.16816.F32 R4, R4, R26, R20 ;  /* 0x0000001a0404723c */ /* 0x020fe60000001814 */
[----:B------:R-:W2:Y:S01]  /*3a400*/  LDL.LU R22, [R1+0x18] ;  /* 0x0000180001167983 */ /* 0x000ea20000300800 */
[----:B------:R-:W-:-:S03]  /*3a410*/  FADD R17, R16, R17 ;  /* 0x0000001110117221 */ /* 0x000fc60000000000 */
[----:B----4-:R-:W-:Y:S02]  /*3a420*/  IMAD.MOV.U32 R23, RZ, RZ, R25 ;  /* 0x000000ffff177224 */ /* 0x010fe400078e0019 */
[C---:B------:R-:W-:Y:S01]  /*3a430*/  FADD R0, R10.reuse, R17 ;  /* 0x000000110a007221 */ /* 0x040fe20000000000 */
[----:B------:R-:W-:Y:S11]  /*3a440*/  F2FP.PACK_AB R10, R10, R16 ;  /* 0x000000100a0a723e */ /* 0x000ff600000000ff */
[----:B------:R-:W-:Y:S02]  /*3a450*/  @!UPT UIADD3 URZ, URZ, URZ, URZ ;  /* 0x0000003f3f3ff290 */ /* 0x000fe4000fffe03f */
[----:B------:R-:W-:Y:S01]  /*3a460*/  STL.64 [R1+0x580], R4 ;  /* 0x0005800401007387 */ /* 0x000fe20000100a00 */
[----:B------:R-:W-:Y:S02]  /*3a470*/  STL.64 [R1+0x588], R6 ;  /* 0x0005880601007387 */ /* 0x000fe40000100a00 */
[----:B------:R-:W3:Y:S01]  /*3a480*/  LDL.LU R25, [R1+0x11bc] ;  /* 0x0011bc0001197983 */ /* 0x000ee20000300800 */
[----:B--2---:R-:W-:Y:S01]  /*3a490*/  STL.64 [R1+0x10d8], R22 ;  /* 0x0010d81601007387 */ /* 0x004fe20000100a00 */
[----:B------:R-:W2:Y:S02]  /*3a4a0*/  LDL.LU R16, [R1+0x110] ;  /* 0x0001100001107983 */ /* 0x000ea40000300800 */
[----:B------:R-:W2:Y:S02]  /*3a4b0*/  LDL.LU R17, [R1+0x114] ;  /* 0x0001140001117983 */ /* 0x000ea40000300800 */
[----:B0-----:R-:W4:Y:S01]  /*3a4c0*/  LDL.LU R18, [R1+0x118] ;  /* 0x0001180001127983 */ /* 0x001f220000300800 */
[----:B------:R-:W4:Y:S04]  /*3a4d0*/  LDL.LU R19, [R1+0x11c] ;  /* 0x00011c0001137983 */ /* 0x000f280000300800 */
[----:B----4-:R0:W-:Y:S01]  /*3a4e0*/  STL.64 [R1+0x10e8], R18 ;  /* 0x0010e81201007387 */ /* 0x0101e20000100a00 */
[----:B--2---:R-:W-:Y:S02]  /*3a4f0*/  STL.64 [R1+0x10e0], R16 ;  /* 0x0010e01001007387 */ /* 0x004fe40000100a00 */
[----:B-1----:R-:W2:Y:S02]  /*3a500*/  LDL.LU R26, [R1+0x28] ;  /* 0x00002800011a7983 */ /* 0x002ea40000300800 */
[----:B------:R-:W2:Y:S02]  /*3a510*/  LDL.LU R27, [R1+0x2c] ;  /* 0x00002c00011b7983 */ /* 0x000ea40000300800 */
[----:B--2---:R1:W-:Y:S01]  /*3a520*/  STL.64 [R1+0x10f0], R26 ;  /* 0x0010f01a01007387 */ /* 0x0043e20000100a00 */
[----:B0-----:R-:W2:Y:S01]  /*3a530*/  LDL.LU R18, [R1+0x38] ;  /* 0x0000380001127983 */ /* 0x001ea20000300800 */
[----:B---3--:R-:W-:-:S05]  /*3a540*/  MOV R19, R25 ;  /* 0x0000001900137202 */ /* 0x008fca0000000f00 */
[----:B--2---:R0:W-:Y:S01]  /*3a550*/  STL.64 [R1+0x10f8], R18 ;  /* 0x0010f81201007387 */ /* 0x0041e20000100a00 */
[----:B------:R-:W2:Y:S02]  /*3a560*/  LDL.LU R24, [R1+0x130] ;  /* 0x0001300001187983 */ /* 0x000ea40000300800 */
[----:B------:R-:W2:Y:S02]  /*3a570*/  LDL.LU R25, [R1+0x134] ;  /* 0x0001340001197983 */ /* 0x000ea40000300800 */
[----:B-1----:R-:W3:Y:S01]  /*3a580*/  LDL.LU R26, [R1+0x138] ;  /* 0x00013800011a7983 */ /* 0x002ee20000300800 */
[----:B------:R-:W3:Y:S04]  /*3a590*/  LDL.LU R27, [R1+0x13c] ;  /* 0x00013c00011b7983 */ /* 0x000ee80000300800 */
[----:B---3--:R-:W-:Y:S01]  /*3a5a0*/  STL.64 [R1+0x1108], R26 ;  /* 0x0011081a01007387 */ /* 0x008fe20000100a00 */
[----:B--2---:R1:W-:Y:S02]  /*3a5b0*/  STL.64 [R1+0x1100], R24 ;  /* 0x0011001801007387 */ /* 0x0043e40000100a00 */
[----:B0-----:R-:W2:Y:S02]  /*3a5c0*/  LDL.LU R18, [R1+0x48] ;  /* 0x0000480001127983 */ /* 0x001ea40000300800 */
[----:B------:R-:W2:Y:S02]  /*3a5d0*/  LDL.LU R19, [R1+0x4c] ;  /* 0x00004c0001137983 */ /* 0x000ea40000300800 */
[----:B--2---:R0:W-:Y:S01]  /*3a5e0*/  STL.64 [R1+0x1110], R18 ;  /* 0x0011101201007387 */ /* 0x0041e20000100a00 */
[----:B-1----:R-:W2:Y:S02]  /*3a5f0*/  LDL.LU R24, [R1+0x140] ;  /* 0x0001400001187983 */ /* 0x002ea40000300800 */
[----:B------:R-:W2:Y:S02]  /*3a600*/  LDL.LU R25, [R1+0x144] ;  /* 0x0001440001197983 */ /* 0x000ea40000300800 */
[----:B------:R-:W3:Y:S01]  /*3a610*/  LDL.LU R26, [R1+0x148] ;  /* 0x00014800011a7983 */ /* 0x000ee20000300800 */
        /* <DEDUP_REMOVED lines=11> */
[----:B--2---:R-:W-:Y:S02]  /*3a6d0*/  STL.64 [R1+0x1130], R24 ;  /* 0x0011301801007387 */ /* 0x004fe40000100a00 */
[----:B0-----:R-:W2:Y:S02]  /*3a6e0*/  LDL.LU R18, [R1+0x68] ;  /* 0x0000680001127983 */ /* 0x001ea40000300800 */
[----:B------:R-:W2:Y:S02]  /*3a6f0*/  LDL.LU R19, [R1+0x6c] ;  /* 0x00006c0001137983 */ /* 0x000ea40000300800 */
[----:B--2---:R0:W-:Y:S04]  /*3a700*/  STL.64 [R1+0x1140], R18 ;  /* 0x0011401201007387 */ /* 0x0041e80000100a00 */
[----:B0-----:R-:W2:Y:S01]  /*3a710*/  LDL.LU R18, [R1+0x78] ;  /* 0x0000780001127983 */ /* 0x001ea20000300800 */
[----:B------:R-:W2:Y:S03]  /*3a720*/  LDL.LU R19, [R1+0x7c] ;  /* 0x00007c0001137983 */ /* 0x000ea60000300800 */
[----:B--2---:R0:W-:Y:S01]  /*3a730*/  STL.64 [R1+0x1158], R18 ;  /* 0x0011581201007387 */ /* 0x0041e20000100a00 */
[----:B------:R-:W2:Y:S02]  /*3a740*/  LDL.LU R24, [R1+0x160] ;  /* 0x0001600001187983 */ /* 0x000ea40000300800 */
[----:B------:R-:W2:Y:S02]  /*3a750*/  LDL.LU R25, [R1+0x164] ;  /* 0x0001640001197983 */ /* 0x000ea40000300800 */
[----:B------:R-:W3:Y:S01]  /*3a760*/  LDL.LU R26, [R1+0x168] ;  /* 0x00016800011a7983 */ /* 0x000ee20000300800 */
[----:B------:R-:W3:Y:S04]  /*3a770*/  LDL.LU R27, [R1+0x16c] ;  /* 0x00016c00011b7983 */ /* 0x000ee80000300800 */
[----:B0-----:R-:W4:Y:S01]  /*3a780*/  LDL.LU R18, [R1+0x88] ;  /* 0x0000880001127983 */ /* 0x001f220000300800 */
[----:B------:R-:W4:Y:S03]  /*3a790*/  LDL.LU R19, [R1+0x8c] ;  /* 0x00008c0001137983 */ /* 0x000f260000300800 */
[----:B----4-:R-:W-:Y:S01]  /*3a7a0*/  STL.64 [R1+0x1170], R18 ;  /* 0x0011701201007387 */ /* 0x010fe20000100a00 */
[----:B---3--:R-:W-:Y:S02]  /*3a7b0*/  STL.64 [R1+0x1150], R26 ;  /* 0x0011501a01007387 */ /* 0x008fe40000100a00 */
[----:B--2---:R0:W-:Y:S02]  /*3a7c0*/  STL.64 [R1+0x1148], R24 ;  /* 0x0011481801007387 */ /* 0x0041e40000100a00 */
[----:B0-----:R-:W2:Y:S01]  /*3a7d0*/  LDL.LU R24, [R1+0x170] ;  /* 0x0001700001187983 */ /* 0x001ea20000300800 */
[----:B------:R-:W2:Y:S02]  /*3a7e0*/  LDL.LU R25, [R1+0x174] ;  /* 0x0001740001197983 */ /* 0x000ea40000300800 */
[----:B------:R-:W3:Y:S02]  /*3a7f0*/  LDL.LU R26, [R1+0x178] ;  /* 0x00017800011a7983 */ /* 0x000ee40000300800 */
[----:B------:R-:W3:Y:S01]  /*3a800*/  LDL.LU R27, [R1+0x17c] ;  /* 0x00017c00011b7983 */ /* 0x000ee20000300800 */
[----:B------:R-:W4:Y:S01]  /*3a810*/  LDL.LU R18, [R1+0x98] ;  /* 0x0000980001127983 */ /* 0x000f220000300800 */
        /* <DEDUP_REMOVED lines=19> */
[----:B------:R-:W-:Y:S04]  /*3a950*/  SHFL.BFLY PT, R6, R3, 0x2, 0x1f ;  /* 0x0c401f0003067f89 */ /* 0x000fe800000e0000 */
[----:B------:R-:W0:Y:S04]  /*3a960*/  SHFL.BFLY PT, R7, R12, 0x2, 0x1f ;  /* 0x0c401f000c077f89 */ /* 0x000e2800000e0000 */
[----:B------:R-:W-:Y:S04]  /*3a970*/  SHFL.BFLY PT, R4, R2, 0x2, 0x1f ;  /* 0x0c401f0002047f89 */ /* 0x000fe800000e0000 */
[----:B------:R-:W1:Y:S04]  /*3a980*/  SHFL.BFLY PT, R5, R0, 0x2, 0x1f ;  /* 0x0c401f0000057f89 */ /* 0x000e6800000e0000 */
[----:B---3--:R-:W-:Y:S01]  /*3a990*/  STL.64 [R1+0x1198], R26 ;  /* 0x0011981a01007387 */ /* 0x008fe20000100a00 */
[----:B--2---:R2:W-:Y:S03]  /*3a9a0*/  STL.64 [R1+0x1190], R24 ;  /* 0x0011901801007387 */ /* 0x0045e60000100a00 */
[----:B--2---:R-:W2:Y:S01]  /*3a9b0*/  LDL.LU R24, [R1+0x1a0] ;  /* 0x0001a00001187983 */ /* 0x004ea20000300800 */
[----:B------:R-:W2:Y:S02]  /*3a9c0*/  LDL.LU R25, [R1+0x1a4] ;  /* 0x0001a40001197983 */ /* 0x000ea40000300800 */
[----:B------:R-:W3:Y:S02]  /*3a9d0*/  LDL.LU R26, [R1+0x1a8] ;  /* 0x0001a800011a7983 */ /* 0x000ee40000300800 */
[----:B------:R-:W3:Y:S01]  /*3a9e0*/  LDL.LU R27, [R1+0x1ac] ;  /* 0x0001ac00011b7983 */ /* 0x000ee20000300800 */
[----:B------:R-:W-:Y:S01]  /*3a9f0*/  F2FP.PACK_AB R11, R11, R13 ;  /* 0x0000000d0b0b723e */ /* 0x000fe200000000ff */
[----:B---3--:R-:W-:Y:S01]  /*3aa00*/  STL.64 [R1+0x11b0], R26 ;  /* 0x0011b01a01007387 */ /* 0x008fe20000100a00 */
[----:B--2---:R2:W-:Y:S03]  /*3aa10*/  STL.64 [R1+0x11a8], R24 ;  /* 0x0011a81801007387 */ /* 0x0045e60000100a00 */
[----:B--2---:R-:W4:Y:S01]  /*3aa20*/  LDL.LU R24, [R1+0x1b0] ;  /* 0x0001b00001187983 */ /* 0x004f220000300800 */
[----:B------:R-:W4:Y:S02]  /*3aa30*/  LDL.LU R25, [R1+0x1b4] ;  /* 0x0001b40001197983 */ /* 0x000f240000300800 */
[----:B------:R-:W4:Y:S02]  /*3aa40*/  LDL.LU R26, [R1+0x1b8] ;  /* 0x0001b800011a7983 */ /* 0x000f240000300800 */
[----:B------:R-:W4:Y:S01]  /*3aa50*/  LDL.LU R27, [R1+0x1bc] ;  /* 0x0001bc00011b7983 */ /* 0x000f220000300800 */
[----:B------:R-:W2:Y:S01]  /*3aa60*/  LDL.LU R20, [R1+0x120] ;  /* 0x0001200001147983 */ /* 0x000ea20000300800 */
[----:B------:R-:W2:Y:S02]  /*3aa70*/  LDL.LU R21, [R1+0x124] ;  /* 0x0001240001157983 */ /* 0x000ea40000300800 */
[----:B------:R-:W2:Y:S02]  /*3aa80*/  LDL.LU R22, [R1+0x128] ;  /* 0x0001280001167983 */ /* 0x000ea40000300800 */
[----:B------:R-:W2:Y:S01]  /*3aa90*/  LDL.LU R23, [R1+0x12c] ;  /* 0x00012c0001177983 */ /* 0x000ea20000300800 */
[----:B0-----:R-:W-:Y:S01]  /*3aaa0*/  STL.64 [R1+0x1098], R6 ;  /* 0x0010980601007387 */ /* 0x001fe20000100a00 */
[----:B-1----:R0:W-:Y:S03]  /*3aab0*/  STL.64 [R1+0x1090], R4 ;  /* 0x0010900401007387 */ /* 0x0021e60000100a00 */
[----:B0-----:R-:W3:Y:S01]  /*3aac0*/  LDL.LU R4, [R1+0xf0] ;  /* 0x0000f00001047983 */ /* 0x001ee20000300800 */
[----:B------:R-:W3:Y:S02]  /*3aad0*/  LDL.LU R5, [R1+0xf4] ;  /* 0x0000f40001057983 */ /* 0x000ee40000300800 */
[----:B------:R-:W5:Y:S02]  /*3aae0*/  LDL.LU R6, [R1+0xf8] ;  /* 0x0000f80001067983 */ /* 0x000f640000300800 */
[----:B------:R-:W5:Y:S01]  /*3aaf0*/  LDL.LU R7, [R1+0xfc] ;  /* 0x0000fc0001077983 */ /* 0x000f620000300800 */
[----:B----4-:R-:W-:Y:S01]  /*3ab00*/  HMMA.16816.F32 R16, R8, R18, R24 ;  /* 0x000000120810723c */ /* 0x010fe20000001818 */
[----:B-----5:R0:W-:Y:S01]  /*3ab10*/  STL.64 [R1+0x10a8], R6 ;  /* 0x0010a80601007387 */ /* 0x0201e20000100a00 */
[----:B---3--:R-:W-:Y:S03]  /*3ab20*/  STL.64 [R1+0x10a0], R4 ;  /* 0x0010a00401007387 */ /* 0x008fe60000100a00 */
[----:B0-----:R-:W3:Y:S01]  /*3ab30*/  LDL.LU R6, [R1+0x8] ;  /* 0x0000080001067983 */ /* 0x001ee20000300800 */
[----:B------:R-:W-:-:S02]  /*3ab40*/  MOV R7, R29 ;  /* 0x0000001d00077202 */ /* 0x000fc40000000f00 */
[----:B------:R-:W4:Y:S02]  /*3ab50*/  LDL.LU R29, [R1+0x11b8] ;  /* 0x0011b800011d7983 */ /* 0x000f240000300800 */
[----:B------:R-:W-:Y:S01]  /*3ab60*/  STL.64 [R1+0x10b8], R14 ;  /* 0x0010b80e01007387 */ /* 0x000fe20000100a00 */
[----:B------:R0:W-:Y:S04]  /*3ab70*/  STL [R1+0x10b0], R12 ;  /* 0x0010b00c01007387 */ /* 0x0001e80000100800 */
[----:B0-----:R-:W3:Y:S01]  /*3ab80*/  LDL.LU R12, [R1+0x100] ;  /* 0x00010000010c7983 */ /* 0x001ee20000300800 */
[----:B------:R-:W3:Y:S02]  /*3ab90*/  LDL.LU R13, [R1+0x104] ;  /* 0x00010400010d7983 */ /* 0x000ee40000300800 */
[----:B------:R-:W3:Y:S02]  /*3aba0*/  LDL.LU R14, [R1+0x108] ;  /* 0x00010800010e7983 */ /* 0x000ee40000300800 */
[----:B------:R-:W3:Y:S01]  /*3abb0*/  LDL.LU R15, [R1+0x10c] ;  /* 0x00010c00010f7983 */ /* 0x000ee20000300800 */
[----:B------:R-:W5:Y:S01]  /*3abc0*/  LDL.LU.64 R26, [R1+0x11b0] ;  /* 0x0011b000011a7983 */ /* 0x000f620000300a00 */
[----:B------:R-:W5:Y:S02]  /*3abd0*/  LDL.LU.64 R24, [R1+0x11a8] ;  /* 0x0011a80001187983 */ /* 0x000f640000300a00 */
[----:B------:R-:W-:Y:S02]  /*3abe0*/  STL.64 [R1+0x550], R16 ;  /* 0x0005501001007387 */ /* 0x000fe40000100a00 */
[----:B------:R0:W-:Y:S02]  /*3abf0*/  STL.64 [R1+0x558], R18 ;  /* 0x0005581201007387 */ /* 0x0001e40000100a00 */
[----:B0-----:R-:W5:Y:S02]  /*3ac00*/  LDL.LU.64 R18, [R1+0x11a0] ;  /* 0x0011a00001127983 */ /* 0x001f640000300a00 */
[C---:B-----5:R-:W-:Y:S02]  /*3ac10*/  HMMA.16816.F32 R16, R8.reuse, R18, R24 ;  /* 0x000000120810723c */ /* 0x060fe40000001818 */
[----:B------:R-:W5:Y:S01]  /*3ac20*/  LDL.LU.64 R26, [R1+0x1198] ;  /* 0x00119800011a7983 */ /* 0x000f620000300a00 */
[----:B------:R-:W5:Y:S11]  /*3ac30*/  LDL.LU.64 R24, [R1+0x1190] ;  /* 0x0011900001187983 */ /* 0x000f760000300a00 */
[----:B------:R-:W-:Y:S09]  /*3ac40*/  @!UPT UIADD3 URZ, URZ, URZ, URZ ;  /* 0x0000003f3f3ff290 */ /* 0x000ff2000fffe03f */
[----:B------:R-:W-:Y:S01]  /*3ac50*/  STL.64 [R1+0x560], R16 ;  /* 0x0005601001007387 */ /* 0x000fe20000100a00 */
[----:B------:R0:W-:Y:S03]  /*3ac60*/  STL.64 [R1+0x568], R18 ;  /* 0x0005681201007387 */ /* 0x0001e60000100a00 */
        /* <DEDUP_REMOVED lines=44> */
[----:B------:R-:W2:Y:S11]  /*3af30*/  LDL.LU.64 R26, [R1+0x10f0] ;  /* 0x0010f000011a7983 */ /* 0x000eb60000300a00 */
[----:B------:R-:W-:Y:S10]  /*3af40*/  @!UPT UIADD3 URZ, URZ, URZ, URZ ;  /* 0x0000003f3f3ff290 */ /* 0x000ff4000fffe03f */
[----:B------:R-:W-:Y:S01]  /*3af50*/  STL.64 [R1+0x600], R16 ;  /* 0x0006001001007387 */ /* 0x000fe20000100a00 */
[----:B------:R0:W-:Y:S03]  /*3af60*/  STL.64 [R1+0x608], R18 ;  /* 0x0006081201007387 */ /* 0x0001e60000100a00 */
[----:B0-----:R-:W5:Y:S01]  /*3af70*/  LDL.LU.64 R18, [R1+0x10e8] ;  /* 0x0010e80001127983 */ /* 0x001f620000300a00 */
[----:B------:R-:W5:Y:S01]  /*3af80*/  LDL.LU.64 R16, [R1+0x10e0] ;  /* 0x0010e00001107983 */ /* 0x000f620000300a00 */
[C---:B--2---:R-:W-:Y:S02]  /*3af90*/  HMMA.16816.F32 R24, R8.reuse, R26, R20 ;  /* 0x0000001a0818723c */ /* 0x044fe40000001814 */
[----:B------:R-:W5:Y:S11]  /*3afa0*/  LDL.LU.64 R22, [R1+0x10d8] ;  /* 0x0010d80001167983 */ /* 0x000f760000300a00 */
[----:B------:R-:W-:Y:S10]  /*3afb0*/  @!UPT UIADD3 URZ, URZ, URZ, URZ ;  /* 0x0000003f3f3ff290 */ /* 0x000ff4000fffe03f */
[----:B------:R-:W-:Y:S01]  /*3afc0*/  STL.64 [R1+0x610], R24 ;  /* 0x0006101801007387 */ /* 0x000fe20000100a00 */
[----:B------:R0:W-:Y:S03]  /*3afd0*/  STL.64 [R1+0x618], R26 ;  /* 0x0006181a01007387 */ /* 0x0001e60000100a00 */
[----:B0-----:R-:W2:Y:S01]  /*3afe0*/  LDL.LU.64 R26, [R1+0x10d0] ;  /* 0x0010d000011a7983 */ /* 0x001ea20000300a00 */
[----:B------:R-:W2:Y:S01]  /*3aff0*/  LDL R25, [R1+0x2ec] ;  /* 0x0002ec0001197983 */ /* 0x000ea20000100800 */
[C---:B-----5:R-:W-:Y:S02]  /*3b000*/  HMMA.16816.F32 R20, R8.reuse, R22, R16 ;  /* 0x000000160814723c */ /* 0x060fe40000001810 */
[----:B------:R-:W5:Y:S11]  /*3b010*/  LDL.LU.64 R18, [R1+0x10c8] ;  /* 0x0010c80001127983 */ /* 0x000f760000300a00 */
[----:B------:R-:W-:Y:S10]  /*3b020*/  @!UPT UIADD3 URZ, URZ, URZ, URZ ;  /* 0x0000003f3f3ff290 */ /* 0x000ff4000fffe03f */
[----:B------:R-:W-:Y:S01]  /*3b030*/  STL.64 [R1+0x630], R20 ;  /* 0x0006301401007387 */ /* 0x000fe20000100a00 */
[----:B------:R0:W-:Y:S03]  /*3b040*/  STL.64 [R1+0x638], R22 ;  /* 0x0006381601007387 */ /* 0x0001e60000100a00 */
[----:B0-----:R-:W4:Y:S01]  /*3b050*/  LDL.LU.64 R22, [R1+0x10c0] ;  /* 0x0010c00001167983 */ /* 0x001f220000300a00 */
[----:B------:R-:W4:Y:S02]  /*3b060*/  LDL.LU R20, [R1+0x3b8] ;  /* 0x0003b80001147983 */ /* 0x000f240000300800 */
[----:B------:R-:W4:Y:S02]  /*3b070*/  LDL.LU R17, [R1+0x3b4] ;  /* 0x0003b40001117983 */ /* 0x000f240000300800 */
[----:B------:R-:W4:Y:S01]  /*3b080*/  LDL.LU R21, [R1+0x3bc] ;  /* 0x0003bc0001157983 */ /* 0x000f220000300800 */
[----:B------:R-:W4:Y:S01]  /*3b090*/  LDL R24, [R1+0x3b0] ;  /* 0x0003b00001187983 */ /* 0x000f220000100800 */
[C---:B---3--:R-:W-:Y:S01]  /*3b0a0*/  HMMA.16816.F32 R4, R8.reuse, R6, R12 ;  /* 0x000000060804723c */ /* 0x048fe2000000180c */
[----:B--2---:R-:W-:Y:S02]  /*3b0b0*/  STL.64 [R1+0x1088], R26 ;  /* 0x0010881a01007387 */ /* 0x004fe40000100a00 */
[----:B----4-:R0:W-:Y:S04]  /*3b0c0*/  STL.64 [R1+0x1080], R24 ;  /* 0x0010801801007387 */ /* 0x0101e80000100a00 */
[----:B0-----:R-:W2:Y:S01]  /*3b0d0*/  LDL.LU R24, [R1+0xd0] ;  /* 0x0000d00001187983 */ /* 0x001ea20000300800 */
[----:B------:R-:W2:Y:S02]  /*3b0e0*/  LDL.LU R25, [R1+0xd4] ;  /* 0x0000d40001197983 */ /* 0x000ea40000300800 */
[----:B------:R-:W2:Y:S02]  /*3b0f0*/  LDL.LU R26, [R1+0xd8] ;  /* 0x0000d800011a7983 */ /* 0x000ea40000300800 */
[----:B------:R-:W2:Y:S01]  /*3b100*/  LDL.LU R27, [R1+0xdc] ;  /* 0x0000dc00011b7983 */ /* 0x000ea20000300800 */
[----:B------:R-:W3:Y:S01]  /*3b110*/  LDL.LU.64 R14, [R1+0x10b8] ;  /* 0x0010b800010e7983 */ /* 0x000ee20000300a00 */
[----:B------:R-:W4:Y:S09]  /*3b120*/  LDL.LU R12, [R1+0x10b0] ;  /* 0x0010b000010c7983 */ /* 0x000f320000300800 */
[----:B------:R-:W-:Y:S02]  /*3b130*/  STL.64 [R1+0x650], R4 ;  /* 0x0006500401007387 */ /* 0x000fe40000100a00 */
[----:B------:R0:W-:Y:S02]  /*3b140*/  STL.64 [R1+0x658], R6 ;  /* 0x0006580601007387 */ /* 0x0001e40000100a00 */
[----:B0-----:R-:W3:Y:S01]  /*3b150*/  LDL.LU.64 R6, [R1+0x10a8] ;  /* 0x0010a80001067983 */ /* 0x001ee20000300a00 */
[----:B------:R-:W3:Y:S02]  /*3b160*/  LDL.LU.64 R4, [R1+0x10a0] ;  /* 0x0010a00001047983 */ /* 0x000ee40000300a00 */
[----:B---3--:R-:W-:Y:S11]  /*3b170*/  HMMA.16816.F32 R4, R8, R14, R4 ;  /* 0x0000000e0804723c */ /* 0x008ff60000001804 */
[----:B------:R-:W-:Y:S11]  /*3b180*/  @!UPT UIADD3 URZ, URZ, URZ, URZ ;  /* 0x0000003f3f3ff290 */ /* 0x000ff6000fffe03f */
[----:B------:R-:W-:Y:S01]  /*3b190*/  @!UPT UIADD3 URZ, URZ, URZ, URZ ;  /* 0x0000003f3f3ff290 */ /* 0x000fe2000fffe03f */
[----:B------:R-:W-:Y:S01]  /*3b1a0*/  STL.64 [R1+0x680], R4 ;  /* 0x0006800401007387 */ /* 0x000fe20000100a00 */
[----:B------:R0:W-:Y:S03]  /*3b1b0*/  STL.64 [R1+0x688], R6 ;  /* 0x0006880601007387 */ /* 0x0001e60000100a00 */
[----:B0-----:R-:W4:Y:S01]  /*3b1c0*/  LDL.LU.64 R6, [R1+0x1098] ;  /* 0x0010980001067983 */ /* 0x001f220000300a00 */
[----:B------:R-:W3:Y:S02]  /*3b1d0*/  LDL.LU.64 R4, [R1+0x1090] ;  /* 0x0010900001047983 */ /* 0x000ee40000300a00 */
[----:B---3--:R-:W-:Y:S02]  /*3b1e0*/  FADD R2, R2, R4 ;  /* 0x0000000402027221 */ /* 0x008fe40000000000 */
[----:B----4-:R-:W-:Y:S02]  /*3b1f0*/  FADD R4, R12, R7 ;  /* 0x000000070c047221 */ /* 0x010fe40000000000 */
[----:B------:R-:W5:Y:S01]  /*3b200*/  LDL.LU R12, [R1+0xe0] ;  /* 0x0000e000010c7983 */ /* 0x000f620000300800 */
[----:B------:R-:W5:Y:S02]  /*3b210*/  LDL.LU R13, [R1+0xe4] ;  /* 0x0000e400010d7983 */ /* 0x000f640000300800 */
[----:B------:R-:W5:Y:S02]  /*3b220*/  LDL.LU R14, [R1+0xe8] ;  /* 0x0000e800010e7983 */ /* 0x000f640000300800 */
[----:B------:R-:W5:Y:S02]  /*3b230*/  LDL.LU R15, [R1+0xec] ;  /* 0x0000ec00010f7983 */ /* 0x000f640000300800 */
[----:B------:R-:W-:-:S02]  /*3b240*/  FADD R0, R0, R5 ;  /* 0x0000000500007221 */ /* 0x000fc40000000000 */
[----:B------:R-:W-:Y:S01]  /*3b250*/  FADD R3, R3, R6 ;  /* 0x0000000603037221 */ /* 0x000fe20000000000 */
[----:B------:R-:W-:Y:S04]  /*3b260*/  SHFL.BFLY PT, R5, R2, 0x1, 0x1f ;  /* 0x0c201f0002057f89 */ /* 0x000fe800000e0000 */
[----:B------:R-:W-:Y:S04]  /*3b270*/  SHFL.BFLY PT, R6, R0, 0x1, 0x1f ;  /* 0x0c201f0000067f89 */ /* 0x000fe800000e0000 */
[----:B------:R-:W0:Y:S01]  /*3b280*/  SHFL.BFLY PT, R7, R3, 0x1, 0x1f ;  /* 0x0c201f0003077f89 */ /* 0x000e2200000e0000 */
[C---:B--2---:R-:W-:Y:S08]  /*3b290*/  HMMA.16816.F32 R24, R8.reuse, R22, R24 ;  /* 0x000000160818723c */ /* 0x044ff00000001818 */
[C---:B-----5:R-:W-:Y:S01]  /*3b2a0*/  HMMA.16816.F32 R12, R8.reuse, R18, R12 ;  /* 0x00000012080c723c */ /* 0x060fe2000000180c */
[----:B------:R-:W2:Y:S11]  /*3b2b0*/  LDL.LU R19, [R1+0x3c0] ;  /* 0x0003c00001137983 */ /* 0x000eb60000300800 */
[----:B------:R-:W-:Y:S11]  /*3b2c0*/  @!UPT UIADD3 URZ, URZ, URZ, URZ ;  /* 0x0000003f3f3ff290 */ /* 0x000ff6000fffe03f */
[----:B------:R-:W-:Y:S01]  /*3b2d0*/  STL.64 [R1+0x670], R12 ;  /* 0x0006700c01007387 */ /* 0x000fe20000100a00 */
[----:B------:R-:W-:Y:S02]  /*3b2e0*/  STL.64 [R1+0x678], R14 ;  /* 0x0006780e01007387 */ /* 0x000fe40000100a00 */
[----:B0-----:R-:W-:Y:S02]  /*3b2f0*/  STL.64 [R1+0x1078], R6 ;  /* 0x0010780601007387 */ /* 0x001fe40000100a00 */
[----:B------:R-:W0:Y:S01]  /*3b300*/  SHFL.BFLY PT, R12, R4, 0x1, 0x1f ;  /* 0x0c201f00040c7f89 */ /* 0x000e2200000e0000 */
[----:B------:R1:W-:Y:S04]  /*3b310*/  STL.64 [R1+0x1070], R4 ;  /* 0x0010700401007387 */ /* 0x0003e80000100a00 */
[----:B-1----:R-:W3:Y:S01]  /*3b320*/  LDL.LU R4, [R1+0xc0] ;  /* 0x0000c00001047983 */ /* 0x002ee20000300800 */
[----:B------:R-:W3:Y:S02]  /*3b330*/  LDL.LU R5, [R1+0xc4] ;  /* 0x0000c40001057983 */ /* 0x000ee40000300800 */
[----:B------:R-:W3:Y:S02]  /*3b340*/  LDL.LU R6, [R1+0xc8] ;  /* 0x0000c80001067983 */ /* 0x000ee40000300800 */
[----:B------:R-:W3:Y:S01]  /*3b350*/  LDL.LU R7, [R1+0xcc] ;  /* 0x0000cc0001077983 */ /* 0x000ee20000300800 */
[----:B------:R-:W-:Y:S01]  /*3b360*/  STL.64 [R1+0x6a0], R24 ;  /* 0x0006a01801007387 */ /* 0x000fe20000100a00 */
[----:B------:R1:W-:Y:S03]  /*3b370*/  STL.64 [R1+0x6a8], R26 ;  /* 0x0006a81a01007387 */ /* 0x0003e60000100a00 */
[----:B-1----:R-:W3:Y:S01]  /*3b380*/  LDL.LU.64 R26, [R1+0x1088] ;  /* 0x00108800011a7983 */ /* 0x002ee20000300a00 */
[----:B------:R-:W4:Y:S02]  /*3b390*/  LDL.LU.64 R24, [R1+0x1080] ;  /* 0x0010800001187983 */ /* 0x000f240000300a00 */
[----:B------:R-:W5:Y:S02]  /*3b3a0*/  LDL.LU R22, [R1+0x2e0] ;  /* 0x0002e00001167983 */ /* 0x000f640000300800 */
[----:B------:R-:W2:Y:S01]  /*3b3b0*/  LDL.LU R23, [R1+0x2e4] ;  /* 0x0002e40001177983 */ /* 0x000ea20000300800 */
[----:B------:R-:W2:Y:S01]  /*3b3c0*/  LDL.LU R18, [R1+0x844] ;  /* 0x0008440001127983 */ /* 0x000ea20000300800 */
[----:B------:R-:W2:Y:S02]  /*3b3d0*/  LDL.LU R16, [R1+0x848] ;  /* 0x0008480001107983 */ /* 0x000ea40000300800 */
[----:B------:R-:W2:Y:S02]  /*3b3e0*/  LDL.LU R15, [R1+0x84c] ;  /* 0x00084c00010f7983 */ /* 0x000ea40000300800 */
[----:B------:R-:W2:Y:S01]  /*3b3f0*/  LDL.LU R14, [R1+0x840] ;  /* 0x00084000010e7983 */ /* 0x000ea20000300800 */
[----:B---3--:R-:W-:Y:S01]  /*3b400*/  HMMA.16816.F32 R8, R8, R26, R4 ;  /* 0x0000001a0808723c */ /* 0x008fe20000001804 */
[----:B------:R-:W3:Y:S01]  /*3b410*/  LDL.LU.64 R6, [R1+0x1078] ;  /* 0x0010780001067983 */ /* 0x000ee20000300a00 */
[----:B------:R-:W4:Y:S03]  /*3b420*/  LDL.LU.64 R4, [R1+0x1070] ;  /* 0x0010700001047983 */ /* 0x000f260000300a00 */
[----:B------:R-:W1:Y:S01]  /*3b430*/  S2R R27, SR_CTAID.X ;  /* 0x00000000001b7919 */ /* 0x000e620000002500 */
[----:B------:R-:W-:-:S04]  /*3b440*/  IMAD.MOV.U32 R13, RZ, RZ, 0x80 ;  /* 0x00000080ff0d7424 */ /* 0x000fc800078e00ff */
[C---:B-----5:R-:W-:Y:S02]  /*3b450*/  IMAD R22, R13.reuse, c[0x0][0x1b4], R22 ;  /* 0x00006d000d167a24 */ /* 0x060fe400078e0216 */
[----:B--2---:R-:W-:Y:S01]  /*3b460*/  IMAD R23, R13, c[0x0][0x1a4], R23 ;  /* 0x000069000d177a24 */ /* 0x004fe200078e0217 */
[----:B------:R-:W-:-:S04]  /*3b470*/  UIADD3 UR4, UP0, UR4, 0x80, URZ ;  /* 0x0000008004047890 */ /* 0x000fc8000ff1e03f */
[----:B------:R-:W-:-:S06]  /*3b480*/  UIADD3.X UR5, URZ, UR5, URZ, UP0, !UPT ;  /* 0x000000053f057290 */ /* 0x000fcc00087fe43f */
[----:B------:R2:W-:Y:S01]  /*3b490*/  STL.64 [R1+0x6c0], R8 ;  /* 0x0006c00801007387 */ /* 0x0005e20000100a00 */
[----:B------:R0:W-:Y:S02]  /*3b4a0*/  STL.64 [R1+0x6c8], R10 ;  /* 0x0006c80a01007387 */ /* 0x0001e40000100a00 */
[----:B------:R0:W-:Y:S02]  /*3b4b0*/  STL [R1+0x2e0], R22 ;  /* 0x0002e01601007387 */ /* 0x0001e40000100800 */
[----:B------:R0:W-:Y:S01]  /*3b4c0*/  STL [R1+0x2e4], R23 ;  /* 0x0002e41701007387 */ /* 0x0001e20000100800 */
[----:B-1----:R-:W-:-:S04]  /*3b4d0*/  SHF.L.U32 R27, R27, 0x7, RZ ;  /* 0x000000071b1b7819 */ /* 0x002fc800000006ff */
[----:B------:R-:W-:-:S04]  /*3b4e0*/  IADD3 R27, R27, 0x80, RZ ;  /* 0x000000801b1b7810 */ /* 0x000fc80007ffe0ff */
[----:B------:R-:W-:Y:S02]  /*3b4f0*/  ISETP.LE.U32.AND P0, PT, R27, UR4, PT ;  /* 0x000000041b007c0c */ /* 0x000fe4000bf03070 */
[----:B--2---:R-:W-:-:S04]  /*3b500*/  MOV R8, UR5 ;  /* 0x0000000500087c02 */ /* 0x004fc80008000f00 */
[----:B------:R-:W-:Y:S01]  /*3b510*/  ISETP.GE.U32.AND.EX P0, PT, R8, RZ, PT, P0 ;  /* 0x000000ff0800720c */ /* 0x000fe20003f06100 */
[----:B---3--:R-:W-:Y:S02]  /*3b520*/  FADD R0, R0, R6 ;  /* 0x0000000600007221 */ /* 0x008fe40000000000 */
[----:B----4-:R-:W-:Y:S02]  /*3b530*/  FADD R2, R2, R5 ;  /* 0x0000000502027221 */ /* 0x010fe40000000000 */
[----:B------:R-:W-:Y:S02]  /*3b540*/  FADD R3, R3, R7 ;  /* 0x0000000703037221 */ /* 0x000fe40000000000 */
[----:B0-----:R-:W-:Y:S02]  /*3b550*/  FADD R4, R4, R12 ;  /* 0x0000000c04047221 */ /* 0x001fe40000000000 */
[----:B------:R-:W-:Y:S02]  /*3b560*/  FFMA R16, R20, R16, R0 ;  /* 0x0000001014107223 */ /* 0x000fe40000000000 */
[----:B------:R-:W-:-:S02]  /*3b570*/  FFMA R18, R19, R18, R2 ;  /* 0x0000001213127223 */ /* 0x000fc40000000002 */
[----:B------:R-:W-:Y:S02]  /*3b580*/  FFMA R15, R17, R15, R3 ;  /* 0x0000000f110f7223 */ /* 0x000fe40000000003 */
[----:B------:R-:W-:Y:S01]  /*3b590*/  FFMA R14, R21, R14, R4 ;  /* 0x0000000e150e7223 */ /* 0x000fe20000000004 */
[----:B------:R0:W-:Y:S01]  /*3b5a0*/  STL [R1+0x844], R18 ;  /* 0x0008441201007387 */ /* 0x0001e20000100800 */
[----:B------:R0:W-:Y:S02]  /*3b5b0*/  STL [R1+0x848], R16 ;  /* 0x0008481001007387 */ /* 0x0001e40000100800 */
[----:B------:R0:W-:Y:S02]  /*3b5c0*/  STL [R1+0x82c], R25 ;  /* 0x00082c1901007387 */ /* 0x0001e40000100800 */
[----:B------:R0:W-:Y:S01]  /*3b5d0*/  STL [R1+0x84c], R15 ;  /* 0x00084c0f01007387 */ /* 0x0001e20000100800 */
[----:B------:R0:W-:Y:S01]  /*3b5e0*/  STL [R1+0x840], R14 ;  /* 0x0008400e01007387 */ /* 0x0001e20000100800 */
[----:B------:R0:W-:Y:S02]  /*3b5f0*/  STL [R1+0x828], R24 ;  /* 0x0008281801007387 */ /* 0x0001e40000100800 */
[----:B------:R0:W-:Y:S02]  /*3b600*/  STL [R1+0x834], R29 ;  /* 0x0008341d01007387 */ /* 0x0001e40000100800 */
[----:B------:R0:W-:Y:S01]  /*3b610*/  STL [R1+0x838], R28 ;  /* 0x0008381c01007387 */ /* 0x0001e20000100800 */
[----:B------:R-:W-:Y:S01]  /*3b620*/  @P0 CALL.REL.NOINC `(.L_x_1) ;  /* 0x0000001000000944 */ /* 0x000fe20003c00000 */
[----:B------:R-:W-:Y:S05]  /*3b630*/  BRA `(.L_x_2) ;  /* 0xfffcfbd000007947 */ /* 0x000fea000383ffff */
.L_x_1:
[----:B------:R-:W-:Y:S01]  /*3b640*/  MOV R0, R25 ;  /* 0x0000001900007202 */ /* 0x000fe20000000f00 */
[----:B------:R-:W-:Y:S01]  /*3b650*/  IMAD.MOV.U32 R2, RZ, RZ, R24 ;  /* 0x000000ffff027224 */ /* 0x000fe200078e0018 */
[----:B------:R1:W-:Y:S04]  /*3b660*/  STL [R1+0x324], R28 ;  /* 0x0003241c01007387 */ /* 0x0003e80000100800 */
[----:B------:R1:W-:Y:S04]  /*3b670*/  STL [R1+0x320], R29 ;  /* 0x0003201d01007387 */ /* 0x0003e80000100800 */
[----:B------:R1:W-:Y:S04]  /*3b680*/  STL [R1+0x318], R0 ;  /* 0x0003180001007387 */ /* 0x0003e80000100800 */
[----:B------:R1:W-:Y:S02]  /*3b690*/  STL [R1+0x31c], R2 ;  /* 0x00031c0201007387 */ /* 0x0003e40000100800 */
.L_x_0:
[----:B-1----:R-:W1:Y:S04]  /*3b6a0*/  S2R R0, SR_TID.X ;  /* 0x0000000000007919 */ /* 0x002e680000002100 */
[----:B------:R-:W-:Y:S01]  /*3b6b0*/  BAR.SYNC.DEFER_BLOCKING 0x0 ;  /* 0x0000000000007b1d */ /* 0x000fe20000010000 */
[----:B-1----:R-:W-:-:S02]  /*3b6c0*/  LOP3.LUT R2, R0, 0x1c, RZ, 0xc0, !PT ;  /* 0x0000001c00027812 */ /* 0x002fc400078ec0ff */
[----:B------:R-:W-:-:S04]  /*3b6d0*/  LOP3.LUT R0, R0, 0x60, RZ, 0xc0, !PT ;  /* 0x0000006000007812 */ /* 0x000fc800078ec0ff */
[----:B------:R-:W-:Y:S02]  /*3b6e0*/  LEA R0, R0, R2, 0x1 ;  /* 0x0000000200007211 */ /* 0x000fe400078e08ff */
[----:B------:R-:W2:Y:S04]  /*3b6f0*/  LDL.LU R2, [R1+0x740] ;  /* 0x0007400001027983 */ /* 0x000ea80000300800 */
[----:B------:R-:W3:Y:S04]  /*3b700*/  LDL.LU R0, [R1+0x744] ;  /* 0x0007440001007983 */ /* 0x000ee80000300800 */
[----:B--2---:R1:W-:Y:S04]  /*3b710*/  STL [R1+0x1b4], R2 ;  /* 0x0001b40201007387 */ /* 0x0043e80000100800 */
[----:B-1----:R-:W2:Y:S04]  /*3b720*/  LDL.LU R2, [R1+0x748] ;  /* 0x0007480001027983 */ /* 0x002ea80000300800 */
[----:B---3--:R1:W-:Y:S04]  /*3b730*/  STL [R1+0x1ac], R0 ;  /* 0x0001ac0001007387 */ /* 0x0083e80000100800 */
[----:B-1----:R-:W3:Y:S04]  /*3b740*/  LDL.LU R0, [R1+0x74c] ;  /* 0x00074c0001007983 */ /* 0x002ee80000300800 */
        /* <DEDUP_REMOVED lines=116> */
[----:B--2---:R-:W-:Y:S04]  /*3be90*/  STL [R1+0xdc], R2 ;  /* 0x0000dc0201007387 */ /* 0x004fe80000100800 */
[----:B0-----:R-:W2:Y:S04]  /*3bea0*/  LDL.LU R28, [R1+0x588] ;  /* 0x00058800011c7983 */ /* 0x001ea80000300800 */
[----:B---3--:R0:W-:Y:S04]  /*3beb0*/  STL [R1+0xd4], R0 ;  /* 0x0000d40001007387 */ /* 0x0081e80000100800 */
[----:B0-----:R-:W3:Y:S04]  /*3bec0*/  LDL.LU R0, [R1+0x58c] ;  /* 0x00058c0001007983 */ /* 0x001ee80000300800 */
[----:B------:R-:W4:Y:S04]  /*3bed0*/  LDL.LU R2, [R1+0x550] ;  /* 0x0005500001027983 */ /* 0x000f280000300800 */
[----:B---3--:R0:W-:Y:S04]  /*3bee0*/  STL [R1+0xb8], R0 ;  /* 0x0000b80001007387 */ /* 0x0081e80000100800 */
[----:B0-----:R-:W3:Y:S04]  /*3bef0*/  LDL.LU R0, [R1+0x554] ;  /* 0x0005540001007983 */ /* 0x001ee80000300800 */
[----:B----4-:R0:W-:Y:S04]  /*3bf00*/  STL [R1+0xb4], R2 ;  /* 0x0000b40201007387 */ /* 0x0101e80000100800 */
[----:B0-----:R-:W4:Y:S04]  /*3bf10*/  LDL.LU R2, [R1+0x558] ;  /* 0x0005580001027983 */ /* 0x001f280000300800 */
        /* <DEDUP_REMOVED lines=14> */
[----:B----4-:R-:W-:Y:S04]  /*3c000*/  STL [R1+0x98], R2 ;  /* 0x0000980201007387 */ /* 0x010fe80000100800 */
[----:B------:R-:W4:Y:S04]  /*3c010*/  LDL.LU R24, [R1+0x578] ;  /* 0x0005780001187983 */ /* 0x000f280000300800 */
[----:B---3--:R0:W-:Y:S04]  /*3c020*/  STL [R1+0x90], R0 ;  /* 0x0000900001007387 */ /* 0x0081e80000100800 */
[----:B----4-:R-:W-:Y:S04]  /*3c030*/  STL [R1+0x1470], R24 ;  /* 0x0014701801007387 */ /* 0x010fe80000100800 */
[----:B------:R-:W3:Y:S04]  /*3c040*/  LDL.LU R23, [R1+0x57c] ;  /* 0x00057c0001177983 */ /* 0x000ee80000300800 */
[----:B---3--:R-:W-:Y:S04]  /*3c050*/  STL [R1+0x1474], R23 ;  /* 0x0014741701007387 */ /* 0x008fe80000100800 */
        /* <DEDUP_REMOVED lines=31> */
[----:B------:R-:W4:Y:S04]  /*3c250*/  LDL.LU R6, [R1+0x5e0] ;  /* 0x0005e00001067983 */ /* 0x000f280000300800 */
[----:B----4-:R1:W-:Y:S04]  /*3c260*/  STL [R1+0x142c], R6 ;  /* 0x00142c0601007387 */ /* 0x0103e80000100800 */
[----:B------:R-:W4:Y:S04]  /*3c270*/  LDL.LU R5, [R1+0x5e4] ;  /* 0x0005e40001057983 */ /* 0x000f280000300800 */
[----:B----4-:R4:W-:Y:S04]  /*3c280*/  STL [R1+0x1430], R5 ;  /* 0x0014300501007387 */ /* 0x0109e80000100800 */
[----:B------:R-:W5:Y:S04]  /*3c290*/  LDL.LU R4, [R1+0x5e8] ;  /* 0x0005e80001047983 */ /* 0x000f680000300800 */
[----:B0-----:R-:W2:Y:S04]  /*3c2a0*/  LDL.LU R0, [R1+0x5ec] ;  /* 0x0005ec0001007983 */ /* 0x001ea80000300800 */
[----:B------:R-:W2:Y:S04]  /*3c2b0*/  LDL.LU R3, [R1+0x600] ;  /* 0x0006000001037983 */ /* 0x000ea80000300800 */
[----:B------:R-:W3:Y:S04]  /*3c2c0*/  LDL.LU R2, [R1+0x604] ;  /* 0x0006040001027983 */ /* 0x000ee80000300800 */
[----:B--2---:R0:W-:Y:S04]  /*3c2d0*/  STL [R1], R3 ;  /* 0x0000000301007387 */ /* 0x0041e80000100800 */
[----:B-1----:R-:W2:Y:S04]  /*3c2e0*/  LDL.LU R6, [R1+0x608] ;  /* 0x0006080001067983 */ /* 0x002ea80000300800 */
[----:B---3--:R1:W-:Y:S04]  /*3c2f0*/  STL [R1+0x4], R2 ;  /* 0x0000040201007387 */ /* 0x0083e80000100800 */
[----:B----4-:R-:W3:Y:S04]  /*3c300*/  LDL.LU R5, [R1+0x60c] ;  /* 0x00060c0001057983 */ /* 0x010ee80000300800 */
[----:B0-----:R-:W4:Y:S04]  /*3c310*/  LDL.LU R3, [R1+0x610] ;  /* 0x0006100001037983 */ /* 0x001f280000300800 */
[----:B-1----:R-:W2:Y:S04]  /*3c320*/  LDL.LU R2, [R1+0x614] ;  /* 0x0006140001027983 */ /* 0x002ea80000300800 */
[----:B----4-:R0:W-:Y:S04]  /*3c330*/  STL [R1+0x10], R3 ;  /* 0x0000100301007387 */ /* 0x0101e80000100800 */
[----:B0-----:R-:W4:Y:S04]  /*3c340*/  LDL.LU R3, [R1+0x618] ;  /* 0x0006180001037983 */ /* 0x001f280000300800 */
[----:B--2---:R0:W-:Y:S04]  /*3c350*/  STL [R1+0x14], R2 ;  /* 0x0000140201007387 */ /* 0x0041e80000100800 */
[----:B0-----:R-:W2:Y:S04]  /*3c360*/  LDL.LU R2, [R1+0x61c] ;  /* 0x00061c0001027983 */ /* 0x001ea80000300800 */
        /* <DEDUP_REMOVED lines=33> */
[----:B------:R-:W4:Y:S04]  /*3c580*/  LDL.LU R22, [R1+0x6a0] ;  /* 0x0006a00001167983 */ /* 0x000f280000300800 */
[----:B--2---:R1:W-:Y:S04]  /*3c590*/  STL [R1+0x60], R2 ;  /* 0x0000600201007387 */ /* 0x0043e80000100800 */
[----:B----4-:R-:W-:Y:S04]  /*3c5a0*/  STL [R1+0x1434], R22 ;  /* 0x0014341601007387 */ /* 0x010fe80000100800 */
[----:B------:R-:W2:Y:S04]  /*3c5b0*/  LDL.LU R21, [R1+0x6a4] ;  /* 0x0006a40001157983 */ /* 0x000ea80000300800 */
[----:B------:R-:W0:Y:S04]  /*3c5c0*/  S2R R8, SR_TID.X ;  /* 0x0000000000087919 */ /* 0x000e280000002100 */
[----:B--2---:R-:W-:Y:S04]  /*3c5d0*/  STL [R1+0x1438], R21 ;  /* 0x0014381501007387 */ /* 0x004fe80000100800 */
[----:B------:R-:W2:Y:S04]  /*3c5e0*/  LDL.LU R24, [R1+0x6a8] ;  /* 0x0006a80001187983 */ /* 0x000ea80000300800 */
[----:B------:R-:W4:Y:S04]  /*3c5f0*/  LDL.LU R23, [R1+0x6ac] ;  /* 0x0006ac0001177983 */ /* 0x000f280000300800 */
[----:B------:R-:W1:Y:S01]  /*3c600*/  LDL.LU R25, [R1+0x840] ;  /* 0x0008400001197983 */ /* 0x000e620000300800 */
[----:B0-----:R-:W-:-:S03]  /*3c610*/  IMAD.SHL.U32 R3, R8, 0x100, RZ ;  /* 0x0000010008037824 */ /* 0x001fc600078e00ff */
[----:B------:R-:W2:Y:S04]  /*3c620*/  LDL.LU R18, [R1+0x6c0] ;  /* 0x0006c00001127983 */ /* 0x000ea80000300800 */
[----:B--2---:R-:W-:Y:S04]  /*3c630*/  STL [R1+0x143c], R18 ;  /* 0x00143c1201007387 */ /* 0x004fe80000100800 */
[----:B------:R-:W2:Y:S01]  /*3c640*/  LDL.LU R17, [R1+0x6c4] ;  /* 0x0006c40001117983 */ /* 0x000ea20000300800 */
[----:B------:R-:W-:Y:S01]  /*3c650*/  LOP3.LUT R27, R8, 0x3, RZ, 0xc0, !PT ;  /* 0x00000003081b7812 */ /* 0x000fe200078ec0ff */
[----:B-1----:R-:W-:Y:S01]  /*3c660*/  FMUL R2, R25, 8388608 ;  /* 0x4b00000019027820 */ /* 0x002fe20000400000 */
[----:B------:R-:W-:-:S02]  /*3c670*/  LOP3.LUT R3, R3, 0x1800, RZ, 0xc0, !PT ;  /* 0x0000180003037812 */ /* 0x000fc400078ec0ff */
[----:B------:R-:W-:Y:S02]  /*3c680*/  FSETP.GEU.AND P1, PT, R25, 1.175494350822287508e-38, PT ;  /* 0x008000001900780b */ /* 0x000fe40003f2e000 */
[----:B------:R-:W-:Y:S02]  /*3c690*/  LEA R11, R27, R3, 0x5 ;  /* 0x000000031b0b7211 */ /* 0x000fe400078e28ff */
[----:B------:R-:W-:Y:S02]  /*3c6a0*/  FSEL R8, R2, R25, !P1 ;  /* 0x0000001902087208 */ /* 0x000fe40004800000 */
[----:B------:R-:W-:Y:S01]  /*3c6b0*/  MOV R14, R28 ;  /* 0x0000001c000e7202 */ /* 0x000fe20000000f00 */
[----:B--2---:R-:W-:Y:S04]  /*3c6c0*/  STL [R1+0x1440], R17 ;  /* 0x0014401101007387 */ /* 0x004fe80000100800 */
[----:B------:R-:W2:Y:S04]  /*3c6d0*/  LDL.LU R20, [R1+0x6c8] ;  /* 0x0006c80001147983 */ /* 0x000ea80000300800 */
[----:B------:R-:W2:Y:S04]  /*3c6e0*/  LDL.LU R26, [R1+0x844] ;  /* 0x00084400011a7983 */ /* 0x000ea80000300800 */
[----:B------:R-:W3:Y:S04]  /*3c6f0*/  LDL.LU R19, [R1+0x6cc] ;  /* 0x0006cc0001137983 */ /* 0x000ee80000300800 */
[----:B------:R0:W-:Y:S04]  /*3c700*/  STL [R1+0x13d4], R25 ;  /* 0x0013d41901007387 */ /* 0x0001e80000100800 */
[----:B------:R-:W3:Y:S01]  /*3c710*/  LDL.LU R27, [R1+0x848] ;  /* 0x00084800011b7983 */ /* 0x000ee20000300800 */
[----:B------:R-:W-:-:S03]  /*3c720*/  IADD3 R3, R8, -0x3f3504f3, RZ ;  /* 0xc0cafb0d08037810 */ /* 0x000fc60007ffe0ff */
[----:B------:R1:W-:Y:S04]  /*3c730*/  STL [R1+0x8c], R8 ;  /* 0x00008c0801007387 */ /* 0x0003e80000100800 */
[----:B------:R-:W4:Y:S04]  /*3c740*/  LDL.LU R28, [R1+0x84c] ;  /* 0x00084c00011c7983 */ /* 0x000f280000300800 */
[----:B0-----:R-:W0:Y:S04]  /*3c750*/  S2R R25, SR_TID.X ;  /* 0x0000000000197919 */ /* 0x001e280000002100 */
[----:B------:R-:W5:Y:S01]  /*3c760*/  S2R R10, SR_CTAID.X ;  /* 0x00000000000a7919 */ /* 0x000f620000002500 */
[----:B-1----:R-:W-:-:S03]  /*3c770*/  LOP3.LUT R8, R3, 0xff800000, RZ, 0xc0, !PT ;  /* 0xff80000003087812 */ /* 0x002fc600078ec0ff */
[----:B------:R-:W1:Y:S01]  /*3c780*/  S2R R17, SR_TID.X ;  /* 0x0000000000117919 */ /* 0x000e620000002100 */
[----:B------:R0:W1:Y:S02]  /*3c790*/  I2F R12, R8 ;  /* 0x00000008000c7306 */ /* 0x0000640000201400 */
[C---:B0-----:R-:W-:Y:S02]  /*3c7a0*/  LOP3.LUT R13, R25.reuse, 0x60, RZ, 0xc0, !PT ;  /* 0x00000060190d7812 */ /* 0x041fe400078ec0ff */
[----:B------:R-:W-:Y:S01]  /*3c7b0*/  LOP3.LUT R22, R25, 0x1c, RZ, 0xc0, !PT ;  /* 0x0000001c19167812 */ /* 0x000fe200078ec0ff */
[----:B-----5:R-:W-:-:S03]  /*3c7c0*/  IMAD.SHL.U32 R10, R10, 0x80, RZ ;  /* 0x000000800a0a7824 */ /* 0x020fc600078e00ff */
[----:B------:R-:W-:Y:S01]  /*3c7d0*/  LEA R22, R13, R22, 0x1 ;  /* 0x000000160d167211 */ /* 0x000fe200078e08ff */
[C---:B-1----:R-:W-:Y:S01]  /*3c7e0*/  IMAD.SHL.U32 R18, R17.reuse, 0x400, RZ ;  /* 0x0000040011127824 */ /* 0x042fe200078e00ff */
[----:B------:R-:W-:Y:S02]  /*3c7f0*/  LOP3.LUT R10, R10, 0x7f, R25, 0xf8, !PT ;  /* 0x0000007f0a0a7812 */ /* 0x000fe400078ef819 */
[----:B------:R-:W-:Y:S02]  /*3c800*/  SHF.L.U32 R21, R17, 0x3, RZ ;  /* 0x0000000311157819 */ /* 0x000fe400000006ff */
[----:B------:R-:W-:Y:S01]  /*3c810*/  SHF.R.U32.HI R15, RZ, 0x1, R17 ;  /* 0x00000001ff0f7819 */ /* 0x000fe20000011611 */
[----:B------:R-:W-:Y:S01]  /*3c820*/  IMAD R10, R10, c[0x0][0x1c4], RZ ;  /* 0x000071000a0a7a24 */ /* 0x000fe200078e02ff */
[----:B------:R-:W-:Y:S01]  /*3c830*/  LOP3.LUT R18, R18, 0x1800, RZ, 0xc0, !PT ;  /* 0x0000180012127812 */ /* 0x000fe200078ec0ff */
[C---:B--2---:R-:W-:Y:S01]  /*3c840*/  FMUL R2, R26.reuse, 8388608 ;  /* 0x4b0000001a027820 */ /* 0x044fe20000400000 */
[----:B------:R-:W-:-:S04]  /*3c850*/  FSETP.GEU.AND P2, PT, R26, 1.175494350822287508e-38, PT ;  /* 0x008000001a00780b */ /* 0x000fc80003f4e000 */
[----:B------:R-:W-:Y:S01]  /*3c860*/  FSEL R9, R2, R26, !P2 ;  /* 0x0000001a02097208 */ /* 0x000fe20005000000 */
[----:B------:R-:W-:Y:S04]  /*3c870*/  STL [R1+0x1444], R26 ;  /* 0x0014441a01007387 */ /* 0x000fe80000100800 */
[----:B------:R-:W-:Y:S04]  /*3c880*/  STL [R1+0x88], R9 ;  /* 0x0000880901007387 */ /* 0x000fe80000100800 */
[----:B------:R0:W-:Y:S01]  /*3c890*/  STL [R1+0x1b8], R8 ;  /* 0x0001b80801007387 */ /* 0x0001e20000100800 */
[C---:B---3--:R-:W-:Y:S01]  /*3c8a0*/  FMUL R2, R27.reuse, 8388608 ;  /* 0x4b0000001b027820 */ /* 0x048fe20000400000 */
[----:B------:R-:W-:-:S02]  /*3c8b0*/  FSETP.GEU.AND P3, PT, R27, 1.175494350822287508e-38, PT ;  /* 0x008000001b00780b */ /* 0x000fc40003f6e000 */
[----:B0-----:R-:W0:Y:S02]  /*3c8c0*/  S2R R8, SR_CTAID.Y ;  /* 0x0000000000087919 */ /* 0x001e240000002600 */
[----:B------:R-:W-:Y:S01]  /*3c8d0*/  FSEL R2, R2, R27, !P3 ;  /* 0x0000001b02027208 */ /* 0x000fe20005800000 */
[C---:B----4-:R-:W-:Y:S01]  /*3c8e0*/  FMUL R29, R28.reuse, 8388608 ;  /* 0x4b0000001c1d7820 */ /* 0x050fe20000400000 */
[----:B------:R-:W-:Y:S02]  /*3c8f0*/  IADD3 R3, R9, -0x3f3504f3, RZ ;  /* 0xc0cafb0d09037810 */ /* 0x000fe40007ffe0ff */
[----:B------:R-:W-:Y:S01]  /*3c900*/  FSETP.GEU.AND P4, PT, R28, 1.175494350822287508e-38, PT ;  /* 0x008000001c00780b */ /* 0x000fe20003f8e000 */
[----:B------:R1:W-:Y:S01]  /*3c910*/  STL [R1+0x84], R2 ;  /* 0x0000840201007387 */ /* 0x0003e20000100800 */
[----:B------:R-:W-:Y:S02]  /*3c920*/  LOP3.LUT R3, R3, 0xff800000, RZ, 0xc0, !PT ;  /* 0xff80000003037812 */ /* 0x000fe400078ec0ff */
[----:B------:R-:W-:-:S02]  /*3c930*/  FSEL R29, R29, R28, !P4 ;  /* 0x0000001c1d1d7208 */ /* 0x000fc40006000000 */
[----:B------:R-:W-:Y:S02]  /*3c940*/  SHF.L.U32 R9, R17, 0x2, RZ ;  /* 0x0000000211097819 */ /* 0x000fe400000006ff */
[----:B-1----:R-:W-:Y:S01]  /*3c950*/  IADD3 R2, R2, -0x3f3504f3, RZ ;  /* 0xc0cafb0d02027810 */ /* 0x002fe20007ffe0ff */
[----:B------:R1:W-:Y:S01]  /*3c960*/  STL [R1+0x1bc], R3 ;  /* 0x0001bc0301007387 */ /* 0x0003e20000100800 */
[----:B------:R1:W2:Y:S02]  /*3c970*/  I2F R16, R3 ;  /* 0x0000000300107306 */ /* 0x0002a40000201400 */
[----:B------:R-:W-:Y:S02]  /*3c980*/  LOP3.LUT R13, R2, 0xff800000, RZ, 0xc0, !PT ;  /* 0xff800000020d7812 */ /* 0x000fe400078ec0ff */
[----:B------:R-:W-:Y:S01]  /*3c990*/  IADD3 R2, R29, -0x3f3504f3, RZ ;  /* 0xc0cafb0d1d027810 */ /* 0x000fe20007ffe0ff */
[----:B0-----:R-:W-:Y:S01]  /*3c9a0*/  IMAD R8, R8, c[0x0][0x1c0], RZ ;  /* 0x0000700008087a24 */ /* 0x001fe200078e02ff */
[----:B------:R-:W-:-:S02]  /*3c9b0*/  LOP3.LUT R25, R9, 0x1c0, RZ, 0xc0, !PT ;  /* 0x000001c009197812 */ /* 0x000fc400078ec0ff */
[----:B-1----:R-:W-:Y:S02]  /*3c9c0*/  SHF.L.U32 R3, R22, 0x2, RZ ;  /* 0x0000000216037819 */ /* 0x002fe400000006ff */
[----:B------:R-:W-:Y:S02]  /*3c9d0*/  LOP3.LUT R17, R17, 0x7f, RZ, 0xc0, !PT ;  /* 0x0000007f11117812 */ /* 0x000fe400078ec0ff */
[----:B------:R-:W-:Y:S02]  /*3c9e0*/  LOP3.LUT R22, R21, 0x38, RZ, 0xc0, !PT ;  /* 0x0000003815167812 */ /* 0x000fe400078ec0ff */
[----:B------:R-:W-:Y:S02]  /*3c9f0*/  LOP3.LUT R9, R2, 0xff800000, RZ, 0xc0, !PT ;  /* 0xff80000002097812 */ /* 0x000fe400078ec0ff */
[----:B------:R-:W-:Y:S02]  /*3ca00*/  LOP3.LUT R21, R15, 0x4, RZ, 0xc0, !PT ;  /* 0x000000040f157812 */ /* 0x000fe400078ec0ff */
[----:B------:R-:W-:Y:S01]  /*3ca10*/  LOP3.LUT R3, R11, R3, RZ, 0x3c, !PT ;  /* 0x000000030b037212 */ /* 0x000fe200078e3cff */
[----:B------:R0:W-:Y:S01]  /*3ca20*/  STL [R1+0x1c0], R13 ;  /* 0x0001c00d01007387 */ /* 0x0001e20000100800 */
[----:B------:R-:W-:Y:S01]  /*3ca30*/  IMAD.SHL.U32 R15, R8, 0x2, RZ ;  /* 0x00000002080f7824 */ /* 0x000fe200078e00ff */
[----:B------:R-:W-:-:S02]  /*3ca40*/  LEA R17, R17, R18, 0x4 ;  /* 0x0000001211117211 */ /* 0x000fc400078e20ff */
[----:B------:R-:W-:Y:S01]  /*3ca50*/  SHF.L.U32 R2, R10, 0x1, RZ ;  /* 0x000000010a027819 */ /* 0x000fe200000006ff */
[----:B------:R-:W-:Y:S01]  /*3ca60*/  STL [R1+0x134c], R29 ;  /* 0x00134c1d01007387 */ /* 0x000fe20000100800 */
[----:B------:R-:W-:Y:S01]  /*3ca70*/  IADD3 R21, R21, R22, R25 ;  /* 0x0000001615157210 */ /* 0x000fe20007ffe019 */
[----:B------:R-:W-:Y:S01]  /*3ca80*/  I2F R9, R9 ;  /* 0x0000000900097306 */ /* 0x000fe20000201400 */
[----:B------:R-:W-:Y:S01]  /*3ca90*/  IMAD.HI R8, R8, 0x2, RZ ;  /* 0x0000000208087827 */ /* 0x000fe200078e02ff */
[----:B------:R1:W-:Y:S01]  /*3caa0*/  STL [R1+0x40], R3 ;  /* 0x0000400301007387 */ /* 0x0003e20000100800 */
[----:B------:R-:W-:-:S03]  /*3cab0*/  IADD3 R2, P5, P6, R2, c[0x0][0x178], R15 ;  /* 0x00005e0002027a10 */ /* 0x000fc60007ebe00f */
[----:B------:R-:W3:Y:S02]  /*3cac0*/  LDL.LU R26, [R1+0x3c] ;  /* 0x00003c00011a7983 */ /* 0x000ee40000300800 */
[----:B0-----:R-:W0:Y:S01]  /*3cad0*/  I2F R13, R13 ;  /* 0x0000000d000d7306 */ /* 0x001e220000201400 */
[----:B------:R-:W-:Y:S01]  /*3cae0*/  FSEL R11, RZ, -23, P1 ;  /* 0xc1b80000ff0b7808 */ /* 0x000fe20000800000 */
[----:B------:R-:W4:Y:S01]  /*3caf0*/  LDL.LU R17, [R1+0x38] ;  /* 0x0000380001117983 */ /* 0x000f220000300800 */
[----:B-1----:R-:W-:-:S03]  /*3cb00*/  IMAD.HI R3, R10, 0x2, RZ ;  /* 0x000000020a037827 */ /* 0x002fc600078e02ff */
[----:B------:R-:W5:Y:S01]  /*3cb10*/  LDL.LU R18, [R1+0x2c] ;  /* 0x00002c0001127983 */ /* 0x000f620000300800 */
[----:B------:R-:W-:Y:S02]  /*3cb20*/  FSEL R15, RZ, -23, P2 ;  /* 0xc1b80000ff0f7808 */ /* 0x000fe40001000000 */
[----:B------:R-:W-:Y:S01]  /*3cb30*/  IADD3.X R3, R3, c[0x0][0x17c], R8, P5, P6 ;  /* 0x00005f0003037a10 */ /* 0x000fe20002fec408 */
[----:B------:R-:W3:Y:S01]  /*3cb40*/  LDL.LU R21, [R1+0x28] ;  /* 0x0000280001157983 */ /* 0x000ee20000300800 */
[----:B------:R-:W-:-:S03]  /*3cb50*/  FSEL R29, RZ, -23, P3 ;  /* 0xc1b80000ff1d7808 */ /* 0x000fc60001800000 */
[----:B------:R-:W3:Y:S01]  /*3cb60*/  LDL.LU R22, [R1+0x1c] ;  /* 0x00001c0001167983 */ /* 0x000ee20000300800 */
[----:B------:R-:W-:-:S03]  /*3cb70*/  FFMA.FTZ R12, R12, 1.1920928955078125e-07, R11 ;  /* 0x340000000c0c7823 */ /* 0x000fc6000001000b */
[----:B------:R-:W3:Y:S01]  /*3cb80*/  LDL.LU R25, [R1+0x18] ;  /* 0x0000180001197983 */ /* 0x000ee20000300800 */
[----:B------:R-:W-:-:S03]  /*3cb90*/  FSEL R10, RZ, -23, P4 ;  /* 0xc1b80000ff0a7808 */ /* 0x000fc60002000000 */
[----:B------:R-:W3:Y:S01]  /*3cba0*/  LDL.LU R8, [R1+0x1490] ;  /* 0x0014900001087983 */ /* 0x000ee20000300800 */
[----:B--2---:R-:W-:-:S03]  /*3cbb0*/  FFMA.FTZ R16, R16, 1.1920928955078125e-07, R15 ;  /* 0x3400000010107823 */ /* 0x004fc6000001000f */
[----:B------:R1:W-:Y:S01]  /*3cbc0*/  STL [R1+0x12cc], R2 ;  /* 0x0012cc0201007387 */ /* 0x0003e20000100800 */
[----:B0-----:R-:W-:Y:S02]  /*3cbd0*/  FFMA.FTZ R13, R13, 1.1920928955078125e-07, R29 ;  /* 0x340000000d0d7823 */ /* 0x001fe4000001001d */
[----:B------:R-:W-:Y:S01]  /*3cbe0*/  IMAD.MOV.U32 R29, RZ, RZ, R14 ;  /* 0x000000ffff1d7224 */ /* 0x000fe200078e000e */
[----:B-1----:R-:W2:Y:S04]  /*3cbf0*/  LDL.LU R2, [R1+0x50] ;  /* 0x0000500001027983 */ /* 0x002ea80000300800 */
[----:B------:R0:W-:Y:S01]  /*3cc00*/  STL [R1+0x12c8], R3 ;  /* 0x0012c80301007387 */ /* 0x0001e20000100800 */
[----:B------:R-:W-:-:S03]  /*3cc10*/  FFMA.FTZ R9, R9, 1.1920928955078125e-07, R10 ;  /* 0x3400000009097823 */ /* 0x000fc6000001000a */
[----:B0-----:R-:W2:Y:S04]  /*3cc20*/  LDL.LU R3, [R1+0x4c] ;  /* 0x00004c0001037983 */ /* 0x001ea80000300800 */
[----:B------:R-:W2:Y:S04]  /*3cc30*/  LDL.LU R11, [R1+0x148c] ;  /* 0x00148c00010b7983 */ /* 0x000ea80000300800 */
[----:B------:R0:W-:Y:S04]  /*3cc40*/  STL [R1+0x224], R12 ;  /* 0x0002240c01007387 */ /* 0x0001e80000100800 */
[----:B0-----:R-:W2:Y:S04]  /*3cc50*/  LDL.LU R12, [R1+0x1488] ;  /* 0x00148800010c7983 */ /* 0x001ea80000300800 */
[----:B------:R-:W2:Y:S04]  /*3cc60*/  LDL.LU R15, [R1+0x1484] ;  /* 0x00148400010f7983 */ /* 0x000ea80000300800 */
[----:B------:R0:W-:Y:S01]  /*3cc70*/  STL [R1+0x218], R16 ;  /* 0x0002181001007387 */ /* 0x0001e20000100800 */
[----:B------:R-:W-:-:S03]  /*3cc80*/  FSETP.GT.AND P1, PT, |R27|, 8.50705917302346158658e+37, PT ;  /* 0x7e8000001b00780b */ /* 0x000fc60003f24200 */
[----:B0-----:R-:W2:Y:S04]  /*3cc90*/  LDL.LU R16, [R1+0x1480] ;  /* 0x0014800001107983 */ /* 0x001ea80000300800 */
[----:B------:R-:W-:Y:S04]  /*3cca0*/  STL [R1+0x214], R13 ;  /* 0x0002140d01007387 */ /* 0x000fe80000100800 */
[----:B------:R0:W-:Y:S04]  /*3ccb0*/  STL [R1+0x1448], R29 ;  /* 0x0014481d01007387 */ /* 0x0001e80000100800 */
[----:B------:R1:W-:Y:S04]  /*3ccc0*/  STL [R1+0x20c], R9 ;  /* 0x00020c0901007387 */ /* 0x0003e80000100800 */
[----:B0-----:R-:W2:Y:S04]  /*3ccd0*/  LDL.LU R29, [R1+0x5c] ;  /* 0x00005c00011d7983 */ /* 0x001ea80000300800 */
[----:B-1----:R-:W2:Y:S04]  /*3cce0*/  LDL.LU R9, [R1+0x94] ;  /* 0x0000940001097983 */ /* 0x002ea80000300800 */
[----:B------:R-:W2:Y:S04]  /*3ccf0*/  LDL.LU R10, [R1+0x9c] ;  /* 0x00009c00010a7983 */ /* 0x000ea80000300800 */
[----:B------:R-:W2:Y:S04]  /*3cd00*/  LDL.LU R13, [R1+0xa4] ;  /* 0x0000a400010d7983 */ /* 0x000ea80000300800 */
[----:B------:R-:W2:Y:S04]  /*3cd10*/  LDL.LU R14, [R1+0xac] ;  /* 0x0000ac00010e7983 */ /* 0x000ea80000300800 */
[----:B------:R0:W-:Y:S04]  /*3cd20*/  STL [R1+0x144c], R27 ;  /* 0x00144c1b01007387 */ /* 0x0001e80000100800 */
[----:B0-----:R-:W2:Y:S01]  /*3cd30*/  LDL.LU R27, [R1+0x60] ;  /* 0x00006000011b7983 */ /* 0x001ea20000300800 */
[----:B------:R-:W-:-:S13]  /*3cd40*/  FSETP.GT.AND P0, PT, |R28|, 8.50705917302346158658e+37, PT ;  /* 0x7e8000001c00780b */ /* 0x000fda0003f04200 */
[----:B------:R-:W-:Y:S02]  /*3cd50*/  @P0 FMUL R19, R19, 0.25 ;  /* 0x3e80000013130820 */ /* 0x000fe40000400000 */
[----:B------:R-:W-:Y:S02]  /*3cd60*/  @P0 FMUL R20, R20, 0.25 ;  /* 0x3e80000014140820 */ /* 0x000fe40000400000 */
[----:B------:R-:W-:Y:S01]  /*3cd70*/  @P0 FMUL R23, R23, 0.25 ;  /* 0x3e80000017170820 */ /* 0x000fe20000400000 */
[----:B------:R0:W-:Y:S01]  /*3cd80*/  STL [R1+0x70], R19 ;  /* 0x0000701301007387 */ /* 0x0001e20000100800 */
[----:B------:R-:W-:-:S03]  /*3cd90*/  @P0 FMUL R24, R24, 0.25 ;  /* 0x3e80000018180820 */ /* 0x000fc60000400000 */
[----:B0-----:R-:W3:Y:S04]  /*3cda0*/  LDL.LU R19, [R1+0x147c] ;  /* 0x00147c0001137983 */ /* 0x001ee80000300800 */
[----:B------:R0:W-:Y:S04]  /*3cdb0*/  STL [R1+0x6c], R20 ;  /* 0x00006c1401007387 */ /* 0x0001e80000100800 */
[----:B0-----:R-:W3:Y:S04]  /*3cdc0*/  LDL.LU R20, [R1+0x1478] ;  /* 0x0014780001147983 */ /* 0x001ee80000300800 */
[----:B------:R0:W-:Y:S04]  /*3cdd0*/  STL [R1+0x68], R23 ;  /* 0x0000681701007387 */ /* 0x0001e80000100800 */
[----:B0-----:R-:W3:Y:S04]  /*3cde0*/  LDL.LU R23, [R1+0x1474] ;  /* 0x0014740001177983 */ /* 0x001ee80000300800 */
[----:B------:R0:W-:Y:S04]  /*3cdf0*/  STL [R1+0x64], R24 ;  /* 0x0000641801007387 */ /* 0x0001e80000100800 */
[----:B0-----:R-:W3:Y:S01]  /*3ce00*/  LDL.LU R24, [R1+0x1470] ;  /* 0x0014700001187983 */ /* 0x001ee20000300800 */
[----:B--2---:R-:W-:-:S05]  /*3ce10*/  @P0 FMUL R27, R27, 0.25 ;  /* 0x3e8000001b1b0820 */ /* 0x004fca0000400000 */
[----:B------:R0:W-:Y:S04]  /*3ce20*/  STL [R1+0x1460], R27 ;  /* 0x0014601b01007387 */ /* 0x0001e80000100800 */
[----:B0-----:R-:W2:Y:S04]  /*3ce30*/  LDL R27, [R1+0x64] ;  /* 0x00006400011b7983 */ /* 0x001ea80000100800 */
[----:B--2---:R0:W-:Y:S04]  /*3ce40*/  STL [R1+0x1464], R27 ;  /* 0x0014641b01007387 */ /* 0x0041e80000100800 */
[----:B0-----:R-:W2:Y:S04]  /*3ce50*/  LDL R27, [R1+0x68] ;  /* 0x00006800011b7983 */ /* 0x001ea80000100800 */
[----:B--2---:R0:W-:Y:S04]  /*3ce60*/  STL [R1+0x1468], R27 ;  /* 0x0014681b01007387 */ /* 0x0041e80000100800 */
[----:B0-----:R-:W2:Y:S01]  /*3ce70*/  LDL R27, [R1+0x6c] ;  /* 0x00006c00011b7983 */ /* 0x001ea20000100800 */
[----:B------:R-:W-:-:S03]  /*3ce80*/  FSETP.GEU.AND P2, PT, |R28|, 1.175494350822287508e-38, PT ;  /* 0x008000001c00780b */ /* 0x000fc60003f4e200 */
[----:B--2---:R0:W-:Y:S04]  /*3ce90*/  STL [R1+0x146c], R27 ;  /* 0x00146c1b01007387 */ /* 0x0041e80000100800 */
[----:B0-----:R-:W2:Y:S06]  /*3cea0*/  LDL R27, [R1+0x70] ;  /* 0x00007000011b7983 */ /* 0x001eac0000100800 */
[----:B--2---:R-:W-:-:S05]  /*3ceb0*/  @!P2 FMUL R27, R27, 16777216 ;  /* 0x4b8000001b1ba820 */ /* 0x004fca0000400000 */
[----:B------:R0:W-:Y:S04]  /*3cec0*/  @!P2 STL [R1+0x70], R27 ;  /* 0x0000701b0100a387 */ /* 0x0001e80000100800 */
[----:B0-----:R-:W2:Y:S02]  /*3ced0*/  LDL.LU R27, [R1+0x146c] ;  /* 0x00146c00011b7983 */ /* 0x001ea40000300800 */
        /* <DEDUP_REMOVED lines=10> */
[----:B------:R0:W-:Y:S04]  /*3cf80*/  STL [R1+0x1450], R27 ;  /* 0x0014501b01007387 */ /* 0x0001e80000100800 */
[----:B0-----:R-:W2:Y:S04]  /*3cf90*/  LDL.LU R27, [R1+0x64] ;  /* 0x00006400011b7983 */ /* 0x001ea80000300800 */
[----:B--2---:R0:W-:Y:S04]  /*3cfa0*/  STL [R1+0x1454], R27 ;  /* 0x0014541b01007387 */ /* 0x0041e80000100800 */
[----:B0-----:R-:W2:Y:S04]  /*3cfb0*/  LDL.LU R27, [R1+0x68] ;  /* 0x00006800011b7983 */ /* 0x001ea80000300800 */
[----:B--2---:R0:W-:Y:S04]  /*3cfc0*/  STL [R1+0x1458], R27 ;  /* 0x0014581b01007387 */ /* 0x0041e80000100800 */
[----:B0-----:R-:W2:Y:S01]  /*3cfd0*/  LDL.LU R27, [R1+0x6c] ;  /* 0x00006c00011b7983 */ /* 0x001ea20000300800 */
[----:B------:R-:W-:-:S04]  /*3cfe0*/  @P0 FMUL R28, R28, 0.25 ;  /* 0x3e8000001c1c0820 */ /* 0x000fc80000400000 */
[----:B------:R-:W-:-:S06]  /*3cff0*/  @!P2 FMUL R28, R28, 16777216 ;  /* 0x4b8000001c1ca820 */ /* 0x000fcc0000400000 */
[----:B------:R-:W0:Y:S01]  /*3d000*/  MUFU.RCP R28, R28 ;  /* 0x0000001c001c7308 */ /* 0x000e220000001000 */
[----:B--2---:R1:W-:Y:S04]  /*3d010*/  STL [R1+0x145c], R27 ;  /* 0x00145c1b01007387 */ /* 0x0043e80000100800 */
[----:B-1----:R-:W0:Y:S02]  /*3d020*/  LDL.LU R27, [R1+0x70] ;  /* 0x00007000011b7983 */ /* 0x002e240000300800 */
[----:B0-----:R-:W-:-:S05]  /*3d030*/  FMUL R27, R28, R27 ;  /* 0x0000001b1c1b7220 */ /* 0x001fca0000400000 */
[----:B------:R0:W-:Y:S04]  /*3d040*/  STL [R1+0x2a4], R27 ;  /* 0x0002a41b01007387 */ /* 0x0001e80000100800 */
[----:B0-----:R-:W2:Y:S02]  /*3d050*/  LDL.LU R27, [R1+0x145c] ;  /* 0x00145c00011b7983 */ /* 0x001ea40000300800 */
[----:B--2---:R-:W-:-:S05]  /*3d060*/  FMUL R27, R28, R27 ;  /* 0x0000001b1c1b7220 */ /* 0x004fca0000400000 */
[----:B------:R0:W-:Y:S04]  /*3d070*/  STL [R1+0x2a0], R27 ;  /* 0x0002a01b01007387 */ /* 0x0001e80000100800 */
[----:B0-----:R-:W2:Y:S02]  /*3d080*/  LDL.LU R27, [R1+0x1458] ;  /* 0x00145800011b7983 */ /* 0x001ea40000300800 */
[----:B--2---:R-:W-:-:S05]  /*3d090*/  FMUL R27, R28, R27 ;  /* 0x0000001b1c1b7220 */ /* 0x004fca0000400000 */
[----:B------:R0:W-:Y:S04]  /*3d0a0*/  STL [R1+0x29c], R27 ;  /* 0x00029c1b01007387 */ /* 0x0001e80000100800 */
[----:B0-----:R-:W2:Y:S02]  /*3d0b0*/  LDL.LU R27, [R1+0x1454] ;  /* 0x00145400011b7983 */ /* 0x001ea40000300800 */
[----:B--2---:R-:W-:-:S05]  /*3d0c0*/  FMUL R27, R28, R27 ;  /* 0x0000001b1c1b7220 */ /* 0x004fca0000400000 */
[----:B------:R0:W-:Y:S04]  /*3d0d0*/  STL [R1+0x298], R27 ;  /* 0x0002981b01007387 */ /* 0x0001e80000100800 */
[----:B0-----:R-:W2:Y:S01]  /*3d0e0*/  LDL.LU R27, [R1+0x1450] ;  /* 0x00145000011b7983 */ /* 0x001ea20000300800 */
[----:B------:R-:W-:Y:S02]  /*3d0f0*/  @P0 FMUL R29, R29, 0.25 ;  /* 0x3e8000001d1d0820 */ /* 0x000fe40000400000 */
[----:B------:R-:W-:Y:S02]  /*3d100*/  @P0 FMUL R2, R2, 0.25 ;  /* 0x3e80000002020820 */ /* 0x000fe40000400000 */
[----:B------:R-:W-:Y:S02]  /*3d110*/  @!P2 FMUL R29, R29, 16777216 ;  /* 0x4b8000001d1da820 */ /* 0x000fe40000400000 */
[----:B------:R-:W-:-:S02]  /*3d120*/  @!P2 FMUL R2, R2, 16777216 ;  /* 0x4b8000000202a820 */ /* 0x000fc40000400000 */
[C---:B------:R-:W-:Y:S02]  /*3d130*/  FMUL R29, R28.reuse, R29 ;  /* 0x0000001d1c1d7220 */ /* 0x040fe40000400000 */
[----:B------:R-:W-:Y:S02]  /*3d140*/  FMUL R2, R28, R2 ;  /* 0x000000021c027220 */ /* 0x000fe40000400000 */
[----:B------:R-:W-:Y:S02]  /*3d150*/  @P0 FMUL R3, R3, 0.25 ;  /* 0x3e80000003030820 */ /* 0x000fe40000400000 */
[----:B---3--:R-:W-:Y:S02]  /*3d160*/  @P0 FMUL R26, R26, 0.25 ;  /* 0x3e8000001a1a0820 */ /* 0x008fe40000400000 */
[----:B------:R-:W-:Y:S02]  /*3d170*/  @!P2 FMUL R3, R3, 16777216 ;  /* 0x4b8000000303a820 */ /* 0x000fe40000400000 */
[----:B--2---:R-:W-:-:S05]  /*3d180*/  FMUL R27, R28, R27 ;  /* 0x0000001b1c1b7220 */ /* 0x004fca0000400000 */
[----:B------:R0:W-:Y:S04]  /*3d190*/  STL [R1+0x294], R27 ;  /* 0x0002941b01007387 */ /* 0x0001e80000100800 */
[----:B0-----:R-:W2:Y:S04]  /*3d1a0*/  LDL.LU R27, [R1+0x144c] ;  /* 0x00144c00011b7983 */ /* 0x001ea80000300800 */
[----:B------:R0:W-:Y:S04]  /*3d1b0*/  STL [R1+0x290], R29 ;  /* 0x0002901d01007387 */ /* 0x0001e80000100800 */
[----:B0-----:R-:W3:Y:S04]  /*3d1c0*/  LDL.LU R29, [R1+0x1448] ;  /* 0x00144800011d7983 */ /* 0x001ee80000300800 */
[----:B------:R0:W-:Y:S04]  /*3d1d0*/  STL [R1+0x12d0], R2 ;  /* 0x0012d00201007387 */ /* 0x0001e80000100800 */
[----:B0-----:R-:W2:Y:S01]  /*3d1e0*/  LDL.LU R2, [R1+0xe4] ;  /* 0x0000e40001027983 */ /* 0x001ea20000300800 */
[----:B------:R-:W-:-:S02]  /*3d1f0*/  FMUL R3, R28, R3 ;  /* 0x000000031c037220 */ /* 0x000fc40000400000 */
[----:B------:R-:W-:Y:S02]  /*3d200*/  @!P2 FMUL R26, R26, 16777216 ;  /* 0x4b8000001a1aa820 */ /* 0x000fe40000400000 */
[----:B----4-:R-:W-:Y:S01]  /*3d210*/  @P0 FMUL R17, R17, 0.25 ;  /* 0x3e80000011110820 */ /* 0x010fe20000400000 */
[----:B------:R0:W-:Y:S01]  /*3d220*/  STL [R1+0x12d4], R3 ;  /* 0x0012d40301007387 */ /* 0x0001e20000100800 */
[----:B-----5:R-:W-:Y:S02]  /*3d230*/  @P0 FMUL R18, R18, 0.25 ;  /* 0x3e80000012120820 */ /* 0x020fe40000400000 */
[----:B------:R-:W-:Y:S02]  /*3d240*/  @!P2 FMUL R17, R17, 16777216 ;  /* 0x4b8000001111a820 */ /* 0x000fe40000400000 */
[----:B0-----:R-:W-:Y:S02]  /*3d250*/  FMUL R3, R28, R26 ;  /* 0x0000001a1c037220 */ /* 0x001fe40000400000 */
[----:B------:R-:W4:Y:S01]  /*3d260*/  LDL.LU R26, [R1+0x1444] ;  /* 0x00144400011a7983 */ /* 0x000f220000300800 */
[----:B------:R-:W-:-:S03]  /*3d270*/  @!P2 FMUL R18, R18, 16777216 ;  /* 0x4b8000001212a820 */ /* 0x000fc60000400000 */
[----:B------:R0:W-:Y:S01]  /*3d280*/  STL [R1+0x264], R3 ;  /* 0x0002640301007387 */ /* 0x0001e20000100800 */
[----:B------:R-:W-:Y:S02]  /*3d290*/  @P0 FMUL R21, R21, 0.25 ;  /* 0x3e80000015150820 */ /* 0x000fe40000400000 */
[----:B0-----:R-:W-:Y:S02]  /*3d2a0*/  FMUL R3, R28, R17 ;  /* 0x000000111c037220 */ /* 0x001fe40000400000 */
[----:B------:R-:W5:Y:S04]  /*3d2b0*/  LDL.LU R17, [R1+0x1440] ;  /* 0x0014400001117983 */ /* 0x000f680000300800 */
[----:B------:R0:W-:Y:S01]  /*3d2c0*/  STL [R1+0x260], R3 ;  /* 0x0002600301007387 */ /* 0x0001e20000100800 */
[----:B------:R-:W-:-:S02]  /*3d2d0*/  @!P2 FMUL R21, R21, 16777216 ;  /* 0x4b8000001515a820 */ /* 0x000fc40000400000 */
[----:B------:R-:W-:Y:S02]  /*3d2e0*/  @P0 FMUL R22, R22, 0.25 ;  /* 0x3e80000016160820 */ /* 0x000fe40000400000 */
[----:B0-----:R-:W-:Y:S02]  /*3d2f0*/  FMUL R3, R28, R18 ;  /* 0x000000121c037220 */ /* 0x001fe40000400000 */
[----:B------:R-:W4:Y:S04]  /*3d300*/  LDL.LU R18, [R1+0x143c] ;  /* 0x00143c0001127983 */ /* 0x000f280000300800 */
[----:B------:R2:W-:Y:S01]  /*3d310*/  STL [R1+0x25c], R3 ;  /* 0x00025c0301007387 */ /* 0x0005e20000100800 */
[----:B------:R-:W-:Y:S02]  /*3d320*/  @!P2 FMUL R22, R22, 16777216 ;  /* 0x4b8000001616a820 */ /* 0x000fe40000400000 */
[----:B------:R-:W-:-:S02]  /*3d330*/  @P0 FMUL R25, R25, 0.25 ;  /* 0x3e80000019190820 */ /* 0x000fc40000400000 */
[----:B------:R-:W-:Y:S02]  /*3d340*/  @P0 FMUL R5, R5, 0.25 ;  /* 0x3e80000005050820 */ /* 0x000fe40000400000 */
[----:B------:R-:W-:Y:S02]  /*3d350*/  @!P2 FMUL R25, R25, 16777216 ;  /* 0x4b8000001919a820 */ /* 0x000fe40000400000 */
[----:B------:R-:W-:Y:S02]  /*3d360*/  @P0 FMUL R6, R6, 0.25 ;  /* 0x3e80000006060820 */ /* 0x000fe40000400000 */
[----:B------:R-:W-:Y:S02]  /*3d370*/  @!P2 FMUL R5, R5, 16777216 ;  /* 0x4b8000000505a820 */ /* 0x000fe40000400000 */
[----:B------:R-:W-:Y:S02]  /*3d380*/  @P0 FMUL R0, R0, 0.25 ;  /* 0x3e80000000000820 */ /* 0x000fe40000400000 */
[----:B------:R-:W-:-:S02]  /*3d390*/  @!P2 FMUL R6, R6, 16777216 ;  /* 0x4b8000000606a820 */ /* 0x000fc40000400000 */
[----:B------:R-:W-:Y:S02]  /*3d3a0*/  @P0 FMUL R4, R4, 0.25 ;  /* 0x3e80000004040820 */ /* 0x000fe40000400000 */
[----:B------:R-:W-:Y:S02]  /*3d3b0*/  @P0 FMUL R7, R7, 0.25 ;  /* 0x3e80000007070820 */ /* 0x000fe40000400000 */
[----:B------:R-:W-:Y:S02]  /*3d3c0*/  @!P2 FMUL R0, R0, 16777216 ;  /* 0x4b8000000000a820 */ /* 0x000fe40000400000 */
[----:B------:R-:W-:Y:S02]  /*3d3d0*/  @P0 FMUL R8, R8, 0.25 ;  /* 0x3e80000008080820 */ /* 0x000fe40000400000 */
[----:B------:R-:W-:Y:S02]  /*3d3e0*/  @!P2 FMUL R4, R4, 16777216 ;  /* 0x4b8000000404a820 */ /* 0x000fe40000400000 */
[----:B------:R-:W-:-:S02]  /*3d3f0*/  @P0 FMUL R11, R11, 0.25 ;  /* 0x3e8000000b0b0820 */ /* 0x000fc40000400000 */
[----:B------:R-:W-:Y:S02]  /*3d400*/  @!P2 FMUL R7, R7, 16777216 ;  /* 0x4b8000000707a820 */ /* 0x000fe40000400000 */
[----:B------:R-:W-:Y:S02]  /*3d410*/  @P0 FMUL R12, R12, 0.25 ;  /* 0x3e8000000c0c0820 */ /* 0x000fe40000400000 */
[----:B------:R-:W-:Y:S02]  /*3d420*/  @!P2 FMUL R8, R8, 16777216 ;  /* 0x4b8000000808a820 */ /* 0x000fe40000400000 */
[----:B------:R-:W-:Y:S02]  /*3d430*/  FMUL R4, R28, R4 ;  /* 0x000000041c047220 */ /* 0x000fe40000400000 */
[----:B------:R-:W-:Y:S02]  /*3d440*/  @P0 FMUL R15, R15, 0.25 ;  /* 0x3e8000000f0f0820 */ /* 0x000fe40000400000 */
[----:B------:R-:W-:-:S02]  /*3d450*/  @!P2 FMUL R11, R11, 16777216 ;  /* 0x4b8000000b0ba820 */ /* 0x000fc40000400000 */
[----:B------:R-:W-:Y:S02]  /*3d460*/  @P0 FMUL R16, R16, 0.25 ;  /* 0x3e80000010100820 */ /* 0x000fe40000400000 */
[----:B------:R-:W-:Y:S02]  /*3d470*/  @!P2 FMUL R12, R12, 16777216 ;  /* 0x4b8000000c0ca820 */ /* 0x000fe40000400000 */
[----:B------:R-:W-:Y:S02]  /*3d480*/  @P0 FMUL R19, R19, 0.25 ;  /* 0x3e80000013130820 */ /* 0x000fe40000400000 */
[----:B------:R-:W-:Y:S02]  /*3d490*/  @!P2 FMUL R15, R15, 16777216 ;  /* 0x4b8000000f0fa820 */ /* 0x000fe40000400000 */
[----:B------:R-:W-:Y:S02]  /*3d4a0*/  @!P2 FMUL R16, R16, 16777216 ;  /* 0x4b8000001010a820 */ /* 0x000fe40000400000 */
        /* <DEDUP_REMOVED lines=10> */
[----:B------:R-:W-:Y:S02]  /*3d550*/  @P0 FMUL R13, R13, 0.25 ;  /* 0x3e8000000d0d0820 */ /* 0x000fe40000400000 */
[----:B------:R-:W-:Y:S02]  /*3d560*/  @!P2 FMUL R10, R10, 16777216 ;  /* 0x4b8000000a0aa820 */ /* 0x000fe40000400000 */
[----:B------:R-:W-:-:S02]  /*3d570*/  @P0 FMUL R14, R14, 0.25 ;  /* 0x3e8000000e0e0820 */ /* 0x000fc40000400000 */
[----:B------:R-:W-:Y:S02]  /*3d580*/  @!P2 FMUL R13, R13, 16777216 ;  /* 0x4b8000000d0da820 */ /* 0x000fe40000400000 */
[----:B------:R-:W-:Y:S01]  /*3d590*/  @!P2 FMUL R14, R14, 16777216 ;  /* 0x4b8000000e0ea820 */ /* 0x000fe20000400000 */
[----:B--2---:R-:W-:Y:S01]  /*3d5a0*/  MOV R3, R2 ;  /* 0x0000000200037202 */ /* 0x004fe20000000f00 */
[C---:B------:R-:W-:Y:S02]  /*3d5b0*/  FMUL R2, R28.reuse, R21 ;  /* 0x000000151c027220 */ /* 0x040fe40000400000 */
[----:B------:R-:W2:Y:S04]  /*3d5c0*/  LDL.LU R21, [R1+0x1438] ;  /* 0x0014380001157983 */ /* 0x000ea80000300800 */
[----:B------:R0:W-:Y:S02]  /*3d5d0*/  STL [R1+0x258], R2 ;  /* 0x0002580201007387 */ /* 0x0001e40000100800 */
[----:B0-----:R-:W-:-:S02]  /*3d5e0*/  FMUL R2, R28, R22 ;  /* 0x000000161c027220 */ /* 0x001fc40000400000 */
[----:B------:R-:W2:Y:S04]  /*3d5f0*/  LDL.LU R22, [R1+0x1434] ;  /* 0x0014340001167983 */ /* 0x000ea80000300800 */
[----:B------:R3:W-:Y:S02]  /*3d600*/  STL [R1+0x254], R2 ;  /* 0x0002540201007387 */ /* 0x0007e40000100800 */
[----:B---3--:R-:W-:Y:S01]  /*3d610*/  MOV R2, R29 ;  /* 0x0000001d00027202 */ /* 0x008fe20000000f00 */
[C---:B------:R-:W-:Y:S02]  /*3d620*/  FMUL R29, R28.reuse, R25 ;  /* 0x000000191c1d7220 */ /* 0x040fe40000400000 */
[C---:B------:R-:W-:Y:S02]  /*3d630*/  FMUL R25, R28.reuse, R5 ;  /* 0x000000051c197220 */ /* 0x040fe40000400000 */
[----:B------:R-:W3:Y:S04]  /*3d640*/  LDL.LU R5, [R1+0x1430] ;  /* 0x0014300001057983 */ /* 0x000ee80000300800 */
[----:B------:R0:W-:Y:S02]  /*3d650*/  STL [R1+0x250], R29 ;  /* 0x0002501d01007387 */ /* 0x0001e40000100800 */
[----:B0-----:R-:W-:-:S02]  /*3d660*/  FMUL R29, R28, R6 ;  /* 0x000000061c1d7220 */ /* 0x001fc40000400000 */
[----:B------:R-:W3:Y:S04]  /*3d670*/  LDL.LU R6, [R1+0x142c] ;  /* 0x00142c0001067983 */ /* 0x000ee80000300800 */
[----:B------:R0:W-:Y:S04]  /*3d680*/  STL [R1+0x24c], R25 ;  /* 0x00024c1901007387 */ /* 0x0001e80000100800 */
[----:B------:R-:W-:Y:S01]  /*3d690*/  STL [R1+0x248], R29 ;  /* 0x0002481d01007387 */ /* 0x000fe20000100800 */
[C---:B0-----:R-:W-:Y:S02]  /*3d6a0*/  FMUL R25, R28.reuse, R0 ;  /* 0x000000001c197220 */ /* 0x041fe40000400000 */
[----:B------:R-:W-:-:S02]  /*3d6b0*/  FMUL R0, R28, R7 ;  /* 0x000000071c007220 */ /* 0x000fc40000400000 */
[C---:B------:R-:W-:Y:S01]  /*3d6c0*/  FMUL R7, R28.reuse, R8 ;  /* 0x000000081c077220 */ /* 0x040fe20000400000 */
[----:B------:R-:W-:Y:S04]  /*3d6d0*/  STL [R1+0x204], R25 ;  /* 0x0002041901007387 */ /* 0x000fe80000100800 */
[----:B------:R0:W-:Y:S04]  /*3d6e0*/  STL [R1+0x200], R4 ;  /* 0x0002000401007387 */ /* 0x0001e80000100800 */
[----:B------:R1:W-:Y:S01]  /*3d6f0*/  STL [R1+0x1f4], R0 ;  /* 0x0001f40001007387 */ /* 0x0003e20000100800 */
[----:B0-----:R-:W-:-:S03]  /*3d700*/  FMUL R4, R28, R11 ;  /* 0x0000000b1c047220 */ /* 0x001fc60000400000 */
[----:B------:R0:W-:Y:S01]  /*3d710*/  STL [R1+0x1f0], R7 ;  /* 0x0001f00701007387 */ /* 0x0001e20000100800 */
[----:B-1----:R-:W-:-:S03]  /*3d720*/  FMUL R0, R28, R12 ;  /* 0x0000000c1c007220 */ /* 0x002fc60000400000 */
[----:B------:R1:W-:Y:S01]  /*3d730*/  STL [R1+0x1e4], R4 ;  /* 0x0001e40401007387 */ /* 0x0003e20000100800 */
[----:B0-----:R-:W-:-:S03]  /*3d740*/  FMUL R7, R28, R15 ;  /* 0x0000000f1c077220 */ /* 0x001fc60000400000 */
[----:B------:R0:W-:Y:S01]  /*3d750*/  STL [R1+0x1e0], R0 ;  /* 0x0001e00001007387 */ /* 0x0001e20000100800 */
[----:B-1----:R-:W-:-:S03]  /*3d760*/  FMUL R4, R28, R16 ;  /* 0x000000101c047220 */ /* 0x002fc60000400000 */
[----:B------:R-:W-:Y:S04]  /*3d770*/  STL [R1+0x1dc], R7 ;  /* 0x0001dc0701007387 */ /* 0x000fe80000100800 */
[----:B------:R-:W3:Y:S01]  /*3d780*/  LDL.LU R25, [R1+0x44] ;  /* 0x0000440001197983 */ /* 0x000ee20000300800 */
[----:B0-----:R-:W-:-:S03]  /*3d790*/  FMUL R0, R28, R19 ;  /* 0x000000131c007220 */ /* 0x001fc60000400000 */
[----:B------:R0:W-:Y:S04]  /*3d7a0*/  STL [R1+0x1d8], R4 ;  /* 0x0001d80401007387 */ /* 0x0001e80000100800 */
[----:B------:R-:W3:Y:S04]  /*3d7b0*/  LDL.LU R19, [R1+0x14] ;  /* 0x0000140001137983 */ /* 0x000ee80000300800 */
[----:B------:R1:W-:Y:S01]  /*3d7c0*/  STL [R1+0x64], R0 ;  /* 0x0000640001007387 */ /* 0x0003e20000100800 */
[----:B0-----:R-:W-:-:S03]  /*3d7d0*/  FMUL R4, R28, R23 ;  /* 0x000000171c047220 */ /* 0x001fc60000400000 */
[----:B------:R-:W3:Y:S04]  /*3d7e0*/  LDL.LU R16, [R1+0x10] ;  /* 0x0000100001107983 */ /* 0x000ee80000300800 */
[----:B------:R-:W3:Y:S01]  /*3d7f0*/  LDL.LU R15, [R1+0x4] ;  /* 0x00000400010f7983 */ /* 0x000ee20000300800 */
[----:B-1----:R-:W-:-:S03]  /*3d800*/  FMUL R0, R28, R20 ;  /* 0x000000141c007220 */ /* 0x002fc60000400000 */
[----:B------:R-:W3:Y:S04]  /*3d810*/  LDL.LU R29, [R1] ;  /* 0x00000000011d7983 */ /* 0x000ee80000300800 */
[----:B------:R-:W3:Y:S04]  /*3d820*/  LDL.LU R20, [R1+0x20] ;  /* 0x0000200001147983 */ /* 0x000ee80000300800 */
[----:B------:R0:W-:Y:S04]  /*3d830*/  STL [R1+0x60], R0 ;  /* 0x0000600001007387 */ /* 0x0001e80000100800 */
[----:B------:R-:W3:Y:S04]  /*3d840*/  LDL.LU R23, [R1+0x24] ;  /* 0x0000240001177983 */ /* 0x000ee80000300800 */
[----:B------:R1:W-:Y:S01]  /*3d850*/  STL [R1+0x5c], R4 ;  /* 0x00005c0401007387 */ /* 0x0003e20000100800 */
[----:B0-----:R-:W-:-:S03]  /*3d860*/  FMUL R0, R28, R24 ;  /* 0x000000181c007220 */ /* 0x001fc60000400000 */
[----:B------:R-:W3:Y:S04]  /*3d870*/  LDL.LU R24, [R1+0x30] ;  /* 0x0000300001187983 */ /* 0x000ee80000300800 */
[----:B------:R0:W-:Y:S01]  /*3d880*/  STL [R1+0x50], R0 ;  /* 0x0000500001007387 */ /* 0x0001e20000100800 */
[----:B-1----:R-:W-:-:S03]  /*3d890*/  FMUL R4, R28, R9 ;  /* 0x000000091c047220 */ /* 0x002fc60000400000 */
[----:B------:R-:W3:Y:S01]  /*3d8a0*/  LDL.LU R9, [R1+0x1428] ;  /* 0x0014280001097983 */ /* 0x000ee20000300800 */
[----:B0-----:R-:W-:-:S03]  /*3d8b0*/  FMUL R0, R28, R10 ;  /* 0x0000000a1c007220 */ /* 0x001fc60000400000 */
[----:B------:R-:W3:Y:S04]  /*3d8c0*/  LDL.LU R10, [R1+0x1424] ;  /* 0x00142400010a7983 */ /* 0x000ee80000300800 */
[----:B------:R0:W-:Y:S02]  /*3d8d0*/  STL [R1+0x4c], R4 ;  /* 0x00004c0401007387 */ /* 0x0001e40000100800 */
[C---:B0-----:R-:W-:Y:S02]  /*3d8e0*/  FMUL R4, R28.reuse, R13 ;  /* 0x0000000d1c047220 */ /* 0x041fe40000400000 */
[----:B------:R-:W3:Y:S04]  /*3d8f0*/  LDL.LU R13, [R1+0x1420] ;  /* 0x00142000010d7983 */ /* 0x000ee80000300800 */
[----:B------:R0:W-:Y:S02]  /*3d900*/  STL [R1+0x3c], R0 ;  /* 0x00003c0001007387 */ /* 0x0001e40000100800 */
[----:B0-----:R-:W-:-:S02]  /*3d910*/  FMUL R0, R28, R14 ;  /* 0x0000000e1c007220 */ /* 0x001fc40000400000 */
[----:B------:R-:W3:Y:S04]  /*3d920*/  LDL.LU R14, [R1+0x141c] ;  /* 0x00141c00010e7983 */ /* 0x000ee80000300800 */
[----:B------:R-:W-:Y:S04]  /*3d930*/  STL [R1+0x2c], R4 ;  /* 0x00002c0401007387 */ /* 0x000fe80000100800 */
[----:B------:R0:W-:Y:S04]  /*3d940*/  STL [R1+0x13f4], R3 ;  /* 0x0013f40301007387 */ /* 0x0001e80000100800 */
[----:B------:R-:W-:Y:S04]  /*3d950*/  STL [R1+0x28], R0 ;  /* 0x0000280001007387 */ /* 0x000fe80000100800 */
[----:B0-----:R-:W3:Y:S04]  /*3d960*/  LDL.LU R3, [R1+0x54] ;  /* 0x0000540001037983 */ /* 0x001ee80000300800 */
[----:B------:R0:W-:Y:S04]  /*3d970*/  STL [R1+0x13f8], R2 ;  /* 0x0013f80201007387 */ /* 0x0001e80000100800 */
[----:B0-----:R-:W3:Y:S04]  /*3d980*/  LDL.LU R2, [R1+0x58] ;  /* 0x0000580001027983 */ /* 0x001ee80000300800 */
[----:B------:R-:W3:Y:S01]  /*3d990*/  LDL.LU R28, [R1+0x34] ;  /* 0x00003400011c7983 */ /* 0x000ee20000300800 */
[----:B-----5:R-:W-:-:S03]  /*3d9a0*/  @P1 FMUL R17, R17, 0.25 ;  /* 0x3e80000011111820 */ /* 0x020fc60000400000 */
[----:B------:R-:W5:Y:S04]  /*3d9b0*/  LDL.LU R12, [R1+0x90] ;  /* 0x00009000010c7983 */ /* 0x000f680000300800 */
[----:B------:R-:W5:Y:S01]  /*3d9c0*/  LDL.LU R11, [R1+0x98] ;  /* 0x00009800010b7983 */ /* 0x000f620000300800 */
[----:B----4-:R-:W-:-:S03]  /*3d9d0*/  @P1 FMUL R18, R18, 0.25 ;  /* 0x3e80000012121820 */ /* 0x010fc60000400000 */
[----:B------:R-:W4:Y:S01]  /*3d9e0*/  LDL.LU R8, [R1+0xa0] ;  /* 0x0000a00001087983 */ /* 0x000f220000300800 */
[----:B------:R-:W-:-:S03]  /*3d9f0*/  FSETP.GT.AND P0, PT, |R26|, 8.50705917302346158658e+37, PT ;  /* 0x7e8000001a00780b */ /* 0x000fc60003f04200 */
[----:B------:R-:W4:Y:S04]  /*3da00*/  LDL.LU R7, [R1+0xa8] ;  /* 0x0000a80001077983 */ /* 0x000f280000300800 */
[----:B------:R-:W4:Y:S04]  /*3da10*/  LDL.LU R4, [R1+0xb0] ;  /* 0x0000b00001047983 */ /* 0x000f280000300800 */
[----:B------:R-:W4:Y:S04]  /*3da20*/  LDL.LU R0, [R1+0xb4] ;  /* 0x0000b40001007983 */ /* 0x000f280000300800 */
[----:B------:R0:W-:Y:S04]  /*3da30*/  STL [R1+0x13d8], R26 ;  /* 0x0013d81a01007387 */ /* 0x0001e80000100800 */
[----:B0-----:R-:W4:Y:S04]  /*3da40*/  LDL.LU R26, [R1+0x48] ;  /* 0x00004800011a7983 */ /* 0x001f280000300800 */
[----:B------:R0:W-:Y:S04]  /*3da50*/  STL [R1+0x80], R17 ;  /* 0x0000801101007387 */ /* 0x0001e80000100800 */
[----:B0-----:R-:W4:Y:S04]  /*3da60*/  LDL.LU R17, [R1+0x1418] ;  /* 0x0014180001117983 */ /* 0x001f280000300800 */
[----:B------:R0:W-:Y:S04]  /*3da70*/  STL [R1+0x7c], R18 ;  /* 0x00007c1201007387 */ /* 0x0001e80000100800 */
[----:B0-----:R-:W4:Y:S01]  /*3da80*/  LDL.LU R18, [R1+0x1414] ;  /* 0x0014140001127983 */ /* 0x001f220000300800 */
[----:B--2---:R-:W-:-:S05]  /*3da90*/  @P1 FMUL R21, R21, 0.25 ;  /* 0x3e80000015151820 */ /* 0x004fca0000400000 */
[----:B------:R0:W-:Y:S04]  /*3daa0*/  STL [R1+0x78], R21 ;  /* 0x0000781501007387 */ /* 0x0001e80000100800 */
[----:B0-----:R-:W2:Y:S01]  /*3dab0*/  LDL.LU R21, [R1+0x1410] ;  /* 0x0014100001157983 */ /* 0x001ea20000300800 */
[----:B------:R-:W-:-:S05]  /*3dac0*/  @P1 FMUL R22, R22, 0.25 ;  /* 0x3e80000016161820 */ /* 0x000fca0000400000 */
[----:B------:R0:W-:Y:S04]  /*3dad0*/  STL [R1+0x74], R22 ;  /* 0x0000741601007387 */ /* 0x0001e80000100800 */
[----:B0-----:R-:W2:Y:S01]  /*3dae0*/  LDL.LU R22, [R1+0x140c] ;  /* 0x00140c0001167983 */ /* 0x001ea20000300800 */
[----:B---3--:R-:W-:-:S05]  /*3daf0*/  @P1 FMUL R2, R2, 0.25 ;  /* 0x3e80000002021820 */ /* 0x008fca0000400000 */
[----:B------:R0:W-:Y:S04]  /*3db00*/  STL [R1+0x13fc], R2 ;  /* 0x0013fc0201007387 */ /* 0x0001e80000100800 */
[----:B0-----:R-:W3:Y:S04]  /*3db10*/  LDL R2, [R1+0x74] ;  /* 0x0000740001027983 */ /* 0x001ee80000100800 */
[----:B---3--:R0:W-:Y:S04]  /*3db20*/  STL [R1+0x1400], R2 ;  /* 0x0014000201007387 */ /* 0x0081e80000100800 */
[----:B0-----:R-:W3:Y:S04]  /*3db30*/  LDL R2, [R1+0x78] ;  /* 0x0000780001027983 */ /* 0x001ee80000100800 */
[----:B---3--:R0:W-:Y:S04]  /*3db40*/  STL [R1+0x1404], R2 ;  /* 0x0014040201007387 */ /* 0x0081e80000100800 */
[----:B0-----:R-:W3:Y:S01]  /*3db50*/  LDL R2, [R1+0x7c] ;  /* 0x00007c0001027983 */ /* 0x001ee20000100800 */
[----:B------:R-:W-:-:S03]  /*3db60*/  FSETP.GEU.AND P2, PT, |R27|, 1.175494350822287508e-38, PT ;  /* 0x008000001b00780b */ /* 0x000fc60003f4e200 */
[----:B---3--:R0:W-:Y:S04]  /*3db70*/  STL [R1+0x1408], R2 ;  /* 0x0014080201007387 */ /* 0x0081e80000100800 */
[----:B0-----:R-:W3:Y:S06]  /*3db80*/  LDL R2, [R1+0x80] ;  /* 0x0000800001027983 */ /* 0x001eec0000100800 */
[----:B---3--:R-:W-:-:S05]  /*3db90*/  @!P2 FMUL R2, R2, 16777216 ;  /* 0x4b8000000202a820 */ /* 0x008fca0000400000 */
[----:B------:R0:W-:Y:S04]  /*3dba0*/  @!P2 STL [R1+0x80], R2 ;  /* 0x000080020100a387 */ /* 0x0001e80000100800 */
[----:B0-----:R-:W3:Y:S02]  /*3dbb0*/  LDL.LU R2, [R1+0x1408] ;  /* 0x0014080001027983 */ /* 0x001ee40000300800 */
        /* <DEDUP_REMOVED lines=8> */
[----:B0-----:R-:W3:Y:S01]  /*3dc40*/  LDL.LU R2, [R1+0x13fc] ;  /* 0x0013fc0001027983 */ /* 0x001ee20000300800 */
[----:B------:R-:W-:-:S04]  /*3dc50*/  @P1 FMUL R3, R3, 0.25 ;  /* 0x3e80000003031820 */ /* 0x000fc80000400000 */
[----:B------:R-:W-:Y:S02]  /*3dc60*/  @!P2 FMUL R3, R3, 16777216 ;  /* 0x4b8000000303a820 */ /* 0x000fe40000400000 */
[----:B---3--:R-:W-:-:S05]  /*3dc70*/  @!P2 FMUL R2, R2, 16777216 ;  /* 0x4b8000000202a820 */ /* 0x008fca0000400000 */
[----:B------:R0:W-:Y:S04]  /*3dc80*/  STL [R1+0x58], R2 ;  /* 0x0000580201007387 */ /* 0x0001e80000100800 */
[----:B0-----:R-:W3:Y:S04]  /*3dc90*/  LDL.LU R2, [R1+0x13f8] ;  /* 0x0013f80001027983 */ /* 0x001ee80000300800 */
[----:B------:R0:W-:Y:S04]  /*3dca0*/  STL [R1+0x54], R3 ;  /* 0x0000540301007387 */ /* 0x0001e80000100800 */
[----:B0-----:R-:W2:Y:S04]  /*3dcb0*/  LDL.LU R3, [R1+0x13f4] ;  /* 0x0013f40001037983 */ /* 0x001ea80000300800 */
[----:B---3--:R0:W-:Y:S04]  /*3dcc0*/  STL [R1+0x13e0], R2 ;  /* 0x0013e00201007387 */ /* 0x0081e80000100800 */
[----:B0-----:R-:W3:Y:S04]  /*3dcd0*/  LDL.LU R2, [R1+0x80] ;  /* 0x0000800001027983 */ /* 0x001ee80000300800 */
[----:B--2---:R0:W-:Y:S04]  /*3dce0*/  STL [R1+0x13e4], R3 ;  /* 0x0013e40301007387 */ /* 0x0041e80000100800 */
[----:B0-----:R-:W2:Y:S04]  /*3dcf0*/  LDL.LU R3, [R1+0x74] ;  /* 0x0000740001037983 */ /* 0x001ea80000300800 */
[----:B--2---:R0:W-:Y:S04]  /*3dd00*/  STL [R1+0x13e8], R3 ;  /* 0x0013e80301007387 */ /* 0x0041e80000100800 */
[----:B0-----:R-:W2:Y:S01]  /*3dd10*/  LDL.LU R3, [R1+0x78] ;  /* 0x0000780001037983 */ /* 0x001ea20000300800 */
[----:B------:R-:W-:-:S04]  /*3dd20*/  @P1 FMUL R27, R27, 0.25 ;  /* 0x3e8000001b1b1820 */ /* 0x000fc80000400000 */
[----:B------:R-:W-:Y:S01]  /*3dd30*/  @!P2 FMUL R27, R27, 16777216 ;  /* 0x4b8000001b1ba820 */ /* 0x000fe20000400000 */
[----:B--2---:R0:W-:Y:S04]  /*3dd40*/  STL [R1+0x13ec], R3 ;  /* 0x0013ec0301007387 */ /* 0x0041e80000100800 */
[----:B0-----:R-:W2:Y:S01]  /*3dd50*/  LDL.LU R3, [R1+0x7c] ;  /* 0x00007c0001037983 */ /* 0x001ea20000300800 */
[----:B------:R-:W0:Y:S01]  /*3dd60*/  MUFU.RCP R27, R27 ;  /* 0x0000001b001b7308 */ /* 0x000e220000001000 */
[----:B----4-:R-:W-:-:S04]  /*3dd70*/  @P1 FMUL R26, R26, 0.25 ;  /* 0x3e8000001a1a1820 */ /* 0x010fc80000400000 */
[----:B------:R-:W-:Y:S01]  /*3dd80*/  @!P2 FMUL R26, R26, 16777216 ;  /* 0x4b8000001a1aa820 */ /* 0x000fe20000400000 */
[----:B--2---:R3:W-:Y:S02]  /*3dd90*/  STL [R1+0x13f0], R3 ;  /* 0x0013f00301007387 */ /* 0x0047e40000100800 */
[----:B---3--:R-:W-:Y:S02]  /*3dda0*/  IMAD.MOV.U32 R3, RZ, RZ, R2 ;  /* 0x000000ffff037224 */ /* 0x008fe400078e0002 */
[----:B------:R-:W2:Y:S02]  /*3ddb0*/  LDL.LU R2, [R1+0x58] ;  /* 0x0000580001027983 */ /* 0x000ea40000300800 */
[C---:B0-----:R-:W-:Y:S02]  /*3ddc0*/  FMUL R3, R27.reuse, R3 ;  /* 0x000000031b037220 */ /* 0x041fe40000400000 */
[----:B------:R0:W-:Y:S04]  /*3ddd0*/  STL [R1+0x13dc], R26 ;  /* 0x0013dc1a01007387 */ /* 0x0001e80000100800 */
[----:B0-----:R-:W3:Y:S04]  /*3dde0*/  LDL.LU R26, [R1+0x54] ;  /* 0x00005400011a7983 */ /* 0x001ee80000300800 */
[----:B------:R0:W-:Y:S04]  /*3ddf0*/  STL [R1+0x284], R3 ;  /* 0x0002840301007387 */ /* 0x0001e80000100800 */
[----:B0-----:R-:W4:Y:S02]  /*3de00*/  LDL.LU R3, [R1+0x13f0] ;  /* 0x0013f00001037983 */ /* 0x001f240000300800 */
[----:B----4-:R-:W-:-:S05]  /*3de10*/  FMUL R3, R27, R3 ;  /* 0x000000031b037220 */ /* 0x010fca0000400000 */
[----:B------:R0:W-:Y:S04]  /*3de20*/  STL [R1+0x280], R3 ;  /* 0x0002800301007387 */ /* 0x0001e80000100800 */
[----:B0-----:R-:W4:Y:S02]  /*3de30*/  LDL.LU R3, [R1+0x13ec] ;  /* 0x0013ec0001037983 */ /* 0x001f240000300800 */
[----:B----4-:R-:W-:-:S05]  /*3de40*/  FMUL R3, R27, R3 ;  /* 0x000000031b037220 */ /* 0x010fca0000400000 */
[----:B------:R0:W-:Y:S04]  /*3de50*/  STL [R1+0x27c], R3 ;  /* 0x00027c0301007387 */ /* 0x0001e80000100800 */
[----:B0-----:R-:W4:Y:S01]  /*3de60*/  LDL.LU R3, [R1+0x13e8] ;  /* 0x0013e80001037983 */ /* 0x001f220000300800 */
[C---:B--2---:R-:W-:Y:S02]  /*3de70*/  FMUL R2, R27.reuse, R2 ;  /* 0x000000021b027220 */ /* 0x044fe40000400000 */
[C---:B---3--:R-:W-:Y:S02]  /*3de80*/  FMUL R26, R27.reuse, R26 ;  /* 0x0000001a1b1a7220 */ /* 0x048fe40000400000 */
[----:B----4-:R-:W-:-:S05]  /*3de90*/  FMUL R3, R27, R3 ;  /* 0x000000031b037220 */ /* 0x010fca0000400000 */
[----:B------:R0:W-:Y:S04]  /*3dea0*/  STL [R1+0x278], R3 ;  /* 0x0002780301007387 */ /* 0x0001e80000100800 */
[----:B0-----:R-:W2:Y:S04]  /*3deb0*/  LDL.LU R3, [R1+0x13e4] ;  /* 0x0013e40001037983 */ /* 0x001ea80000300800 */
[----:B------:R0:W-:Y:S04]  /*3dec0*/  STL [R1+0x274], R2 ;  /* 0x0002740201007387 */ /* 0x0001e80000100800 */
[----:B0-----:R-:W3:Y:S04]  /*3ded0*/  LDL.LU R2, [R1+0x13e0] ;  /* 0x0013e00001027983 */ /* 0x001ee80000300800 */
[----:B------:R0:W-:Y:S04]  /*3dee0*/  STL [R1+0x270], R26 ;  /* 0x0002701a01007387 */ /* 0x0001e80000100800 */
[----:B0-----:R-:W4:Y:S01]  /*3def0*/  LDL.LU R26, [R1+0x13dc] ;  /* 0x0013dc00011a7983 */ /* 0x001f220000300800 */
[----:B------:R-:W-:-:S02]  /*3df00*/  @P1 FMUL R25, R25, 0.25 ;  /* 0x3e80000019191820 */ /* 0x000fc40000400000 */
[----:B------:R-:W-:Y:S02]  /*3df10*/  @P1 FMUL R28, R28, 0.25 ;  /* 0x3e8000001c1c1820 */ /* 0x000fe40000400000 */
[----:B------:R-:W-:Y:S02]  /*3df20*/  @P1 FMUL R24, R24, 0.25 ;  /* 0x3e80000018181820 */ /* 0x000fe40000400000 */
[----:B------:R-:W-:Y:S02]  /*3df30*/  @!P2 FMUL R25, R25, 16777216 ;  /* 0x4b8000001919a820 */ /* 0x000fe40000400000 */
[----:B------:R-:W-:Y:S02]  /*3df40*/  @!P2 FMUL R28, R28, 16777216 ;  /* 0x4b8000001c1ca820 */ /* 0x000fe40000400000 */
[----:B------:R-:W-:Y:S02]  /*3df50*/  @!P2 FMUL R24, R24, 16777216 ;  /* 0x4b8000001818a820 */ /* 0x000fe40000400000 */
[----:B------:R-:W-:-:S02]  /*3df60*/  @P1 FMUL R23, R23, 0.25 ;  /* 0x3e80000017171820 */ /* 0x000fc40000400000 */
[----:B------:R-:W-:Y:S02]  /*3df70*/  FMUL R25, R27, R25 ;  /* 0x000000191b197220 */ /* 0x000fe40000400000 */
[----:B------:R-:W-:Y:S02]  /*3df80*/  @P1 FMUL R20, R20, 0.25 ;  /* 0x3e80000014141820 */ /* 0x000fe40000400000 */
[----:B------:R-:W-:Y:S02]  /*3df90*/  @P1 FMUL R19, R19, 0.25 ;  /* 0x3e80000013131820 */ /* 0x000fe40000400000 */
[C---:B------:R-:W-:Y:S02]  /*3dfa0*/  FMUL R28, R27.reuse, R28 ;  /* 0x0000001c1b1c7220 */ /* 0x040fe40000400000 */
[----:B------:R-:W-:Y:S02]  /*3dfb0*/  @P1 FMUL R16, R16, 0.25 ;  /* 0x3e80000010101820 */ /* 0x000fe40000400000 */
[----:B------:R-:W-:-:S02]  /*3dfc0*/  FMUL R24, R27, R24 ;  /* 0x000000181b187220 */ /* 0x000fc40000400000 */
[----:B------:R-:W-:Y:S02]  /*3dfd0*/  @P1 FMUL R15, R15, 0.25 ;  /* 0x3e8000000f0f1820 */ /* 0x000fe40000400000 */
[----:B------:R-:W-:Y:S02]  /*3dfe0*/  @!P2 FMUL R23, R23, 16777216 ;  /* 0x4b8000001717a820 */ /* 0x000fe40000400000 */
[----:B------:R-:W-:Y:S02]  /*3dff0*/  @P1 FMUL R29, R29, 0.25 ;  /* 0x3e8000001d1d1820 */ /* 0x000fe40000400000 */
[----:B------:R-:W-:Y:S02]  /*3e000*/  @!P2 FMUL R20, R20, 16777216 ;  /* 0x4b8000001414a820 */ /* 0x000fe40000400000 */
[----:B------:R-:W-:Y:S02]  /*3e010*/  @P1 FMUL R5, R5, 0.25 ;  /* 0x3e80000005051820 */ /* 0x000fe40000400000 */
[----:B------:R-:W-:-:S02]  /*3e020*/  @!P2 FMUL R19, R19, 16777216 ;  /* 0x4b8000001313a820 */ /* 0x000fc40000400000 */
[----:B------:R-:W-:Y:S02]  /*3e030*/  @P1 FMUL R6, R6, 0.25 ;  /* 0x3e80000006061820 */ /* 0x000fe40000400000 */
[----:B------:R-:W-:Y:S02]  /*3e040*/  @!P2 FMUL R16, R16, 16777216 ;  /* 0x4b8000001010a820 */ /* 0x000fe40000400000 */
[----:B------:R-:W-:Y:S02]  /*3e050*/  @!P2 FMUL R15, R15, 16777216 ;  /* 0x4b8000000f0fa820 */ /* 0x000fe40000400000 */
[----:B------:R-:W-:Y:S02]  /*3e060*/  @P1 FMUL R9, R9, 0.25 ;  /* 0x3e80000009091820 */ /* 0x000fe40000400000 */
[----:B------:R-:W-:Y:S02]  /*3e070*/  @!P2 FMUL R29, R29, 16777216 ;  /* 0x4b8000001d1da820 */ /* 0x000fe40000400000 */
[----:B------:R-:W-:-:S02]  /*3e080*/  @!P2 FMUL R5, R5, 16777216 ;  /* 0x4b8000000505a820 */ /* 0x000fc40000400000 */
[----:B------:R-:W-:Y:S02]  /*3e090*/  @!P2 FMUL R6, R6, 16777216 ;  /* 0x4b8000000606a820 */ /* 0x000fe40000400000 */
[----:B------:R-:W-:Y:S02]  /*3e0a0*/  @P1 FMUL R10, R10, 0.25 ;  /* 0x3e8000000a0a1820 */ /* 0x000fe40000400000 */
[----:B------:R-:W-:Y:S02]  /*3e0b0*/  @P1 FMUL R13, R13, 0.25 ;  /* 0x3e8000000d0d1820 */ /* 0x000fe40000400000 */
[----:B------:R-:W-:Y:S02]  /*3e0c0*/  @!P2 FMUL R9, R9, 16777216 ;  /* 0x4b8000000909a820 */ /* 0x000fe40000400000 */
[----:B------:R-:W-:Y:S02]  /*3e0d0*/  @P1 FMUL R14, R14, 0.25 ;  /* 0x3e8000000e0e1820 */ /* 0x000fe40000400000 */
[----:B------:R-:W-:-:S02]  /*3e0e0*/  FMUL R6, R27, R6 ;  /* 0x000000061b067220 */ /* 0x000fc40000400000 */
[----:B------:R-:W-:Y:S02]  /*3e0f0*/  @!P2 FMUL R10, R10, 16777216 ;  /* 0x4b8000000a0aa820 */ /* 0x000fe40000400000 */
[----:B------:R-:W-:Y:S02]  /*3e100*/  @!P2 FMUL R13, R13, 16777216 ;  /* 0x4b8000000d0da820 */ /* 0x000fe40000400000 */
[----:B------:R-:W-:Y:S02]  /*3e110*/  @P1 FMUL R17, R17, 0.25 ;  /* 0x3e80000011111820 */ /* 0x000fe40000400000 */
[----:B------:R-:W-:Y:S02]  /*3e120*/  @P1 FMUL R18, R18, 0.25 ;  /* 0x3e80000012121820 */ /* 0x000fe40000400000 */
[----:B------:R-:W-:Y:S02]  /*3e130*/  @!P2 FMUL R14, R14, 16777216 ;  /* 0x4b8000000e0ea820 */ /* 0x000fe40000400000 */
[----:B------:R-:W-:-:S02]  /*3e140*/  @P1 FMUL R22, R22, 0.25 ;  /* 0x3e80000016161820 */ /* 0x000fc40000400000 */
[----:B------:R-:W-:Y:S02]  /*3e150*/  @P1 FMUL R21, R21, 0.25 ;  /* 0x3e80000015151820 */ /* 0x000fe40000400000 */
[----:B------:R-:W-:Y:S02]  /*3e160*/  @!P2 FMUL R17, R17, 16777216 ;  /* 0x4b8000001111a820 */ /* 0x000fe40000400000 */
[----:B------:R-:W-:Y:S02]  /*3e170*/  @!P2 FMUL R18, R18, 16777216 ;  /* 0x4b8000001212a820 */ /* 0x000fe40000400000 */
[----:B------:R-:W-:Y:S02]  /*3e180*/  @!P2 FMUL R22, R22, 16777216 ;  /* 0x4b8000001616a820 */ /* 0x000fe40000400000 */
[----:B-----5:R-:W-:Y:S02]  /*3e190*/  @P1 FMUL R12, R12, 0.25 ;  /* 0x3e8000000c0c1820 */ /* 0x020fe40000400000 */
[----:B------:R-:W-:-:S02]  /*3e1a0*/  @!P2 FMUL R21, R21, 16777216 ;  /* 0x4b8000001515a820 */ /* 0x000fc40000400000 */
[----:B------:R-:W-:Y:S02]  /*3e1b0*/  @P1 FMUL R8, R8, 0.25 ;  /* 0x3e80000008081820 */ /* 0x000fe40000400000 */
[----:B------:R-:W-:Y:S02]  /*3e1c0*/  @P1 FMUL R11, R11, 0.25 ;  /* 0x3e8000000b0b1820 */ /* 0x000fe40000400000 */
[----:B------:R-:W-:Y:S02]  /*3e1d0*/  @!P2 FMUL R12, R12, 16777216 ;  /* 0x4b8000000c0ca820 */ /* 0x000fe40000400000 */
[----:B------:R-:W-:Y:S02]  /*3e1e0*/  @!P2 FMUL R8, R8, 16777216 ;  /* 0x4b8000000808a820 */ /* 0x000fe40000400000 */
[----:B------:R-:W-:Y:S02]  /*3e1f0*/  @!P2 FMUL R11, R11, 16777216 ;  /* 0x4b8000000b0ba820 */ /* 0x000fe40000400000 */
[----:B------:R-:W-:-:S02]  /*3e200*/  @P1 FMUL R7, R7, 0.25 ;  /* 0x3e80000007071820 */ /* 0x000fc40000400000 */
[----:B------:R-:W-:Y:S02]  /*3e210*/  @P1 FMUL R4, R4, 0.25 ;  /* 0x3e80000004041820 */ /* 0x000fe40000400000 */
[----:B------:R-:W-:Y:S02]  /*3e220*/  @!P2 FMUL R7, R7, 16777216 ;  /* 0x4b8000000707a820 */ /* 0x000fe40000400000 */
[----:B------:R-:W-:Y:S02]  /*3e230*/  @!P2 FMUL R4, R4, 16777216 ;  /* 0x4b8000000404a820 */ /* 0x000fe40000400000 */
[----:B----4-:R-:W-:-:S05]  /*3e240*/  FMUL R26, R27, R26 ;  /* 0x0000001a1b1a7220 */ /* 0x010fca0000400000 */
[----:B------:R0:W-:Y:S04]  /*3e250*/  STL [R1+0x26c], R26 ;  /* 0x00026c1a01007387 */ /* 0x0001e80000100800 */
[----:B0-----:R-:W4:Y:S04]  /*3e260*/  LDL.LU R26, [R1+0x13d8] ;  /* 0x0013d800011a7983 */ /* 0x001f280000300800 */
[----:B------:R0:W-:Y:S04]  /*3e270*/  STL [R1+0x268], R25 ;  /* 0x0002681901007387 */ /* 0x0001e80000100800 */
[----:B0-----:R-:W5:Y:S04]  /*3e280*/  LDL.LU R25, [R1+0x13d4] ;  /* 0x0013d40001197983 */ /* 0x001f680000300800 */
[----:B------:R0:W-:Y:S04]  /*3e290*/  STL [R1+0x220], R28 ;  /* 0x0002201c01007387 */ /* 0x0001e80000100800 */
[----:B------:R1:W-:Y:S01]  /*3e2a0*/  STL [R1+0x21c], R24 ;  /* 0x00021c1801007387 */ /* 0x0003e20000100800 */
[----:B0-----:R-:W-:-:S02]  /*3e2b0*/  FMUL R28, R27, R23 ;  /* 0x000000171b1c7220 */ /* 0x001fc40000400000 */
[C---:B------:R-:W-:Y:S02]  /*3e2c0*/  FMUL R23, R27.reuse, R19 ;  /* 0x000000131b177220 */ /* 0x040fe40000400000 */
[C---:B-1----:R-:W-:Y:S02]  /*3e2d0*/  FMUL R24, R27.reuse, R20 ;  /* 0x000000141b187220 */ /* 0x042fe40000400000 */
[C---:B------:R-:W-:Y:S01]  /*3e2e0*/  FMUL R20, R27.reuse, R16 ;  /* 0x000000101b147220 */ /* 0x040fe20000400000 */
[----:B------:R-:W-:Y:S01]  /*3e2f0*/  STL [R1+0x210], R28 ;  /* 0x0002101c01007387 */ /* 0x000fe20000100800 */
[C---:B------:R-:W-:Y:S02]  /*3e300*/  FMUL R19, R27.reuse, R15 ;  /* 0x0000000f1b137220 */ /* 0x040fe40000400000 */
[C---:B------:R-:W-:Y:S01]  /*3e310*/  FMUL R16, R27.reuse, R29 ;  /* 0x0000001d1b107220 */ /* 0x040fe20000400000 */
[----:B------:R-:W-:Y:S01]  /*3e320*/  STL [R1+0x208], R24 ;  /* 0x0002081801007387 */ /* 0x000fe20000100800 */
[----:B------:R-:W-:-:S03]  /*3e330*/  FMUL R15, R27, R5 ;  /* 0x000000051b0f7220 */ /* 0x000fc60000400000 */
[----:B------:R-:W-:Y:S01]  /*3e340*/  STL [R1+0x1fc], R23 ;  /* 0x0001fc1701007387 */ /* 0x000fe20000100800 */
[----:B------:R-:W-:-:S03]  /*3e350*/  FMUL R5, R27, R9 ;  /* 0x000000091b057220 */ /* 0x000fc60000400000 */
[----:B------:R-:W-:Y:S01]  /*3e360*/  STL [R1+0x1f8], R20 ;  /* 0x0001f81401007387 */ /* 0x000fe20000100800 */
[----:B------:R-:W-:-:S03]  /*3e370*/  FMUL R9, R27, R10 ;  /* 0x0000000a1b097220 */ /* 0x000fc60000400000 */
[----:B------:R-:W-:Y:S04]  /*3e380*/  STL [R1+0x1ec], R19 ;  /* 0x0001ec1301007387 */ /* 0x000fe80000100800 */
[----:B------:R-:W-:Y:S04]  /*3e390*/  STL [R1+0x1e8], R16 ;  /* 0x0001e81001007387 */ /* 0x000fe80000100800 */
[----:B------:R-:W-:Y:S04]  /*3e3a0*/  STL [R1+0x1d4], R15 ;  /* 0x0001d40f01007387 */ /* 0x000fe80000100800 */
[----:B------:R0:W-:Y:S04]  /*3e3b0*/  STL [R1+0x1d0], R6 ;  /* 0x0001d00601007387 */ /* 0x0001e80000100800 */
[----:B------:R1:W-:Y:S01]  /*3e3c0*/  STL [R1+0x1cc], R5 ;  /* 0x0001cc0501007387 */ /* 0x0003e20000100800 */
[----:B0-----:R-:W-:-:S03]  /*3e3d0*/  FMUL R6, R27, R13 ;  /* 0x0000000d1b067220 */ /* 0x001fc60000400000 */
[----:B------:R0:W-:Y:S01]  /*3e3e0*/  STL [R1+0x1c8], R9 ;  /* 0x0001c80901007387 */ /* 0x0001e20000100800 */
[----:B-1----:R-:W-:-:S03]  /*3e3f0*/  FMUL R5, R27, R14 ;  /* 0x0000000e1b057220 */ /* 0x002fc60000400000 */
[----:B------:R1:W-:Y:S01]  /*3e400*/  STL [R1+0xac], R6 ;  /* 0x0000ac0601007387 */ /* 0x0003e20000100800 */
[----:B------:R-:W-:-:S03]  /*3e410*/  FMUL R29, R27, R22 ;  /* 0x000000161b1d7220 */ /* 0x000fc60000400000 */
[----:B------:R2:W-:Y:S01]  /*3e420*/  STL [R1+0xa4], R5 ;  /* 0x0000a40501007387 */ /* 0x0005e20000100800 */
[C---:B0-----:R-:W-:Y:S02]  /*3e430*/  FMUL R9, R27.reuse, R17 ;  /* 0x000000111b097220 */ /* 0x041fe40000400000 */
[----:B-1----:R-:W-:-:S03]  /*3e440*/  FMUL R6, R27, R18 ;  /* 0x000000121b067220 */ /* 0x002fc60000400000 */
[----:B------:R-:W-:Y:S01]  /*3e450*/  STL [R1+0x9c], R9 ;  /* 0x00009c0901007387 */ /* 0x000fe20000100800 */
[----:B--2---:R-:W-:-:S03]  /*3e460*/  FMUL R5, R27, R21 ;  /* 0x000000151b057220 */ /* 0x004fc60000400000 */
[----:B------:R0:W-:Y:S04]  /*3e470*/  STL [R1+0x94], R6 ;  /* 0x0000940601007387 */ /* 0x0001e80000100800 */
[----:B------:R1:W-:Y:S04]  /*3e480*/  STL [R1+0x1350], R29 ;  /* 0x0013501d01007387 */ /* 0x0003e80000100800 */
[----:B------:R2:W-:Y:S01]  /*3e490*/  STL [R1+0x24], R5 ;  /* 0x0000240501007387 */ /* 0x0005e20000100800 */
[C---:B0-----:R-:W-:Y:S02]  /*3e4a0*/  FMUL R6, R27.reuse, R12 ;  /* 0x0000000c1b067220 */ /* 0x041fe40000400000 */
[----:B-1----:R-:W-:-:S03]  /*3e4b0*/  FMUL R29, R27, R8 ;  /* 0x000000081b1d7220 */ /* 0x002fc60000400000 */
[----:B------:R0:W-:Y:S01]  /*3e4c0*/  STL [R1+0x1c], R6 ;  /* 0x00001c0601007387 */ /* 0x0001e20000100800 */
[----:B--2---:R-:W-:-:S03]  /*3e4d0*/  FMUL R5, R27, R11 ;  /* 0x0000000b1b057220 */ /* 0x004fc60000400000 */
[----:B------:R-:W-:Y:S04]  /*3e4e0*/  STL [R1+0x1354], R29 ;  /* 0x0013541d01007387 */ /* 0x000fe80000100800 */
[----:B------:R1:W-:Y:S01]  /*3e4f0*/  STL [R1+0x18], R5 ;  /* 0x0000180501007387 */ /* 0x0003e20000100800 */
[C---:B0-----:R-:W-:Y:S02]  /*3e500*/  FMUL R6, R27.reuse, R7 ;  /* 0x000000071b067220 */ /* 0x041fe40000400000 */
[----:B-1----:R-:W-:-:S03]  /*3e510*/  FMUL R5, R27, R4 ;  /* 0x000000041b057220 */ /* 0x002fc60000400000 */
[----:B------:R-:W-:Y:S01]  /*3e520*/  STL [R1+0x10], R6 ;  /* 0x0000100601007387 */ /* 0x000fe20000100800 */
[----:B------:R-:W-:-:S03]  /*3e530*/  MOV R4, R3 ;  /* 0x0000000300047202 */ /* 0x000fc60000000f00 */
[----:B------:R3:W-:Y:S02]  /*3e540*/  STL [R1+0xc], R5 ;  /* 0x00000c0501007387 */ /* 0x0007e40000100800 */
[----:B---3--:R-:W-:Y:S02]  /*3e550*/  MOV R5, R2 ;  /* 0x0000000200057202 */ /* 0x008fe40000000f00 */
[----:B------:R-:W2:Y:S04]  /*3e560*/  LDL.LU R2, [R1+0xb8] ;  /* 0x0000b80001027983 */ /* 0x000ea80000300800 */
[----:B------:R-:W3:Y:S04]  /*3e570*/  LDL.LU R3, [R1+0xc0] ;  /* 0x0000c00001037983 */ /* 0x000ee80000300800 */
[----:B------:R0:W-:Y:S04]  /*3e580*/  STL [R1+0x13ac], R4 ;  /* 0x0013ac0401007387 */ /* 0x0001e80000100800 */
[----:B0-----:R-:W2:Y:S04]  /*3e590*/  LDL.LU R4, [R1+0xd8] ;  /* 0x0000d80001047983 */ /* 0x001ea80000300800 */
[----:B--2---:R0:W-:Y:S04]  /*3e5a0*/  STL [R1+0x13c4], R4 ;  /* 0x0013c40401007387 */ /* 0x0041e80000100800 */
[----:B0-----:R-:W2:Y:S04]  /*3e5b0*/  LDL R4, [R1+0xd0] ;  /* 0x0000d00001047983 */ /* 0x001ea80000100800 */
[----:B--2---:R0:W-:Y:S04]  /*3e5c0*/  STL [R1+0x13c8], R4 ;  /* 0x0013c80401007387 */ /* 0x0041e80000100800 */
[----:B0-----:R-:W2:Y:S04]  /*3e5d0*/  LDL R4, [R1+0xcc] ;  /* 0x0000cc0001047983 */ /* 0x001ea80000100800 */
[----:B--2---:R0:W-:Y:S04]  /*3e5e0*/  STL [R1+0x13cc], R4 ;  /* 0x0013cc0401007387 */ /* 0x0041e80000100800 */
[----:B0-----:R-:W2:Y:S01]  /*3e5f0*/  LDL R4, [R1+0xc8] ;  /* 0x0000c80001047983 */ /* 0x001ea20000100800 */
[----:B------:R-:W-:-:S04]  /*3e600*/  @P1 FMUL R0, R0, 0.25 ;  /* 0x3e80000000001820 */ /* 0x000fc80000400000 */
[----:B------:R-:W-:-:S04]  /*3e610*/  @!P2 FMUL R0, R0, 16777216 ;  /* 0x4b8000000000a820 */ /* 0x000fc80000400000 */
[----:B------:R-:W-:Y:S01]  /*3e620*/  FMUL R24, R27, R0 ;  /* 0x000000001b187220 */ /* 0x000fe20000400000 */
[----:B--2---:R0:W-:Y:S04]  /*3e630*/  STL [R1+0x13d0], R4 ;  /* 0x0013d00401007387 */ /* 0x0041e80000100800 */
[----:B0-----:R-:W2:Y:S04]  /*3e640*/  LDL R4, [R1+0xc4] ;  /* 0x0000c40001047983 */ /* 0x001ea80000100800 */
[----:B------:R-:W3:Y:S04]  /*3e650*/  LDL.LU R27, [R1+0xf0] ;  /* 0x0000f000011b7983 */ /* 0x000ee80000300800 */
        /* <DEDUP_REMOVED lines=19> */
[----:B------:R-:W3:Y:S01]  /*3e790*/  LDL.LU R8, [R1+0x190] ;  /* 0x0001900001087983 */ /* 0x000ee20000300800 */
[----:B-----5:R-:W-:-:S03]  /*3e7a0*/  FSETP.GT.AND P1, PT, |R25|, 8.50705917302346158658e+37, PT ;  /* 0x7e8000001900780b */ /* 0x020fc60003f24200 */
[----:B------:R-:W5:Y:S04]  /*3e7b0*/  LDL.LU R0, [R1+0x198] ;  /* 0x0001980001007983 */ /* 0x000f680000300800 */
[----:B------:R0:W-:Y:S04]  /*3e7c0*/  STL [R1+0x1358], R24 ;  /* 0x0013581801007387 */ /* 0x0001e80000100800 */
[----:B0-----:R-:W3:Y:S04]  /*3e7d0*/  LDL.LU R24, [R1+0xe8] ;  /* 0x0000e80001187983 */ /* 0x001ee80000300800 */
[----:B------:R0:W-:Y:S04]  /*3e7e0*/  STL [R1+0x13a8], R25 ;  /* 0x0013a81901007387 */ /* 0x0001e80000100800 */
[----:B0-----:R-:W3:Y:S01]  /*3e7f0*/  LDL.LU R25, [R1+0xe0] ;  /* 0x0000e00001197983 */ /* 0x001ee20000300800 */
[----:B--2---:R-:W-:-:S05]  /*3e800*/  @P0 FMUL R4, R4, 0.25 ;  /* 0x3e80000004040820 */ /* 0x004fca0000400000 */
[----:B------:R0:W-:Y:S04]  /*3e810*/  @P0 STL [R1+0xc4], R4 ;  /* 0x0000c40401000387 */ /* 0x0001e80000100800 */
[----:B0-----:R-:W2:Y:S02]  /*3e820*/  LDL.LU R4, [R1+0x13d0] ;  /* 0x0013d00001047983 */ /* 0x001ea40000300800 */
        /* <DEDUP_REMOVED lines=10> */
[----:B------:R0:W-:Y:S04]  /*3e8d0*/  STL [R1+0x13b8], R4 ;  /* 0x0013b80401007387 */ /* 0x0001e80000100800 */
[----:B0-----:R-:W2:Y:S04]  /*3e8e0*/  LDL R4, [R1+0xd0] ;  /* 0x0000d00001047983 */ /* 0x001ea80000100800 */
[----:B--2---:R0:W-:Y:S04]  /*3e8f0*/  STL [R1+0x13bc], R4 ;  /* 0x0013bc0401007387 */ /* 0x0041e80000100800 */
[----:B0-----:R-:W2:Y:S01]  /*3e900*/  LDL R4, [R1+0xcc] ;  /* 0x0000cc0001047983 */ /* 0x001ea20000100800 */
[----:B----4-:R-:W-:Y:S01]  /*3e910*/  FSETP.GEU.AND P2, PT, |R26|, 1.175494350822287508e-38, PT ;  /* 0x008000001a00780b */ /* 0x010fe20003f4e200 */
[----:B---3--:R-:W-:-:S02]  /*3e920*/  @P0 FMUL R3, R3, 0.25 ;  /* 0x3e80000003030820 */ /* 0x008fc40000400000 */
[----:B--2---:R0:W-:Y:S04]  /*3e930*/  STL [R1+0x13c0], R4 ;  /* 0x0013c00401007387 */ /* 0x0041e80000100800 */
[----:B0-----:R-:W2:Y:S06]  /*3e940*/  LDL R4, [R1+0xc8] ;  /* 0x0000c80001047983 */ /* 0x001eac0000100800 */
[----:B------:R-:W-:-:S05]  /*3e950*/  @!P2 FMUL R3, R3, 16777216 ;  /* 0x4b8000000303a820 */ /* 0x000fca0000400000 */
[----:B------:R0:W-:Y:S04]  /*3e960*/  STL [R1+0x13b4], R3 ;  /* 0x0013b40301007387 */ /* 0x0001e80000100800 */
[----:B0-----:R-:W3:Y:S01]  /*3e970*/  LDL.LU R3, [R1+0xc4] ;  /* 0x0000c40001037983 */ /* 0x001ee20000300800 */
        /* <DEDUP_REMOVED lines=8> */
[----:B0-----:R-:W2:Y:S01]  /*3ea00*/  LDL.LU R4, [R1+0x13b8] ;  /* 0x0013b80001047983 */ /* 0x001ea20000300800 */
[----:B------:R-:W-:Y:S02]  /*3ea10*/  @P0 FMUL R5, R5, 0.25 ;  /* 0x3e80000005050820 */ /* 0x000fe40000400000 */
[----:B------:R-:W-:Y:S02]  /*3ea20*/  @P0 FMUL R26, R26, 0.25 ;  /* 0x3e8000001a1a0820 */ /* 0x000fe40000400000 */
[----:B------:R-:W-:Y:S02]  /*3ea30*/  @!P2 FMUL R5, R5, 16777216 ;  /* 0x4b8000000505a820 */ /* 0x000fe40000400000 */
[----:B---3--:R-:W-:-:S02]  /*3ea40*/  @!P2 FMUL R3, R3, 16777216 ;  /* 0x4b8000000303a820 */ /* 0x008fc40000400000 */
[----:B------:R-:W-:Y:S02]  /*3ea50*/  @!P2 FMUL R26, R26, 16777216 ;  /* 0x4b8000001a1aa820 */ /* 0x000fe40000400000 */
[----:B------:R-:W-:-:S04]  /*3ea60*/  @P0 FMUL R2, R2, 0.25 ;  /* 0x3e80000002020820 */ /* 0x000fc80000400000 */
[----:B------:R-:W-:Y:S02]  /*3ea70*/  @!P2 FMUL R2, R2, 16777216 ;  /* 0x4b8000000202a820 */ /* 0x000fe40000400000 */
[----:B--2---:R-:W-:-:S05]  /*3ea80*/  @!P2 FMUL R4, R4, 16777216 ;  /* 0x4b8000000404a820 */ /* 0x004fca0000400000 */
[----:B------:R0:W-:Y:S02]  /*3ea90*/  STL [R1+0x13b0], R4 ;  /* 0x0013b00401007387 */ /* 0x0001e40000100800 */
[----:B0-----:R-:W-:Y:S01]  /*3eaa0*/  IMAD.MOV.U32 R4, RZ, RZ, R3 ;  /* 0x000000ffff047224 */ /* 0x001fe200078e0003 */
[----:B------:R-:W-:Y:S02]  /*3eab0*/  MOV R3, R5 ;  /* 0x0000000500037202 */ /* 0x000fe40000000f00 */
[----:B------:R0:W1:Y:S02]  /*3eac0*/  MUFU.RCP R5, R26 ;  /* 0x0000001a00057308 */ /* 0x0000640000001000 */
[----:B0-----:R-:W2:Y:S01]  /*3ead0*/  LDL.LU R26, [R1+0xd0] ;  /* 0x0000d000011a7983 */ /* 0x001ea20000300800 */
[C---:B-1----:R-:W-:Y:S02]  /*3eae0*/  FMUL R2, R5.reuse, R2 ;  /* 0x0000000205027220 */ /* 0x042fe40000400000 */
[----:B------:R-:W-:-:S03]  /*3eaf0*/  FMUL R3, R5, R3 ;  /* 0x0000000305037220 */ /* 0x000fc60000400000 */
[----:B------:R0:W-:Y:S04]  /*3eb00*/  STL [R1+0x12d8], R2 ;  /* 0x0012d80201007387 */ /* 0x0001e80000100800 */
[----:B0-----:R-:W3:Y:S04]  /*3eb10*/  LDL.LU R2, [R1+0xc8] ;  /* 0x0000c80001027983 */ /* 0x001ee80000300800 */
[----:B------:R0:W-:Y:S04]  /*3eb20*/  STL [R1+0x240], R3 ;  /* 0x0002400301007387 */ /* 0x0001e80000100800 */
[----:B0-----:R-:W4:Y:S01]  /*3eb30*/  LDL.LU R3, [R1+0x13b4] ;  /* 0x0013b40001037983 */ /* 0x001f220000300800 */
[----:B------:R-:W-:-:S02]  /*3eb40*/  FMUL R4, R5, R4 ;  /* 0x0000000405047220 */ /* 0x000fc40000400000 */
[----:B----4-:R-:W-:-:S05]  /*3eb50*/  FMUL R3, R5, R3 ;  /* 0x0000000305037220 */ /* 0x010fca0000400000 */
[----:B------:R0:W-:Y:S04]  /*3eb60*/  STL [R1+0x12dc], R3 ;  /* 0x0012dc0301007387 */ /* 0x0001e80000100800 */
[----:B0-----:R-:W4:Y:S04]  /*3eb70*/  LDL.LU R3, [R1+0xcc] ;  /* 0x0000cc0001037983 */ /* 0x001f280000300800 */
[----:B------:R0:W-:Y:S04]  /*3eb80*/  STL [R1+0x238], R4 ;  /* 0x0002380401007387 */ /* 0x0001e80000100800 */
[----:B0-----:R-:W5:Y:S01]  /*3eb90*/  LDL.LU R4, [R1+0x13b0] ;  /* 0x0013b00001047983 */ /* 0x001f620000300800 */
[----:B---3--:R-:W-:-:S02]  /*3eba0*/  FMUL R2, R5, R2 ;  /* 0x0000000205027220 */ /* 0x008fc40000400000 */
[----:B------:R-:W-:-:S03]  /*3ebb0*/  @P0 FMUL R25, R25, 0.25 ;  /* 0x3e80000019190820 */ /* 0x000fc60000400000 */
[----:B------:R4:W-:Y:S01]  /*3ebc0*/  STL [R1+0x12e0], R2 ;  /* 0x0012e00201007387 */ /* 0x0009e20000100800 */
[----:B------:R-:W-:Y:S02]  /*3ebd0*/  @P0 FMUL R24, R24, 0.25 ;  /* 0x3e80000018180820 */ /* 0x000fe40000400000 */
[----:B------:R-:W-:Y:S02]  /*3ebe0*/  @P0 FMUL R27, R27, 0.25 ;  /* 0x3e8000001b1b0820 */ /* 0x000fe40000400000 */
[----:B------:R-:W-:Y:S02]  /*3ebf0*/  @!P2 FMUL R25, R25, 16777216 ;  /* 0x4b8000001919a820 */ /* 0x000fe40000400000 */
[----:B------:R-:W-:Y:S02]  /*3ec00*/  @!P2 FMUL R24, R24, 16777216 ;  /* 0x4b8000001818a820 */ /* 0x000fe40000400000 */
[----:B------:R-:W-:Y:S02]  /*3ec10*/  @P0 FMUL R29, R29, 0.25 ;  /* 0x3e8000001d1d0820 */ /* 0x000fe40000400000 */
[----:B------:R-:W-:-:S02]  /*3ec20*/  @P0 FMUL R22, R22, 0.25 ;  /* 0x3e80000016160820 */ /* 0x000fc40000400000 */
[----:B------:R-:W-:Y:S02]  /*3ec30*/  @!P2 FMUL R27, R27, 16777216 ;  /* 0x4b8000001b1ba820 */ /* 0x000fe40000400000 */
        /* <DEDUP_REMOVED lines=12> */
[----:B------:R-:W-:Y:S02]  /*3ed00*/  FMUL R18, R5, R18 ;  /* 0x0000001205127220 */ /* 0x000fe40000400000 */
[----:B------:R-:W-:Y:S02]  /*3ed10*/  @P0 FMUL R9, R9, 0.25 ;  /* 0x3e80000009090820 */ /* 0x000fe40000400000 */
[----:B------:R-:W-:Y:S02]  /*3ed20*/  @!P2 FMUL R13, R13, 16777216 ;  /* 0x4b8000000d0da820 */ /* 0x000fe40000400000 */
[----:B------:R-:W-:Y:S02]  /*3ed30*/  @!P2 FMUL R10, R10, 16777216 ;  /* 0x4b8000000a0aa820 */ /* 0x000fe40000400000 */
[----:B------:R-:W-:-:S02]  /*3ed40*/  @P0 FMUL R6, R6, 0.25 ;  /* 0x3e80000006060820 */ /* 0x000fc40000400000 */
[----:B------:R-:W-:Y:S02]  /*3ed50*/  @P0 FMUL R28, R28, 0.25 ;  /* 0x3e8000001c1c0820 */ /* 0x000fe40000400000 */
[----:B------:R-:W-:Y:S02]  /*3ed60*/  @!P2 FMUL R9, R9, 16777216 ;  /* 0x4b8000000909a820 */ /* 0x000fe40000400000 */
[----:B------:R-:W-:Y:S02]  /*3ed70*/  @P0 FMUL R20, R20, 0.25 ;  /* 0x3e80000014140820 */ /* 0x000fe40000400000 */
[----:B------:R-:W-:Y:S02]  /*3ed80*/  FMUL R13, R5, R13 ;  /* 0x0000000d050d7220 */ /* 0x000fe40000400000 */
[----:B------:R-:W-:Y:S02]  /*3ed90*/  @P0 FMUL R23, R23, 0.25 ;  /* 0x3e80000017170820 */ /* 0x000fe40000400000 */
        /* <DEDUP_REMOVED lines=11> */
[----:B------:R-:W-:Y:S02]  /*3ee50*/  @!P2 FMUL R12, R12, 16777216 ;  /* 0x4b8000000c0ca820 */ /* 0x000fe40000400000 */
[----:B------:R-:W-:-:S02]  /*3ee60*/  @!P2 FMUL R19, R19, 16777216 ;  /* 0x4b8000001313a820 */ /* 0x000fc40000400000 */
[----:B------:R-:W-:Y:S02]  /*3ee70*/  FMUL R20, R5, R20 ;  /* 0x0000001405147220 */ /* 0x000fe40000400000 */
[----:B------:R-:W-:Y:S02]  /*3ee80*/  @!P2 FMUL R7, R7, 16777216 ;  /* 0x4b8000000707a820 */ /* 0x000fe40000400000 */
[----:B------:R-:W-:Y:S02]  /*3ee90*/  @!P2 FMUL R16, R16, 16777216 ;  /* 0x4b8000001010a820 */ /* 0x000fe40000400000 */
[C---:B------:R-:W-:Y:S02]  /*3eea0*/  FMUL R11, R5.reuse, R11 ;  /* 0x0000000b050b7220 */ /* 0x040fe40000400000 */
[C---:B------:R-:W-:Y:S02]  /*3eeb0*/  FMUL R12, R5.reuse, R12 ;  /* 0x0000000c050c7220 */ /* 0x040fe40000400000 */
[----:B------:R-:W-:-:S02]  /*3eec0*/  FMUL R7, R5, R7 ;  /* 0x0000000705077220 */ /* 0x000fc40000400000 */
[C---:B----4-:R-:W-:Y:S02]  /*3eed0*/  FMUL R2, R5.reuse, R3 ;  /* 0x0000000305027220 */ /* 0x050fe40000400000 */
[----:B--2---:R-:W-:-:S05]  /*3eee0*/  FMUL R3, R5, R26 ;  /* 0x0000001a05037220 */ /* 0x004fca0000400000 */
[----:B------:R0:W-:Y:S04]  /*3eef0*/  STL [R1+0x1304], R3 ;  /* 0x0013040301007387 */ /* 0x0001e80000100800 */
[----:B------:R5:W-:Y:S01]  /*3ef00*/  STL [R1+0x230], R2 ;  /* 0x0002300201007387 */ /* 0x000be20000100800 */
[C---:B------:R-:W-:Y:S02]  /*3ef10*/  FMUL R26, R5.reuse, R25 ;  /* 0x00000019051a7220 */ /* 0x040fe40000400000 */
[C---:B0-----:R-:W-:Y:S02]  /*3ef20*/  FMUL R3, R5.reuse, R24 ;  /* 0x0000001805037220 */ /* 0x041fe40000400000 */
[C---:B-----5:R-:W-:Y:S02]  /*3ef30*/  FMUL R2, R5.reuse, R4 ;  /* 0x0000000405027220 */ /* 0x060fe40000400000 */
[----:B------:R-:W2:Y:S04]  /*3ef40*/  LDL.LU R4, [R1+0x13ac] ;  /* 0x0013ac0001047983 */ /* 0x000ea80000300800 */
[----:B------:R-:W3:Y:S04]  /*3ef50*/  LDL.LU R25, [R1+0x13a8] ;  /* 0x0013a80001197983 */ /* 0x000ee80000300800 */
[----:B------:R0:W-:Y:S01]  /*3ef60*/  STL [R1+0x228], R2 ;  /* 0x0002280201007387 */ /* 0x0001e20000100800 */
[----:B------:R-:W-:-:S03]  /*3ef70*/  FMUL R24, R5, R29 ;  /* 0x0000001d05187220 */ /* 0x000fc60000400000 */
[----:B------:R-:W-:Y:S01]  /*3ef80*/  STL [R1+0xb4], R26 ;  /* 0x0000b41a01007387 */ /* 0x000fe20000100800 */
[----:B0-----:R-:W-:-:S03]  /*3ef90*/  FMUL R2, R5, R27 ;  /* 0x0000001b05027220 */ /* 0x001fc60000400000 */
[----:B------:R0:W-:Y:S04]  /*3efa0*/  STL [R1+0xb0], R3 ;  /* 0x0000b00301007387 */ /* 0x0001e80000100800 */
[----:B------:R1:W-:Y:S01]  /*3efb0*/  STL [R1+0xa8], R2 ;  /* 0x0000a80201007387 */ /* 0x0003e20000100800 */
[----:B0-----:R-:W-:-:S03]  /*3efc0*/  FMUL R3, R5, R22 ;  /* 0x0000001605037220 */ /* 0x001fc60000400000 */
[----:B------:R-:W-:Y:S01]  /*3efd0*/  STL [R1+0xa0], R24 ;  /* 0x0000a01801007387 */ /* 0x000fe20000100800 */
[----:B-1----:R-:W-:-:S03]  /*3efe0*/  FMUL R2, R5, R21 ;  /* 0x0000001505027220 */ /* 0x002fc60000400000 */
        /* <DEDUP_REMOVED lines=12> */
[C---:B------:R-:W-:Y:S02]  /*3f0b0*/  FMUL R10, R5.reuse, R19 ;  /* 0x00000013050a7220 */ /* 0x040fe40000400000 */
[C---:B0-----:R-:W-:Y:S01]  /*3f0c0*/  FMUL R3, R5.reuse, R28 ;  /* 0x0000001c05037220 */ /* 0x041fe20000400000 */
[----:B------:R-:W-:Y:S01]  /*3f0d0*/  STL [R1+0x8], R6 ;  /* 0x0000080601007387 */ /* 0x000fe20000100800 */
[----:B-1----:R-:W-:-:S03]  /*3f0e0*/  FMUL R2, R5, R23 ;  /* 0x0000001705027220 */ /* 0x002fc60000400000 */
[----:B------:R0:W-:Y:S01]  /*3f0f0*/  STL [R1+0x4], R3 ;  /* 0x0000040301007387 */ /* 0x0001e20000100800 */
[----:B------:R-:W-:-:S03]  /*3f100*/  FMUL R9, R5, R16 ;  /* 0x0000001005097220 */ /* 0x000fc60000400000 */
[----:B------:R-:W-:Y:S04]  /*3f110*/  STL [R1+0x1334], R20 ;  /* 0x0013341401007387 */ /* 0x000fe80000100800 */
[----:B------:R-:W-:Y:S04]  /*3f120*/  STL [R1], R2 ;  /* 0x0000000201007387 */ /* 0x000fe80000100800 */
[----:B------:R-:W-:Y:S04]  /*3f130*/  STL [R1+0x135c], R11 ;  /* 0x00135c0b01007387 */ /* 0x000fe80000100800 */
[----:B------:R-:W-:Y:S04]  /*3f140*/  STL [R1+0x1360], R12 ;  /* 0x0013600c01007387 */ /* 0x000fe80000100800 */
[----:B------:R-:W-:Y:S04]  /*3f150*/  STL [R1+0x1364], R10 ;  /* 0x0013640a01007387 */ /* 0x000fe80000100800 */
[----:B------:R-:W-:Y:S04]  /*3f160*/  STL [R1+0x1368], R7 ;  /* 0x0013680701007387 */ /* 0x000fe80000100800 */
[----:B------:R-:W-:Y:S04]  /*3f170*/  STL [R1+0x136c], R9 ;  /* 0x00136c0901007387 */ /* 0x000fe80000100800 */
[----:B0-----:R-:W4:Y:S01]  /*3f180*/  LDL.LU R3, [R1+0xdc] ;  /* 0x0000dc0001037983 */ /* 0x001f220000300800 */
[----:B------:R-:W-:-:S04]  /*3f190*/  @P0 FMUL R15, R15, 0.25 ;  /* 0x3e8000000f0f0820 */ /* 0x000fc80000400000 */
[----:B------:R-:W-:-:S04]  /*3f1a0*/  @!P2 FMUL R15, R15, 16777216 ;  /* 0x4b8000000f0fa820 */ /* 0x000fc80000400000 */
[----:B------:R-:W-:Y:S01]  /*3f1b0*/  FMUL R6, R5, R15 ;  /* 0x0000000f05067220 */ /* 0x000fe20000400000 */
[----:B----4-:R0:W-:Y:S04]  /*3f1c0*/  STL [R1+0x13a4], R3 ;  /* 0x0013a40301007387 */ /* 0x0101e80000100800 */
[----:B------:R-:W-:Y:S04]  /*3f1d0*/  STL [R1+0x1370], R6 ;  /* 0x0013700601007387 */ /* 0x000fe80000100800 */
[----:B------:R-:W4:Y:S01]  /*3f1e0*/  LDL.LU R15, [R1+0x1a0] ;  /* 0x0001a000010f7983 */ /* 0x000f220000300800 */
[----:B------:R-:W-:-:S04]  /*3f1f0*/  @P0 FMUL R8, R8, 0.25 ;  /* 0x3e80000008080820 */ /* 0x000fc80000400000 */
[----:B------:R-:W-:Y:S01]  /*3f200*/  @!P2 FMUL R8, R8, 16777216 ;  /* 0x4b8000000808a820 */ /* 0x000fe20000400000 */
[----:B----4-:R-:W-:Y:S04]  /*3f210*/  STL [R1+0x1398], R15 ;  /* 0x0013980f01007387 */ /* 0x010fe80000100800 */
[----:B------:R-:W4:Y:S01]  /*3f220*/  LDL.LU R29, [R1+0x1a8] ;  /* 0x0001a800011d7983 */ /* 0x000f220000300800 */
[----:B------:R-:W-:Y:S02]  /*3f230*/  FMUL R8, R5, R8 ;  /* 0x0000000805087220 */ /* 0x000fe40000400000 */
[----:B------:R-:W-:Y:S01]  /*3f240*/  @P0 FMUL R0, R0, 0.25 ;  /* 0x3e80000000000820 */ /* 0x000fe20000400000 */
[----:B----4-:R1:W-:Y:S04]  /*3f250*/  STL [R1+0x139c], R29 ;  /* 0x00139c1d01007387 */ /* 0x0103e80000100800 */
[----:B------:R-:W-:Y:S04]  /*3f260*/  STL [R1+0x1374], R8 ;  /* 0x0013740801007387 */ /* 0x000fe80000100800 */
[----:B0-----:R-:W4:Y:S04]  /*3f270*/  LDL R3, [R1+0xd4] ;  /* 0x0000d40001037983 */ /* 0x001f280000100800 */
[----:B-1----:R-:W5:Y:S01]  /*3f280*/  LDL R29, [R1+0xf4] ;  /* 0x0000f400011d7983 */ /* 0x002f620000100800 */
[----:B------:R-:W-:-:S04]  /*3f290*/  @!P2 FMUL R0, R0, 16777216 ;  /* 0x4b8000000000a820 */ /* 0x000fc80000400000 */
[----:B------:R-:W-:Y:S01]  /*3f2a0*/  FMUL R5, R5, R0 ;  /* 0x0000000005057220 */ /* 0x000fe20000400000 */
[----:B--2---:R-:W-:Y:S01]  /*3f2b0*/  MOV R16, R4 ;  /* 0x0000000400107202 */ /* 0x004fe20000000f00 */
[----:B-----5:R0:W-:Y:S04]  /*3f2c0*/  STL [R1+0x13a0], R29 ;  /* 0x0013a01d01007387 */ /* 0x0201e80000100800 */
[----:B------:R-:W2:Y:S04]  /*3f2d0*/  LDL R15, [R1+0xfc] ;  /* 0x0000fc00010f7983 */ /* 0x000ea80000100800 */
[----:B0-----:R-:W5:Y:S04]  /*3f2e0*/  LDL R29, [R1+0xec] ;  /* 0x0000ec00011d7983 */ /* 0x001f680000100800 */
[----:B------:R0:W-:Y:S04]  /*3f2f0*/  STL [R1+0x1378], R5 ;  /* 0x0013780501007387 */ /* 0x0001e80000100800 */
[----:B0-----:R-:W2:Y:S04]  /*3f300*/  LDL.LU R5, [R1+0x108] ;  /* 0x0001080001057983 */ /* 0x001ea80000300800 */
        /* <DEDUP_REMOVED lines=15> */
[----:B----4-:R-:W-:-:S03]  /*3f400*/  @P1 FMUL R3, R3, 0.25 ;  /* 0x3e80000003031820 */ /* 0x010fc60000400000 */
[----:B------:R-:W4:Y:S04]  /*3f410*/  LDL.LU R22, [R1+0x184] ;  /* 0x0001840001167983 */ /* 0x000f280000300800 */
[----:B------:R-:W2:Y:S04]  /*3f420*/  LDL.LU R23, [R1+0x18c] ;  /* 0x00018c0001177983 */ /* 0x000ea80000300800 */
[----:B------:R-:W2:Y:S04]  /*3f430*/  LDL.LU R13, [R1+0x194] ;  /* 0x00019400010d7983 */ /* 0x000ea80000300800 */
[----:B------:R-:W2:Y:S04]  /*3f440*/  LDL.LU R14, [R1+0x19c] ;  /* 0x00019c00010e7983 */ /* 0x000ea80000300800 */
[----:B------:R-:W2:Y:S04]  /*3f450*/  LDL.LU R4, [R1+0x1ac] ;  /* 0x0001ac0001047983 */ /* 0x000ea80000300800 */
[----:B------:R-:W2:Y:S04]  /*3f460*/  LDL.LU R19, [R1+0x1b4] ;  /* 0x0001b40001137983 */ /* 0x000ea80000300800 */
[----:B------:R-:W2:Y:S04]  /*3f470*/  LDL.LU R17, [R1+0x1a4] ;  /* 0x0001a40001117983 */ /* 0x000ea80000300800 */
[----:B------:R-:W2:Y:S04]  /*3f480*/  LDL.LU R18, [R1+0x1b0] ;  /* 0x0001b00001127983 */ /* 0x000ea80000300800 */
[----:B------:R0:W-:Y:S04]  /*3f490*/  @P1 STL [R1+0xd4], R3 ;  /* 0x0000d40301001387 */ /* 0x0001e80000100800 */
[----:B0-----:R-:W2:Y:S01]  /*3f4a0*/  LDL.LU R3, [R1+0x13a4] ;  /* 0x0013a40001037983 */ /* 0x001ea20000300800 */
[----:B-----5:R-:W-:-:S02]  /*3f4b0*/  @P1 FMUL R29, R29, 0.25 ;  /* 0x3e8000001d1d1820 */ /* 0x020fc40000400000 */
[----:B--2---:R-:W-:-:S05]  /*3f4c0*/  @P1 FMUL R3, R3, 0.25 ;  /* 0x3e80000003031820 */ /* 0x004fca0000400000 */
[----:B------:R0:W-:Y:S04]  /*3f4d0*/  STL [R1+0x1394], R3 ;  /* 0x0013940301007387 */ /* 0x0001e80000100800 */
[----:B0-----:R-:W2:Y:S04]  /*3f4e0*/  LDL R3, [R1+0xd4] ;  /* 0x0000d40001037983 */ /* 0x001ea80000100800 */
[----:B------:R0:W-:Y:S04]  /*3f4f0*/  @P1 STL [R1+0xec], R29 ;  /* 0x0000ec1d01001387 */ /* 0x0001e80000100800 */
[----:B0-----:R-:W5:Y:S01]  /*3f500*/  LDL.LU R29, [R1+0x13a0] ;  /* 0x0013a000011d7983 */ /* 0x001f620000300800 */
[----:B------:R-:W-:-:S02]  /*3f510*/  @P1 FMUL R15, R15, 0.25 ;  /* 0x3e8000000f0f1820 */ /* 0x000fc40000400000 */
[----:B------:R-:W-:Y:S02]  /*3f520*/  @P1 FMUL R5, R5, 0.25 ;  /* 0x3e80000005051820 */ /* 0x000fe40000400000 */
[----:B-----5:R-:W-:-:S05]  /*3f530*/  @P1 FMUL R29, R29, 0.25 ;  /* 0x3e8000001d1d1820 */ /* 0x020fca0000400000 */
[----:B------:R0:W-:Y:S04]  /*3f540*/  @P1 STL [R1+0xf4], R29 ;  /* 0x0000f41d01001387 */ /* 0x0001e80000100800 */
[----:B0-----:R-:W5:Y:S04]  /*3f550*/  LDL.LU R29, [R1+0x139c] ;  /* 0x00139c00011d7983 */ /* 0x001f680000300800 */
[----:B------:R0:W-:Y:S04]  /*3f560*/  @P1 STL [R1+0xfc], R15 ;  /* 0x0000fc0f01001387 */ /* 0x0001e80000100800 */
[----:B0-----:R-:W2:Y:S04]  /*3f570*/  LDL.LU R15, [R1+0x1398] ;  /* 0x00139800010f7983 */ /* 0x001ea80000300800 */
[----:B------:R0:W-:Y:S04]  /*3f580*/  STL [R1+0x1388], R5 ;  /* 0x0013880501007387 */ /* 0x0001e80000100800 */
[----:B0-----:R-:W2:Y:S01]  /*3f590*/  LDL R5, [R1+0xfc] ;  /* 0x0000fc0001057983 */ /* 0x001ea20000100800 */
[----:B---3--:R-:W-:-:S03]  /*3f5a0*/  FSETP.GEU.AND P0, PT, |R25|, 1.175494350822287508e-38, PT ;  /* 0x008000001900780b */ /* 0x008fc60003f0e200 */
[----:B--2---:R0:W-:Y:S04]  /*3f5b0*/  STL [R1+0x138c], R5 ;  /* 0x00138c0501007387 */ /* 0x0041e80000100800 */
[----:B0-----:R-:W2:Y:S06]  /*3f5c0*/  LDL R5, [R1+0xf4] ;  /* 0x0000f40001057983 */ /* 0x001eac0000100800 */
[----:B------:R-:W-:Y:S01]  /*3f5d0*/  @!P0 FMUL R3, R3, 16777216 ;  /* 0x4b80000003038820 */ /* 0x000fe20000400000 */
[----:B--2---:R0:W-:Y:S04]  /*3f5e0*/  STL [R1+0x1390], R5 ;  /* 0x0013900501007387 */ /* 0x0041e80000100800 */
[----:B0-----:R-:W2:Y:S04]  /*3f5f0*/  LDL R5, [R1+0xec] ;  /* 0x0000ec0001057983 */ /* 0x001ea80000100800 */
[----:B------:R0:W-:Y:S04]  /*3f600*/  @!P0 STL [R1+0xd4], R3 ;  /* 0x0000d40301008387 */ /* 0x0001e80000100800 */
[----:B0-----:R-:W3:Y:S01]  /*3f610*/  LDL.LU R3, [R1+0x1394] ;  /* 0x0013940001037983 */ /* 0x001ee20000300800 */
[----:B--2---:R-:W-:-:S02]  /*3f620*/  @!P0 FMUL R5, R5, 16777216 ;  /* 0x4b80000005058820 */ /* 0x004fc40000400000 */
[----:B---3--:R-:W-:-:S05]  /*3f630*/  @!P0 FMUL R3, R3, 16777216 ;  /* 0x4b80000003038820 */ /* 0x008fca0000400000 */
[----:B------:R0:W-:Y:S04]  /*3f640*/  STL [R1+0x1384], R3 ;  /* 0x0013840301007387 */ /* 0x0001e80000100800 */
[----:B0-----:R-:W2:Y:S04]  /*3f650*/  LDL.LU R3, [R1+0xd4] ;  /* 0x0000d40001037983 */ /* 0x001ea80000300800 */
        /* <DEDUP_REMOVED lines=8> */
[----:B------:R-:W-:Y:S02]  /*3f6e0*/  @P1 FMUL R16, R16, 0.25 ;  /* 0x3e80000010101820 */ /* 0x000fe40000400000 */
[----:B---3--:R-:W-:-:S05]  /*3f6f0*/  @!P0 FMUL R5, R5, 16777216 ;  /* 0x4b80000005058820 */ /* 0x008fca0000400000 */
[----:B------:R0:W-:Y:S04]  /*3f700*/  STL [R1+0x137c], R5 ;  /* 0x00137c0501007387 */ /* 0x0001e80000100800 */
[----:B0-----:R-:W3:Y:S01]  /*3f710*/  LDL.LU R5, [R1+0xec] ;  /* 0x0000ec0001057983 */ /* 0x001ee20000300800 */
[----:B------:R-:W-:Y:S02]  /*3f720*/  @P1 FMUL R25, R25, 0.25 ;  /* 0x3e80000019191820 */ /* 0x000fe40000400000 */
[----:B------:R-:W-:Y:S02]  /*3f730*/  @!P0 FMUL R16, R16, 16777216 ;  /* 0x4b80000010108820 */ /* 0x000fe40000400000 */
[----:B------:R-:W-:Y:S01]  /*3f740*/  @!P0 FMUL R25, R25, 16777216 ;  /* 0x4b80000019198820 */ /* 0x000fe20000400000 */
[----:B---3--:R0:W-:Y:S02]  /*3f750*/  STL [R1+0x1380], R5 ;  /* 0x0013800501007387 */ /* 0x0081e40000100800 */
[----:B0-----:R-:W-:-:S02]  /*3f760*/  IMAD.MOV.U32 R5, RZ, RZ, R16 ;  /* 0x000000ffff057224 */ /* 0x001fc400078e0010 */
[----:B------:R0:W2:Y:S02]  /*3f770*/  MUFU.RCP R16, R25 ;  /* 0x0000001900107308 */ /* 0x0000a40000001000 */
[----:B0-----:R-:W3:Y:S01]  /*3f780*/  LDL.LU R25, [R1+0xfc] ;  /* 0x0000fc0001197983 */ /* 0x001ee20000300800 */
[----:B--2---:R-:W-:-:S05]  /*3f790*/  FMUL R3, R16, R3 ;  /* 0x0000000310037220 */ /* 0x004fca0000400000 */
[----:B------:R0:W-:Y:S04]  /*3f7a0*/  STL [R1+0xf0], R3 ;  /* 0x0000f00301007387 */ /* 0x0001e80000100800 */
[----:B0-----:R-:W2:Y:S01]  /*3f7b0*/  LDL.LU R3, [R1+0x1384] ;  /* 0x0013840001037983 */ /* 0x001ea20000300800 */
[C---:B------:R-:W-:Y:S02]  /*3f7c0*/  FMUL R5, R16.reuse, R5 ;  /* 0x0000000510057220 */ /* 0x040fe40000400000 */
[----:B--2---:R-:W-:-:S05]  /*3f7d0*/  FMUL R3, R16, R3 ;  /* 0x0000000310037220 */ /* 0x004fca0000400000 */
[----:B------:R0:W-:Y:S04]  /*3f7e0*/  STL [R1+0x1318], R3 ;  /* 0x0013180301007387 */ /* 0x0001e80000100800 */
[----:B0-----:R-:W2:Y:S04]  /*3f7f0*/  LDL.LU R3, [R1+0xf4] ;  /* 0x0000f40001037983 */ /* 0x001ea80000300800 */
[----:B------:R0:W-:Y:S04]  /*3f800*/  STL [R1+0xe4], R5 ;  /* 0x0000e40501007387 */ /* 0x0001e80000100800 */
[----:B0-----:R-:W2:Y:S02]  /*3f810*/  LDL.LU R5, [R1+0x1380] ;  /* 0x0013800001057983 */ /* 0x001ea40000300800 */
[----:B--2---:R-:W-:-:S05]  /*3f820*/  FMUL R5, R16, R5 ;  /* 0x0000000510057220 */ /* 0x004fca0000400000 */
[----:B------:R0:W-:Y:S04]  /*3f830*/  STL [R1+0xe0], R5 ;  /* 0x0000e00501007387 */ /* 0x0001e80000100800 */
[----:B0-----:R-:W2:Y:S01]  /*3f840*/  LDL.LU R5, [R1+0x137c] ;  /* 0x00137c0001057983 */ /* 0x001ea20000300800 */
[----:B------:R-:W-:Y:S02]  /*3f850*/  FMUL R3, R16, R3 ;  /* 0x0000000310037220 */ /* 0x000fe40000400000 */
[----:B------:R-:W-:Y:S02]  /*3f860*/  @P1 FMUL R8, R8, 0.25 ;  /* 0x3e80000008081820 */ /* 0x000fe40000400000 */
[----:B------:R-:W-:Y:S01]  /*3f870*/  @P1 FMUL R6, R6, 0.25 ;  /* 0x3e80000006061820 */ /* 0x000fe20000400000 */
[----:B------:R3:W-:Y:S01]  /*3f880*/  STL [R1+0xdc], R3 ;  /* 0x0000dc0301007387 */ /* 0x0007e20000100800 */
[----:B------:R-:W-:-:S02]  /*3f890*/  @!P0 FMUL R8, R8, 16777216 ;  /* 0x4b80000008088820 */ /* 0x000fc40000400000 */
[----:B------:R-:W-:Y:S02]  /*3f8a0*/  @P1 FMUL R9, R9, 0.25 ;  /* 0x3e80000009091820 */ /* 0x000fe40000400000 */
[----:B------:R-:W-:Y:S02]  /*3f8b0*/  @!P0 FMUL R6, R6, 16777216 ;  /* 0x4b80000006068820 */ /* 0x000fe40000400000 */
[----:B---3--:R-:W-:Y:S02]  /*3f8c0*/  FMUL R3, R16, R25 ;  /* 0x0000001910037220 */ /* 0x008fe40000400000 */
[----:B------:R-:W-:Y:S02]  /*3f8d0*/  @!P0 FMUL R9, R9, 16777216 ;  /* 0x4b80000009098820 */ /* 0x000fe40000400000 */
[----:B------:R-:W-:Y:S02]  /*3f8e0*/  @P1 FMUL R7, R7, 0.25 ;  /* 0x3e80000007071820 */ /* 0x000fe40000400000 */
[----:B------:R-:W-:-:S02]  /*3f8f0*/  @P1 FMUL R10, R10, 0.25 ;  /* 0x3e8000000a0a1820 */ /* 0x000fc40000400000 */
[----:B------:R-:W-:Y:S02]  /*3f900*/  @!P0 FMUL R7, R7, 16777216 ;  /* 0x4b80000007078820 */ /* 0x000fe40000400000 */
[----:B------:R-:W-:Y:S02]  /*3f910*/  @P1 FMUL R12, R12, 0.25 ;  /* 0x3e8000000c0c1820 */ /* 0x000fe40000400000 */
[----:B------:R-:W-:Y:S02]  /*3f920*/  @!P0 FMUL R10, R10, 16777216 ;  /* 0x4b8000000a0a8820 */ /* 0x000fe40000400000 */
[----:B------:R-:W-:Y:S02]  /*3f930*/  @P1 FMUL R11, R11, 0.25 ;  /* 0x3e8000000b0b1820 */ /* 0x000fe40000400000 */
[----:B------:R-:W-:Y:S02]  /*3f940*/  @!P0 FMUL R12, R12, 16777216 ;  /* 0x4b8000000c0c8820 */ /* 0x000fe40000400000 */
[----:B------:R-:W-:-:S02]  /*3f950*/  @!P0 FMUL R11, R11, 16777216 ;  /* 0x4b8000000b0b8820 */ /* 0x000fc40000400000 */
[C---:B--2---:R-:W-:Y:S02]  /*3f960*/  FMUL R25, R16.reuse, R5 ;  /* 0x0000000510197220 */ /* 0x044fe40000400000 */
[----:B------:R-:W2:Y:S04]  /*3f970*/  LDL.LU R5, [R1+0x1378] ;  /* 0x0013780001057983 */ /* 0x000ea80000300800 */
[----:B------:R0:W-:Y:S02]  /*3f980*/  STL [R1+0xd8], R3 ;  /* 0x0000d80301007387 */ /* 0x0001e40000100800 */
[C---:B0-----:R-:W-:Y:S02]  /*3f990*/  FMUL R3, R16.reuse, R8 ;  /* 0x0000000810037220 */ /* 0x041fe40000400000 */
[----:B------:R-:W2:Y:S04]  /*3f9a0*/  LDL.LU R8, [R1+0x1374] ;  /* 0x0013740001087983 */ /* 0x000ea80000300800 */
[----:B------:R0:W-:Y:S02]  /*3f9b0*/  STL [R1+0xd4], R25 ;  /* 0x0000d41901007387 */ /* 0x0001e40000100800 */
[----:B0-----:R-:W-:-:S02]  /*3f9c0*/  FMUL R25, R16, R6 ;  /* 0x0000000610197220 */ /* 0x001fc40000400000 */
[----:B------:R-:W3:Y:S04]  /*3f9d0*/  LDL.LU R6, [R1+0x1370] ;  /* 0x0013700001067983 */ /* 0x000ee80000300800 */
[----:B------:R0:W-:Y:S02]  /*3f9e0*/  STL [R1+0xd0], R3 ;  /* 0x0000d00301007387 */ /* 0x0001e40000100800 */
[C---:B0-----:R-:W-:Y:S02]  /*3f9f0*/  FMUL R3, R16.reuse, R9 ;  /* 0x0000000910037220 */ /* 0x041fe40000400000 */
[----:B------:R-:W3:Y:S04]  /*3fa00*/  LDL.LU R9, [R1+0x136c] ;  /* 0x00136c0001097983 */ /* 0x000ee80000300800 */
[----:B------:R0:W-:Y:S04]  /*3fa10*/  STL [R1+0x78], R25 ;  /* 0x0000781901007387 */ /* 0x0001e80000100800 */
[----:B------:R1:W-:Y:S01]  /*3fa20*/  STL [R1+0x131c], R3 ;  /* 0x00131c0301007387 */ /* 0x0003e20000100800 */
[----:B0-----:R-:W-:-:S02]  /*3fa30*/  FMUL R25, R16, R10 ;  /* 0x0000000a10197220 */ /* 0x001fc40000400000 */
[C---:B-1----:R-:W-:Y:S02]  /*3fa40*/  FMUL R3, R16.reuse, R7 ;  /* 0x0000000710037220 */ /* 0x042fe40000400000 */
[----:B------:R-:W3:Y:S04]  /*3fa50*/  LDL.LU R7, [R1+0x1368] ;  /* 0x0013680001077983 */ /* 0x000ee80000300800 */
[----:B------:R-:W3:Y:S04]  /*3fa60*/  LDL.LU R10, [R1+0x1364] ;  /* 0x00136400010a7983 */ /* 0x000ee80000300800 */
[----:B------:R0:W-:Y:S02]  /*3fa70*/  STL [R1+0x70], R3 ;  /* 0x0000700301007387 */ /* 0x0001e40000100800 */
[----:B0-----:R-:W-:-:S02]  /*3fa80*/  FMUL R3, R16, R12 ;  /* 0x0000000c10037220 */ /* 0x001fc40000400000 */
[----:B------:R-:W3:Y:S04]  /*3fa90*/  LDL.LU R12, [R1+0x1360] ;  /* 0x00136000010c7983 */ /* 0x000ee80000300800 */
[----:B------:R0:W-:Y:S02]  /*3faa0*/  STL [R1+0x6c], R25 ;  /* 0x00006c1901007387 */ /* 0x0001e40000100800 */
[----:B0-----:R-:W-:Y:S02]  /*3fab0*/  FMUL R25, R16, R11 ;  /* 0x0000000b10197220 */ /* 0x001fe40000400000 */
[----:B------:R-:W3:Y:S01]  /*3fac0*/  LDL.LU R11, [R1+0x135c] ;  /* 0x00135c00010b7983 */ /* 0x000ee20000300800 */
[----:B------:R-:W-:Y:S02]  /*3fad0*/  @P1 FMUL R24, R24, 0.25 ;  /* 0x3e80000018181820 */ /* 0x000fe40000400000 */
[----:B------:R-:W-:-:S02]  /*3fae0*/  @P1 FMUL R28, R28, 0.25 ;  /* 0x3e8000001c1c1820 */ /* 0x000fc40000400000 */
[----:B------:R-:W-:Y:S02]  /*3faf0*/  @P1 FMUL R2, R2, 0.25 ;  /* 0x3e80000002021820 */ /* 0x000fe40000400000 */
[----:B------:R-:W-:Y:S02]  /*3fb00*/  @P1 FMUL R27, R27, 0.25 ;  /* 0x3e8000001b1b1820 */ /* 0x000fe40000400000 */
[----:B------:R-:W-:Y:S02]  /*3fb10*/  @!P0 FMUL R24, R24, 16777216 ;  /* 0x4b80000018188820 */ /* 0x000fe40000400000 */
[----:B------:R-:W-:Y:S02]  /*3fb20*/  @P1 FMUL R26, R26, 0.25 ;  /* 0x3e8000001a1a1820 */ /* 0x000fe40000400000 */
[----:B------:R-:W-:Y:S01]  /*3fb30*/  @!P0 FMUL R28, R28, 16777216 ;  /* 0x4b8000001c1c8820 */ /* 0x000fe20000400000 */
[----:B------:R0:W-:Y:S01]  /*3fb40*/  STL [R1+0x54], R3 ;  /* 0x0000540301007387 */ /* 0x0001e20000100800 */
[----:B------:R-:W-:-:S02]  /*3fb50*/  @P1 FMUL R20, R20, 0.25 ;  /* 0x3e80000014141820 */ /* 0x000fc40000400000 */
[----:B------:R-:W-:Y:S02]  /*3fb60*/  @!P0 FMUL R2, R2, 16777216 ;  /* 0x4b80000002028820 */ /* 0x000fe40000400000 */
[----:B------:R-:W-:Y:S02]  /*3fb70*/  @P1 FMUL R0, R0, 0.25 ;  /* 0x3e80000000001820 */ /* 0x000fe40000400000 */
[----:B------:R-:W-:Y:S02]  /*3fb80*/  @!P0 FMUL R27, R27, 16777216 ;  /* 0x4b8000001b1b8820 */ /* 0x000fe40000400000 */
[----:B------:R-:W-:Y:S02]  /*3fb90*/  @!P0 FMUL R26, R26, 16777216 ;  /* 0x4b8000001a1a8820 */ /* 0x000fe40000400000 */
[C---:B0-----:R-:W-:Y:S02]  /*3fba0*/  FMUL R3, R16.reuse, R24 ;  /* 0x0000001810037220 */ /* 0x041fe40000400000 */
[----:B------:R-:W-:Y:S01]  /*3fbb0*/  FMUL R28, R16, R28 ;  /* 0x0000001c101c7220 */ /* 0x000fe20000400000 */
[----:B------:R-:W3:Y:S01]  /*3fbc0*/  LDL.LU R24, [R1+0x1358] ;  /* 0x0013580001187983 */ /* 0x000ee20000300800 */
[----:B------:R-:W-:-:S02]  /*3fbd0*/  @!P0 FMUL R20, R20, 16777216 ;  /* 0x4b80000014148820 */ /* 0x000fc40000400000 */
[----:B------:R-:W-:Y:S01]  /*3fbe0*/  FMUL R2, R16, R2 ;  /* 0x0000000210027220 */ /* 0x000fe20000400000 */
[----:B------:R0:W-:Y:S01]  /*3fbf0*/  STL [R1+0x48], R25 ;  /* 0x0000481901007387 */ /* 0x0001e20000100800 */
[----:B------:R-:W-:Y:S02]  /*3fc00*/  @!P0 FMUL R0, R0, 16777216 ;  /* 0x4b80000000008820 */ /* 0x000fe40000400000 */
[C---:B------:R-:W-:Y:S01]  /*3fc10*/  FMUL R27, R16.reuse, R27 ;  /* 0x0000001b101b7220 */ /* 0x040fe20000400000 */
[----:B------:R-:W-:Y:S01]  /*3fc20*/  STL [R1+0x34], R3 ;  /* 0x0000340301007387 */ /* 0x000fe20000100800 */
[----:B------:R-:W-:Y:S02]  /*3fc30*/  FMUL R26, R16, R26 ;  /* 0x0000001a101a7220 */ /* 0x000fe40000400000 */
[----:B------:R-:W-:Y:S01]  /*3fc40*/  @P1 FMUL R4, R4, 0.25 ;  /* 0x3e80000004041820 */ /* 0x000fe20000400000 */
[----:B------:R-:W-:Y:S01]  /*3fc50*/  STL [R1+0x1338], R28 ;  /* 0x0013381c01007387 */ /* 0x000fe20000100800 */
[----:B------:R-:W-:-:S02]  /*3fc60*/  @P1 FMUL R19, R19, 0.25 ;  /* 0x3e80000013131820 */ /* 0x000fc40000400000 */
[C---:B0-----:R-:W-:Y:S01]  /*3fc70*/  FMUL R25, R16.reuse, R20 ;  /* 0x0000001410197220 */ /* 0x041fe20000400000 */
[----:B------:R0:W-:Y:S01]  /*3fc80*/  STL [R1+0x30], R2 ;  /* 0x0000300201007387 */ /* 0x0001e20000100800 */
[----:B------:R-:W-:Y:S02]  /*3fc90*/  FMUL R0, R16, R0 ;  /* 0x0000000010007220 */ /* 0x000fe40000400000 */
[----:B------:R-:W-:Y:S01]  /*3fca0*/  @P1 FMUL R17, R17, 0.25 ;  /* 0x3e80000011111820 */ /* 0x000fe20000400000 */
[----:B------:R-:W-:Y:S01]  /*3fcb0*/  STL [R1+0x133c], R27 ;  /* 0x00133c1b01007387 */ /* 0x000fe20000100800 */
[----:B------:R-:W-:Y:S02]  /*3fcc0*/  @P1 FMUL R18, R18, 0.25 ;  /* 0x3e80000012121820 */ /* 0x000fe40000400000 */
[----:B------:R-:W-:Y:S02]  /*3fcd0*/  @P1 FMUL R21, R21, 0.25 ;  /* 0x3e80000015151820 */ /* 0x000fe40000400000 */
[----:B----4-:R-:W-:Y:S01]  /*3fce0*/  @P1 FMUL R22, R22, 0.25 ;  /* 0x3e80000016161820 */ /* 0x010fe20000400000 */
[----:B0-----:R-:W4:Y:S01]  /*3fcf0*/  LDL R2, [R1+0x40] ;  /* 0x0000400001027983 */ /* 0x001f220000100800 */
[----:B------:R-:W-:-:S02]  /*3fd00*/  @P1 FMUL R23, R23, 0.25 ;  /* 0x3e80000017171820 */ /* 0x000fc40000400000 */
[----:B------:R-:W-:Y:S01]  /*3fd10*/  @P1 FMUL R13, R13, 0.25 ;  /* 0x3e8000000d0d1820 */ /* 0x000fe20000400000 */
[----:B------:R-:W-:Y:S01]  /*3fd20*/  STL [R1+0x1340], R26 ;  /* 0x0013401a01007387 */ /* 0x000fe20000100800 */
[----:B------:R-:W-:Y:S02]  /*3fd30*/  @P1 FMUL R14, R14, 0.25 ;  /* 0x3e8000000e0e1820 */ /* 0x000fe40000400000 */
[----:B------:R-:W-:Y:S01]  /*3fd40*/  @P1 FMUL R15, R15, 0.25 ;  /* 0x3e8000000f0f1820 */ /* 0x000fe20000400000 */
[----:B------:R-:W-:Y:S01]  /*3fd50*/  STL [R1+0x1344], R25 ;  /* 0x0013441901007387 */ /* 0x000fe20000100800 */
[----:B-----5:R-:W-:Y:S02]  /*3fd60*/  @P1 FMUL R29, R29, 0.25 ;  /* 0x3e8000001d1d1820 */ /* 0x020fe40000400000 */
[----:B------:R-:W-:Y:S01]  /*3fd70*/  @!P0 FMUL R4, R4, 16777216 ;  /* 0x4b80000004048820 */ /* 0x000fe20000400000 */
[----:B------:R0:W-:Y:S01]  /*3fd80*/  STL [R1+0x1348], R0 ;  /* 0x0013480001007387 */ /* 0x0001e20000100800 */
[----:B------:R-:W-:-:S02]  /*3fd90*/  @!P0 FMUL R19, R19, 16777216 ;  /* 0x4b80000013138820 */ /* 0x000fc40000400000 */
[----:B------:R-:W-:Y:S02]  /*3fda0*/  @!P0 FMUL R17, R17, 16777216 ;  /* 0x4b80000011118820 */ /* 0x000fe40000400000 */
[----:B------:R-:W-:Y:S02]  /*3fdb0*/  @!P0 FMUL R18, R18, 16777216 ;  /* 0x4b80000012128820 */ /* 0x000fe40000400000 */
[----:B------:R-:W-:Y:S02]  /*3fdc0*/  @!P0 FMUL R21, R21, 16777216 ;  /* 0x4b80000015158820 */ /* 0x000fe40000400000 */
[----:B------:R-:W-:Y:S01]  /*3fdd0*/  @!P0 FMUL R22, R22, 16777216 ;  /* 0x4b80000016168820 */ /* 0x000fe20000400000 */
[----:B0-----:R-:W5:Y:S01]  /*3fde0*/  LDL.LU R0, [R1+0x8c] ;  /* 0x00008c0001007983 */ /* 0x001f620000300800 */
[----:B------:R-:W-:Y:S02]  /*3fdf0*/  @!P0 FMUL R23, R23, 16777216 ;  /* 0x4b80000017178820 */ /* 0x000fe40000400000 */
[----:B------:R-:W-:Y:S01]  /*3fe00*/  @!P0 FMUL R13, R13, 16777216 ;  /* 0x4b8000000d0d8820 */ /* 0x000fe20000400000 */
[----:B------:R-:W4:Y:S01]  /*3fe10*/  LDL.LU R3, [R1+0x24] ;  /* 0x0000240001037983 */ /* 0x000f220000300800 */
[----:B------:R-:W-:-:S02]  /*3fe20*/  @!P0 FMUL R14, R14, 16777216 ;  /* 0x4b8000000e0e8820 */ /* 0x000fc40000400000 */
[----:B------:R-:W-:Y:S01]  /*3fe30*/  @!P0 FMUL R15, R15, 16777216 ;  /* 0x4b8000000f0f8820 */ /* 0x000fe20000400000 */
[----:B------:R-:W4:Y:S01]  /*3fe40*/  LDL.LU R20, [R1+0x60] ;  /* 0x0000600001147983 */ /* 0x000f220000300800 */
[----:B------:R-:W-:Y:S02]  /*3fe50*/  @!P0 FMUL R29, R29, 16777216 ;  /* 0x4b8000001d1d8820 */ /* 0x000fe40000400000 */
[C---:B------:R-:W-:Y:S01]  /*3fe60*/  FMUL R4, R16.reuse, R4 ;  /* 0x0000000410047220 */ /* 0x040fe20000400000 */
[----:B------:R-:W4:Y:S01]  /*3fe70*/  LDL.LU R26, [R1+0x88] ;  /* 0x00008800011a7983 */ /* 0x000f220000300800 */
[C---:B------:R-:W-:Y:S02]  /*3fe80*/  FMUL R19, R16.reuse, R19 ;  /* 0x0000001310137220 */ /* 0x040fe40000400000 */
[C---:B------:R-:W-:Y:S01]  /*3fe90*/  FMUL R17, R16.reuse, R17 ;  /* 0x0000001110117220 */ /* 0x040fe20000400000 */
[----:B------:R-:W4:Y:S01]  /*3fea0*/  LDL.LU R28, [R1+0x84] ;  /* 0x00008400011c7983 */ /* 0x000f220000300800 */
[----:B------:R-:W-:-:S02]  /*3feb0*/  FMUL R18, R16, R18 ;  /* 0x0000001210127220 */ /* 0x000fc40000400000 */
[C---:B------:R-:W-:Y:S01]  /*3fec0*/  FMUL R21, R16.reuse, R21 ;  /* 0x0000001510157220 */ /* 0x040fe20000400000 */
[----:B------:R-:W4:Y:S01]  /*3fed0*/  LDL.LU R25, [R1+0x1bc] ;  /* 0x0001bc0001197983 */ /* 0x000f220000300800 */
[C---:B------:R-:W-:Y:S02]  /*3fee0*/  FMUL R22, R16.reuse, R22 ;  /* 0x0000001610167220 */ /* 0x040fe40000400000 */
[C---:B------:R-:W-:Y:S01]  /*3fef0*/  FMUL R23, R16.reuse, R23 ;  /* 0x0000001710177220 */ /* 0x040fe20000400000 */
[----:B------:R-:W4:Y:S01]  /*3ff00*/  LDL.LU R27, [R1+0x1c0] ;  /* 0x0001c000011b7983 */ /* 0x000f220000300800 */
[C---:B------:R-:W-:Y:S02]  /*3ff10*/  FMUL R13, R16.reuse, R13 ;  /* 0x0000000d100d7220 */ /* 0x040fe40000400000 */
[C---:B------:R-:W-:Y:S02]  /*3ff20*/  FMUL R14, R16.reuse, R14 ;  /* 0x0000000e100e7220 */ /* 0x040fe40000400000 */
[----:B------:R-:W-:-:S02]  /*3ff30*/  FMUL R15, R16, R15 ;  /* 0x0000000f100f7220 */ /* 0x000fc40000400000 */
[----:B------:R-:W-:Y:S01]  /*3ff40*/  FMUL R16, R16, R29 ;  /* 0x0000001d10107220 */ /* 0x000fe20000400000 */
[----:B------:R-:W-:Y:S01]  /*3ff50*/  F2FP.PACK_AB R4, R4, R19 ;  /* 0x000000130404723e */ /* 0x000fe200000000ff */
[----:B------:R-:W4:Y:S04]  /*3ff60*/  LDL.LU R29, [R1+0x1354] ;  /* 0x00135400011d7983 */ /* 0x000f280000300800 */
[----:B------:R-:W4:Y:S01]  /*3ff70*/  LDL.LU R19, [R1+0x64] ;  /* 0x0000640001137983 */ /* 0x000f220000300800 */
[----:B--2---:R-:W-:Y:S02]  /*3ff80*/  F2FP.PACK_AB R8, R8, R5 ;  /* 0x000000050808723e */ /* 0x004fe400000000ff */
[----:B------:R-:W-:Y:S02]  /*3ff90*/  F2FP.PACK_AB R5, R17, R18 ;  /* 0x000000121105723e */ /* 0x000fe400000000ff */
[----:B------:R-:W2:Y:S04]  /*3ffa0*/  LDL.LU R17, [R1+0x3c] ;  /* 0x00003c0001117983 */ /* 0x000ea80000300800 */
[----:B------:R-:W2:Y:S01]  /*3ffb0*/  LDL.LU R18, [R1+0x50] ;  /* 0x0000500001127983 */ /* 0x000ea20000300800 */
[----:B---3--:R-:W-:-:S02]  /*3ffc0*/  F2FP.PACK_AB R9, R9, R6 ;  /* 0x000000060909723e */ /* 0x008fc400000000ff */
[----:B------:R-:W-:Y:S02]  /*3ffd0*/  F2FP.PACK_AB R6, R15, R16 ;  /* 0x000000100f06723e */ /* 0x000fe400000000ff */
[----:B------:R-:W3:Y:S04]  /*3ffe0*/  LDL.LU R15, [R1+0x18] ;  /* 0x00001800010f7983 */ /* 0x000ee80000300800 */
[----:B------:R-:W2:Y:S01]  /*3fff0*/  LDL.LU R16, [R1+0x28] ;  /* 0x0000280001107983 */ /* 0x000ea20000300800 */
[----:B------:R-:W-:Y:S02]  /*40000*/  F2FP.PACK_AB R10, R10, R7 ;  /* 0x000000070a0a723e */ /* 0x000fe400000000ff */
[----:B------:R-:W-:Y:S02]  /*40010*/  F2FP.PACK_AB R7, R13, R14 ;  /* 0x0000000e0d07723e */ /* 0x000fe400000000ff */
[----:B------:R-:W4:Y:S04]  /*40020*/  LDL.LU R13, [R1+0x10] ;  /* 0x00001000010d7983 */ /* 0x000f280000300800 */
[----:B------:R-:W3:Y:S01]  /*40030*/  LDL.LU R14, [R1+0x1c] ;  /* 0x00001c00010e7983 */ /* 0x000ee20000300800 */
[----:B------:R-:W-:-:S03]  /*40040*/  F2FP.PACK_AB R11, R11, R12 ;  /* 0x0000000c0b0b723e */ /* 0x000fc600000000ff */
[----:B------:R-:W2:Y:S01]  /*40050*/  LDL.LU R12, [R1+0xc] ;  /* 0x00000c00010c7983 */ /* 0x000ea20000300800 */
[----:B----4-:R-:W-:Y:S02]  /*40060*/  F2FP.PACK_AB R13, R29, R13 ;  /* 0x0000000d1d0d723e */ /* 0x010fe400000000ff */
[----:B--2---:R-:W-:Y:S02]  /*40070*/  F2FP.PACK_AB R12, R12, R24 ;  /* 0x000000180c0c723e */ /* 0x004fe400000000ff */
[----:B------:R-:W5:Y:S04]  /*40080*/  LDL.LU R24, [R1+0x1b8] ;  /* 0x0001b80001187983 */ /* 0x000f680000300800 */
[----:B------:R-:W2:Y:S01]  /*40090*/  LDL.LU R29, [R1+0x1350] ;  /* 0x00135000011d7983 */ /* 0x000ea20000300800 */
[----:B---3--:R-:W-:-:S03]  /*400a0*/  F2FP.PACK_AB R14, R14, R15 ;  /* 0x0000000f0e0e723e */ /* 0x008fc600000000ff */
[----:B------:R0:W-:Y:S01]  /*400b0*/  STS.128 [R2], R4 ;  /* 0x0000000402007388 */ /* 0x0001e20000000c00 */
[----:B--2---:R-:W-:-:S03]  /*400c0*/  F2FP.PACK_AB R15, R3, R29 ;  /* 0x0000001d030f723e */ /* 0x004fc600000000ff */
[----:B------:R-:W2:Y:S04]  /*400d0*/  LDL.LU R29, [R1+0x134c] ;  /* 0x00134c00011d7983 */ /* 0x000ea80000300800 */
[----:B0-----:R-:W3:Y:S04]  /*400e0*/  LDL.LU R4, [R1+0x2c] ;  /* 0x00002c0001047983 */ /* 0x001ee80000300800 */
[----:B------:R-:W4:Y:S04]  /*400f0*/  LDL.LU R5, [R1+0x4c] ;  /* 0x00004c0001057983 */ /* 0x000f280000300800 */
[----:B------:R-:W2:Y:S01]  /*40100*/  LDL.LU R7, [R1+0x5c] ;  /* 0x00005c0001077983 */ /* 0x000ea20000300800 */
[----:B------:R-:W-:-:S03]  /*40110*/  MOV R3, 0x3dc6b27f ;  /* 0x3dc6b27f00037802 */ /* 0x000fc60000000f00 */
[----:B------:R0:W-:Y:S01]  /*40120*/  STS.128 [R2+0x80], R8 ;  /* 0x0000800802007388 */ /* 0x0001e20000000c00 */
[----:B-----5:R-:W-:Y:S02]  /*40130*/  IADD3 R24, R0, -R24, RZ ;  /* 0x8000001800187210 */ /* 0x020fe40007ffe0ff */
[----:B------:R-:W-:-:S03]  /*40140*/  F2FP.PACK_AB R19, R19, R20 ;  /* 0x000000141313723e */ /* 0x000fc600000000ff */
[----:B------:R-:W-:-:S04]  /*40150*/  FADD R24, R24, -1 ;  /* 0xbf80000018187421 */ /* 0x000fc80000000000 */
[----:B------:R-:W-:-:S04]  /*40160*/  FFMA.FTZ R6, R24, R3, -0.16845393180847167969 ;  /* 0xbe2c7f3018067423 */ /* 0x000fc80000010003 */
[----:B------:R-:W-:-:S04]  /*40170*/  FFMA.FTZ R6, R24, R6, 0.1716887056827545166 ;  /* 0x3e2fcf2a18067423 */ /* 0x000fc80000010006 */
[----:B------:R-:W-:-:S04]  /*40180*/  FFMA.FTZ R6, R24, R6, -0.17900948226451873779 ;  /* 0xbe374e4318067423 */ /* 0x000fc80000010006 */
[----:B0-----:R-:W-:Y:S01]  /*40190*/  FFMA.FTZ R8, R24, R6, 0.20512372255325317383 ;  /* 0x3e520bf418087423 */ /* 0x001fe20000010006 */
[----:B----4-:R-:W-:Y:S02]  /*401a0*/  F2FP.PACK_AB R17, R5, R17 ;  /* 0x000000110511723e */ /* 0x010fe400000000ff */
[----:B------:R-:W-:Y:S02]  /*401b0*/  IADD3 R5, R28, -R27, RZ ;  /* 0x8000001b1c057210 */ /* 0x000fe40007ffe0ff */
[----:B--2---:R-:W-:Y:S01]  /*401c0*/  IADD3 R20, R29, -0x3f3504f3, RZ ;  /* 0xc0cafb0d1d147810 */ /* 0x004fe20007ffe0ff */
[----:B------:R-:W2:Y:S02]  /*401d0*/  LDL.LU R27, [R1+0x224] ;  /* 0x00022400011b7983 */ /* 0x000ea40000300800 */
[----:B------:R-:W-:-:S04]  /*401e0*/  FADD R5, R5, -1 ;  /* 0xbf80000005057421 */ /* 0x000fc80000000000 */
[----:B------:R-:W-:-:S04]  /*401f0*/  FFMA.FTZ R9, R5, R3, -0.16845393180847167969 ;  /* 0xbe2c7f3005097423 */ /* 0x000fc80000010003 */
[----:B------:R-:W-:-:S04]  /*40200*/  FFMA.FTZ R9, R5, R9, 0.1716887056827545166 ;  /* 0x3e2fcf2a05097423 */ /* 0x000fc80000010009 */
[----:B------:R-:W-:-:S04]  /*40210*/  FFMA.FTZ R9, R5, R9, -0.17900948226451873779 ;  /* 0xbe374e4305097423 */ /* 0x000fc80000010009 */
[----:B------:R-:W-:-:S04]  /*40220*/  FFMA.FTZ R9, R5, R9, 0.20512372255325317383 ;  /* 0x3e520bf405097423 */ /* 0x000fc80000010009 */
[----:B------:R-:W-:-:S04]  /*40230*/  FFMA.FTZ R9, R5, R9, -0.24046532809734344482 ;  /* 0xbe763c8b05097423 */ /* 0x000fc80000010009 */
[----:B------:R-:W-:-:S04]  /*40240*/  FFMA.FTZ R9, R5, R9, 0.28857114911079406738 ;  /* 0x3e93bf9905097423 */ /* 0x000fc80000010009 */
[----:B------:R-:W-:Y:S01]  /*40250*/  FFMA.FTZ R9, R5, R9, -0.36067417263984680176 ;  /* 0xbeb8aa4905097423 */ /* 0x000fe20000010009 */
[----:B------:R-:W-:-:S03]  /*40260*/  LOP3.LUT R20, R20, 0xff800000, RZ, 0xc0, !PT ;  /* 0xff80000014147812 */ /* 0x000fc600078ec0ff */
[----:B------:R-:W-:Y:S01]  /*40270*/  FFMA.FTZ R9, R5, R9, 0.48089820146560668945 ;  /* 0x3ef6384a05097423 */ /* 0x000fe20000010009 */
[----:B------:R-:W-:Y:S02]  /*40280*/  F2FP.PACK_AB R18, R7, R18 ;  /* 0x000000120712723e */ /* 0x000fe400000000ff */
[----:B---3--:R-:W-:Y:S01]  /*40290*/  F2FP.PACK_AB R16, R4, R16 ;  /* 0x000000100410723e */ /* 0x008fe200000000ff */
[----:B------:R-:W-:Y:S01]  /*402a0*/  FFMA.FTZ R9, R5, R9, -0.72134751081466674805 ;  /* 0xbf38aa3b05097423 */ /* 0x000fe20000010009 */
[----:B------:R-:W-:Y:S01]  /*402b0*/  IADD3 R7, R29, -R20, RZ ;  /* 0x800000141d077210 */ /* 0x000fe20007ffe0ff */
[----:B------:R-:W-:Y:S02]  /*402c0*/  IMAD.IADD R4, R26, 0x1, -R25 ;  /* 0x000000011a047824 */ /* 0x000fe400078e0a19 */
[----:B------:R-:W-:Y:S02]  /*402d0*/  FMUL R9, R5, R9 ;  /* 0x0000000905097220 */ /* 0x000fe40000400000 */
[----:B------:R-:W-:-:S02]  /*402e0*/  FADD R4, R4, -1 ;  /* 0xbf80000004047421 */ /* 0x000fc40000000000 */
[----:B------:R-:W-:Y:S02]  /*402f0*/  FADD R7, R7, -1 ;  /* 0xbf80000007077421 */ /* 0x000fe40000000000 */
[----:B------:R-:W-:Y:S02]  /*40300*/  FMUL R9, R5, R9 ;  /* 0x0000000905097220 */ /* 0x000fe40000400000 */
[-C--:B------:R-:W-:Y:S02]  /*40310*/  FFMA.FTZ R6, R4, R3.reuse, -0.16845393180847167969 ;  /* 0xbe2c7f3004067423 */ /* 0x080fe40000010003 */
[----:B------:R-:W-:Y:S02]  /*40320*/  FFMA.FTZ R10, R7, R3, -0.16845393180847167969 ;  /* 0xbe2c7f30070a7423 */ /* 0x000fe40000010003 */
[----:B------:R-:W3:Y:S01]  /*40330*/  LDL.LU R3, [R1+0x218] ;  /* 0x0002180001037983 */ /* 0x000ee20000300800 */
[----:B------:R-:W-:-:S03]  /*40340*/  FFMA.FTZ R9, R5, 1.4426950216293334961, R9 ;  /* 0x3fb8aa3b05097823 */ /* 0x000fc60000010009 */
[----:B------:R-:W4:Y:S04]  /*40350*/  LDL.LU R20, [R1+0x214] ;  /* 0x0002140001147983 */ /* 0x000f280000300800 */
[----:B------:R-:W5:Y:S01]  /*40360*/  LDL.LU R5, [R1+0x20c] ;  /* 0x00020c0001057983 */ /* 0x000f620000300800 */
[C---:B------:R-:W-:Y:S02]  /*40370*/  FFMA.FTZ R10, R7.reuse, R10, 0.1716887056827545166 ;  /* 0x3e2fcf2a070a7423 */ /* 0x040fe4000001000a */
[C---:B------:R-:W-:Y:S02]  /*40380*/  FFMA.FTZ R6, R4.reuse, R6, 0.1716887056827545166 ;  /* 0x3e2fcf2a04067423 */ /* 0x040fe40000010006 */
[----:B------:R-:W-:Y:S02]  /*40390*/  FFMA.FTZ R10, R7, R10, -0.17900948226451873779 ;  /* 0xbe374e43070a7423 */ /* 0x000fe4000001000a */
[----:B------:R-:W-:-:S02]  /*403a0*/  FFMA.FTZ R6, R4, R6, -0.17900948226451873779 ;  /* 0xbe374e4304067423 */ /* 0x000fc40000010006 */
[----:B------:R-:W-:Y:S02]  /*403b0*/  FFMA.FTZ R8, R24, R8, -0.24046532809734344482 ;  /* 0xbe763c8b18087423 */ /* 0x000fe40000010008 */
[C---:B------:R-:W-:Y:S02]  /*403c0*/  FFMA.FTZ R10, R7.reuse, R10, 0.20512372255325317383 ;  /* 0x3e520bf4070a7423 */ /* 0x040fe4000001000a */
[----:B------:R-:W-:Y:S02]  /*403d0*/  FFMA.FTZ R6, R4, R6, 0.20512372255325317383 ;  /* 0x3e520bf404067423 */ /* 0x000fe40000010006 */
[----:B------:R-:W-:Y:S02]  /*403e0*/  FFMA.FTZ R8, R24, R8, 0.28857114911079406738 ;  /* 0x3e93bf9918087423 */ /* 0x000fe40000010008 */
[----:B------:R-:W-:Y:S02]  /*403f0*/  FFMA.FTZ R10, R7, R10, -0.24046532809734344482 ;  /* 0xbe763c8b070a7423 */ /* 0x000fe4000001000a */
[----:B------:R-:W-:-:S02]  /*40400*/  FFMA.FTZ R6, R4, R6, -0.24046532809734344482 ;  /* 0xbe763c8b04067423 */ /* 0x000fc40000010006 */
[----:B------:R-:W-:Y:S02]  /*40410*/  FFMA.FTZ R8, R24, R8, -0.36067417263984680176 ;  /* 0xbeb8aa4918087423 */ /* 0x000fe40000010008 */
[C---:B------:R-:W-:Y:S02]  /*40420*/  FFMA.FTZ R10, R7.reuse, R10, 0.28857114911079406738 ;  /* 0x3e93bf99070a7423 */ /* 0x040fe4000001000a */
[----:B------:R-:W-:Y:S02]  /*40430*/  FFMA.FTZ R6, R4, R6, 0.28857114911079406738 ;  /* 0x3e93bf9904067423 */ /* 0x000fe40000010006 */
[----:B------:R-:W-:Y:S02]  /*40440*/  FFMA.FTZ R8, R24, R8, 0.48089820146560668945 ;  /* 0x3ef6384a18087423 */ /* 0x000fe40000010008 */
[----:B------:R-:W-:Y:S02]  /*40450*/  FFMA.FTZ R10, R7, R10, -0.36067417263984680176 ;  /* 0xbeb8aa49070a7423 */ /* 0x000fe4000001000a */
[----:B------:R-:W-:-:S02]  /*40460*/  FFMA.FTZ R6, R4, R6, -0.36067417263984680176 ;  /* 0xbeb8aa4904067423 */ /* 0x000fc40000010006 */
[----:B------:R-:W-:Y:S02]  /*40470*/  FFMA.FTZ R8, R24, R8, -0.72134751081466674805 ;  /* 0xbf38aa3b18087423 */ /* 0x000fe40000010008 */
[C---:B------:R-:W-:Y:S02]  /*40480*/  FFMA.FTZ R10, R7.reuse, R10, 0.48089820146560668945 ;  /* 0x3ef6384a070a7423 */ /* 0x040fe4000001000a */
[----:B------:R-:W-:Y:S02]  /*40490*/  FFMA.FTZ R6, R4, R6, 0.48089820146560668945 ;  /* 0x3ef6384a04067423 */ /* 0x000fe40000010006 */
[----:B------:R-:W-:Y:S02]  /*404a0*/  FMUL R8, R24, R8 ;  /* 0x0000000818087220 */ /* 0x000fe40000400000 */
[----:B------:R-:W-:Y:S01]  /*404b0*/  FFMA.FTZ R10, R7, R10, -0.72134751081466674805 ;  /* 0xbf38aa3b070a7423 */ /* 0x000fe2000001000a */
[----:B------:R-:W-:Y:S01]  /*404c0*/  ISETP.GE.U32.AND P0, PT, R0, 0x7f800000, PT ;  /* 0x7f8000000000780c */ /* 0x000fe20003f06070 */
[----:B------:R-:W-:Y:S01]  /*404d0*/  FFMA.FTZ R6, R4, R6, -0.72134751081466674805 ;  /* 0xbf38aa3b04067423 */ /* 0x000fe20000010006 */
[----:B------:R-:W-:Y:S01]  /*404e0*/  ISETP.GE.U32.AND P1, PT, R26, 0x7f800000, PT ;  /* 0x7f8000001a00780c */ /* 0x000fe20003f26070 */
[----:B------:R-:W-:-:S02]  /*404f0*/  FMUL R8, R24, R8 ;  /* 0x0000000818087220 */ /* 0x000fc40000400000 */
[C---:B------:R-:W-:Y:S02]  /*40500*/  FMUL R10, R7.reuse, R10 ;  /* 0x0000000a070a7220 */ /* 0x040fe40000400000 */
[----:B------:R-:W-:Y:S01]  /*40510*/  FMUL R6, R4, R6 ;  /* 0x0000000604067220 */ /* 0x000fe20000400000 */
[----:B------:R-:W-:Y:S01]  /*40520*/  ISETP.GE.U32.AND P5, PT, R28, 0x7f800000, PT ;  /* 0x7f8000001c00780c */ /* 0x000fe20003fa6070 */
[----:B------:R-:W-:Y:S01]  /*40530*/  FFMA.FTZ R8, R24, 1.4426950216293334961, R8 ;  /* 0x3fb8aa3b18087823 */ /* 0x000fe20000010008 */
[----:B------:R-:W-:Y:S01]  /*40540*/  STS.128 [R2+0x400], R12 ;  /* 0x0004000c02007388 */ /* 0x000fe20000000c00 */
[C---:B------:R-:W-:Y:S02]  /*40550*/  FMUL R10, R7.reuse, R10 ;  /* 0x0000000a070a7220 */ /* 0x040fe40000400000 */
[----:B------:R-:W-:Y:S01]  /*40560*/  FMUL R6, R4, R6 ;  /* 0x0000000604067220 */ /* 0x000fe20000400000 */
[----:B------:R-:W5:Y:S01]  /*40570*/  LDL.LU R24, [R1+0x4] ;  /* 0x0000040001187983 */ /* 0x000f620000300800 */
[----:B------:R-:W-:-:S03]  /*40580*/  FFMA.FTZ R10, R7, 1.4426950216293334961, R10 ;  /* 0x3fb8aa3b070a7823 */ /* 0x000fc6000001000a */
[----:B------:R0:W-:Y:S04]  /*40590*/  STS.128 [R2+0x480], R16 ;  /* 0x0004801002007388 */ /* 0x0001e80000000c00 */
[----:B------:R-:W5:Y:S01]  /*405a0*/  LDL.LU R11, [R1+0x38] ;  /* 0x00003800010b7983 */ /* 0x000f620000300800 */
[----:B------:R-:W-:Y:S02]  /*405b0*/  FFMA.FTZ R6, R4, 1.4426950216293334961, R6 ;  /* 0x3fb8aa3b04067823 */ /* 0x000fe40000010006 */
[----:B------:R-:W-:Y:S01]  /*405c0*/  @P0 IMAD.MOV.U32 R4, RZ, RZ, 0x7f800000 ;  /* 0x7f800000ff040424 */ /* 0x000fe200078e00ff */
[----:B0-----:R-:W5:Y:S04]  /*405d0*/  LDL.LU R16, [R1+0x94] ;  /* 0x0000940001107983 */ /* 0x001f680000300800 */
[----:B------:R-:W5:Y:S04]  /*405e0*/  LDL.LU R12, [R1+0x1d8] ;  /* 0x0001d800010c7983 */ /* 0x000f680000300800 */
[----:B------:R-:W5:Y:S04]  /*405f0*/  LDL.LU R17, [R1+0xa4] ;  /* 0x0000a40001117983 */ /* 0x000f680000300800 */
[----:B------:R-:W5:Y:S04]  /*40600*/  LDL.LU R13, [R1+0x1e0] ;  /* 0x0001e000010d7983 */ /* 0x000f680000300800 */
[----:B------:R-:W5:Y:S04]  /*40610*/  LDL.LU R18, [R1+0x1c8] ;  /* 0x0001c80001127983 */ /* 0x000f680000300800 */
[----:B------:R-:W5:Y:S04]  /*40620*/  LDL.LU R14, [R1+0x1f0] ;  /* 0x0001f000010e7983 */ /* 0x000f680000300800 */
[----:B------:R-:W5:Y:S04]  /*40630*/  LDL.LU R7, [R1+0x1d4] ;  /* 0x0001d40001077983 */ /* 0x000f680000300800 */
[----:B------:R-:W5:Y:S04]  /*40640*/  LDL.LU R19, [R1+0x1d0] ;  /* 0x0001d00001137983 */ /* 0x000f680000300800 */
[----:B------:R-:W-:Y:S01]  /*40650*/  BAR.SYNC.DEFER_BLOCKING 0x0 ;  /* 0x0000000000007b1d */ /* 0x000fe20000010000 */
[----:B------:R-:W-:-:S05]  /*40660*/  FSETP.NEU.AND P3, PT, R0, RZ, PT ;  /* 0x000000ff0000720b */ /* 0x000fca0003f6d000 */
[----:B------:R-:W5:Y:S01]  /*40670*/  LDL.LU R15, [R1+0x204] ;  /* 0x00020400010f7983 */ /* 0x000f620000300800 */
[----:B------:R-:W-:Y:S01]  /*40680*/  FSETP.NEU.AND P2, PT, R26, RZ, PT ;  /* 0x000000ff1a00720b */ /* 0x000fe20003f4d000 */
[----:B--2---:R-:W-:Y:S02]  /*40690*/  FADD R25, R27, R8 ;  /* 0x000000081b197221 */ /* 0x004fe40000000000 */
[----:B------:R-:W-:Y:S01]  /*406a0*/  @P0 FFMA.FTZ R25, R0, R4, +INF ;  /* 0x7f80000000190423 */ /* 0x000fe20000010004 */
[----:B------:R-:W-:Y:S01]  /*406b0*/  @P5 MOV R4, 0x7f800000 ;  /* 0x7f80000000045802 */ /* 0x000fe20000000f00 */
[----:B---3--:R-:W-:Y:S02]  /*406c0*/  FADD R27, R3, R6 ;  /* 0x00000006031b7221 */ /* 0x008fe40000000000 */
[----:B------:R-:W2:Y:S01]  /*406d0*/  LDL.LU R3, [R1+0x200] ;  /* 0x0002000001037983 */ /* 0x000ea20000300800 */
[----:B----4-:R-:W-:-:S03]  /*406e0*/  FADD R20, R20, R9 ;  /* 0x0000000914147221 */ /* 0x010fc60000000000 */
[----:B------:R-:W3:Y:S01]  /*406f0*/  LDL.LU R9, [R1] ;  /* 0x0000000001097983 */ /* 0x000ee20000300800 */
[----:B-----5:R-:W-:Y:S01]  /*40700*/  FADD R8, R5, R10 ;  /* 0x0000000a05087221 */ /* 0x020fe20000000000 */
[----:B------:R-:W-:Y:S02]  /*40710*/  @P1 MOV R5, 0x7f800000 ;  /* 0x7f80000000051802 */ /* 0x000fe40000000f00 */
[----:B------:R-:W4:Y:S03]  /*40720*/  LDL.LU R10, [R1+0x8] ;  /* 0x00000800010a7983 */ /* 0x000f260000300800 */
[----:B------:R-:W-:Y:S01]  /*40730*/  @P1 FFMA.FTZ R27, R26, R5, +INF ;  /* 0x7f8000001a1b1423 */ /* 0x000fe20000010005 */
[----:B------:R-:W5:Y:S01]  /*40740*/  LDL.LU R0, [R1+0x1348] ;  /* 0x0013480001007983 */ /* 0x000f620000300800 */
[----:B------:R-:W-:-:S03]  /*40750*/  @P5 FFMA.FTZ R20, R28, R4, +INF ;  /* 0x7f8000001c145423 */ /* 0x000fc60000010004 */
[----:B------:R0:W-:Y:S01]  /*40760*/  STL [R1+0x308], R25 ;  /* 0x0003081901007387 */ /* 0x0001e20000100800 */
[----:B------:R-:W-:-:S03]  /*40770*/  FSETP.NEU.AND P1, PT, R28, RZ, PT ;  /* 0x000000ff1c00720b */ /* 0x000fc60003f2d000 */
[----:B0-----:R-:W2:Y:S04]  /*40780*/  LDL.LU R25, [R1+0x1344] ;  /* 0x0013440001197983 */ /* 0x001ea80000300800 */
[----:B------:R-:W2:Y:S04]  /*40790*/  LDL.LU R26, [R1+0x1340] ;  /* 0x00134000011a7983 */ /* 0x000ea80000300800 */
[----:B------:R0:W-:Y:S04]  /*407a0*/  STL [R1+0x304], R27 ;  /* 0x0003041b01007387 */ /* 0x0001e80000100800 */
[----:B0-----:R-:W2:Y:S04]  /*407b0*/  LDL.LU R27, [R1+0x133c] ;  /* 0x00133c00011b7983 */ /* 0x001ea80000300800 */
[----:B------:R-:W2:Y:S04]  /*407c0*/  LDL.LU R5, [R1+0x1f4] ;  /* 0x0001f40001057983 */ /* 0x000ea80000300800 */
[----:B------:R-:W2:Y:S04]  /*407d0*/  LDL.LU R28, [R1+0x1338] ;  /* 0x00133800011c7983 */ /* 0x000ea80000300800 */
[----:B------:R0:W-:Y:S04]  /*407e0*/  STL [R1+0x300], R20 ;  /* 0x0003001401007387 */ /* 0x0001e80000100800 */
[----:B0-----:R-:W3:Y:S01]  /*407f0*/  LDL.LU R20, [R1+0x1334] ;  /* 0x0013340001147983 */ /* 0x001ee20000300800 */
[----:B------:R-:W-:-:S02]  /*40800*/  ISETP.GE.U32.AND P4, PT, R29, 0x7f800000, PT ;  /* 0x7f8000001d00780c */ /* 0x000fc40003f86070 */
[----:B------:R-:W-:Y:S01]  /*40810*/  FSETP.NEU.AND P0, PT, R29, RZ, PT ;  /* 0x000000ff1d00720b */ /* 0x000fe20003f0d000 */
[----:B------:R-:W2:Y:S10]  /*40820*/  LDL.LU R4, [R1+0x58] ;  /* 0x0000580001047983 */ /* 0x000eb40000300800 */
[----:B------:R-:W-:-:S04]  /*40830*/  @P4 IMAD.MOV.U32 R6, RZ, RZ, 0x7f800000 ;  /* 0x7f800000ff064424 */ /* 0x000fc800078e00ff */
[----:B------:R-:W-:Y:S02]  /*40840*/  @P4 FFMA.FTZ R8, R29, R6, +INF ;  /* 0x7f8000001d084423 */ /* 0x000fe40000010006 */
[----:B------:R-:W2:Y:S04]  /*40850*/  LDL.LU R29, [R1+0x1e4] ;  /* 0x0001e400011d7983 */ /* 0x000ea80000300800 */
[----:B------:R-:W2:Y:S04]  /*40860*/  LDL.LU R6, [R1+0x1cc] ;  /* 0x0001cc0001067983 */ /* 0x000ea80000300800 */
[----:B------:R0:W-:Y:S02]  /*40870*/  STL [R1+0x2fc], R8 ;  /* 0x0002fc0801007387 */ /* 0x0001e40000100800 */
[----:B0-----:R-:W-:-:S02]  /*40880*/  F2FP.PACK_AB R8, R22, R23 ;  /* 0x000000171608723e */ /* 0x001fc400000000ff */
[----:B------:R-:W2:Y:S04]  /*40890*/  LDL.LU R22, [R1+0x44] ;  /* 0x0000440001167983 */ /* 0x000ea80000300800 */
[----:B------:R-:W2:Y:S01]  /*408a0*/  LDL.LU R23, [R1+0x68] ;  /* 0x0000680001177983 */ /* 0x000ea20000300800 */
[----:B---3--:R-:W-:Y:S02]  /*408b0*/  F2FP.PACK_AB R20, R9, R20 ;  /* 0x000000140914723e */ /* 0x008fe400000000ff */
[----:B-----5:R-:W-:Y:S02]  /*408c0*/  F2FP.PACK_AB R9, R0, R21 ;  /* 0x000000150009723e */ /* 0x020fe400000000ff */
[----:B----4-:R-:W-:Y:S01]  /*408d0*/  F2FP.PACK_AB R21, R10, R24 ;  /* 0x000000180a15723e */ /* 0x010fe200000000ff */
[----:B------:R-:W3:Y:S01]  /*408e0*/  LDL.LU R0, [R1+0xac] ;  /* 0x0000ac0001007983 */ /* 0x000ee20000300800 */
[----:B--2---:R-:W-:-:S03]  /*408f0*/  F2FP.PACK_AB R10, R26, R25 ;  /* 0x000000191a0a723e */ /* 0x004fc600000000ff */
[----:B------:R-:W2:Y:S04]  /*40900*/  LDL.LU R25, [R1+0x9c] ;  /* 0x00009c0001197983 */ /* 0x000ea80000300800 */
[----:B------:R-:W4:Y:S04]  /*40910*/  LDL.LU R26, [R1+0x1dc] ;  /* 0x0001dc00011a7983 */ /* 0x000f280000300800 */
[----:B------:R-:W0:Y:S01]  /*40920*/  S2R R24, SR_TID.X ;  /* 0x0000000000187919 */ /* 0x000e220000002100 */
[----:B------:R-:W-:Y:S02]  /*40930*/  F2FP.PACK_AB R14, R5, R14 ;  /* 0x0000000e050e723e */ /* 0x000fe400000000ff */
[----:B------:R-:W-:-:S02]  /*40940*/  F2FP.PACK_AB R19, R7, R19 ;  /* 0x000000130713723e */ /* 0x000fc400000000ff */
[----:B------:R-:W-:Y:S02]  /*40950*/  F2FP.PACK_AB R15, R15, R3 ;  /* 0x000000030f0f723e */ /* 0x000fe400000000ff */
[----:B------:R-:W-:Y:S02]  /*40960*/  F2FP.PACK_AB R18, R6, R18 ;  /* 0x000000120612723e */ /* 0x000fe400000000ff */
[----:B------:R-:W-:Y:S02]  /*40970*/  F2FP.PACK_AB R23, R23, R4 ;  /* 0x000000041717723e */ /* 0x000fe400000000ff */
[C---:B0-----:R-:W-:Y:S02]  /*40980*/  SHF.L.U32 R4, R24.reuse, 0xa, RZ ;  /* 0x0000000a18047819 */ /* 0x041fe400000006ff */
[----:B------:R-:W-:Y:S02]  /*40990*/  LOP3.LUT R24, R24, 0x7f, RZ, 0xc0, !PT ;  /* 0x0000007f18187812 */ /* 0x000fe400078ec0ff */
[----:B------:R-:W-:-:S04]  /*409a0*/  LOP3.LUT R4, R4, 0x1800, RZ, 0xc0, !PT ;  /* 0x0000180004047812 */ /* 0x000fc800078ec0ff */
[----:B------:R-:W-:-:S04]  /*409b0*/  LEA R24, R24, R4, 0x4 ;  /* 0x0000000418187211 */ /* 0x000fc800078e20ff */
[----:B------:R-:W-:Y:S02]  /*409c0*/  LOP3.LUT R4, R24, 0x20, RZ, 0x3c, !PT ;  /* 0x0000002018047812 */ /* 0x000fe400078e3cff */
[----:B------:R-:W-:Y:S02]  /*409d0*/  F2FP.PACK_AB R22, R22, R11 ;  /* 0x0000000b1616723e */ /* 0x000fe400000000ff */
[----:B------:R-:W-:Y:S02]  /*409e0*/  F2FP.PACK_AB R11, R28, R27 ;  /* 0x0000001b1c0b723e */ /* 0x000fe400000000ff */
[----:B------:R-:W-:Y:S01]  /*409f0*/  LOP3.LUT R3, R24, 0x40, RZ, 0x3c, !PT ;  /* 0x0000004018037812 */ /* 0x000fe200078e3cff */
[----:B------:R-:W0:Y:S01]  /*40a00*/  LDS.128 R4, [R4] ;  /* 0x0000000004047984 */ /* 0x000e220000000c00 */
[----:B------:R-:W-:-:S03]  /*40a10*/  F2FP.PACK_AB R13, R29, R13 ;  /* 0x0000000d1d0d723e */ /* 0x000fc600000000ff */
[----:B0-----:R-:W-:Y:S01]  /*40a20*/  STL.64 [R1+0x10], R4 ;  /* 0x0000100401007387 */ /* 0x001fe20000100a00 */
[----:B------:R-:W-:Y:S01]  /*40a30*/  IMAD.MOV.U32 R29, RZ, RZ, R6 ;  /* 0x000000ffff1d7224 */ /* 0x000fe200078e0006 */
[----:B---3--:R-:W-:Y:S02]  /*40a40*/  F2FP.PACK_AB R17, R0, R17 ;  /* 0x000000110011723e */ /* 0x008fe400000000ff */
[----:B------:R-:W-:Y:S02]  /*40a50*/  LOP3.LUT R0, R24, 0x60, RZ, 0x3c, !PT ;  /* 0x0000006018007812 */ /* 0x000fe400078e3cff */
[----:B--2---:R-:W-:Y:S02]  /*40a60*/  F2FP.PACK_AB R16, R25, R16 ;  /* 0x000000101910723e */ /* 0x004fe400000000ff */
[----:B----4-:R-:W-:Y:S02]  /*40a70*/  F2FP.PACK_AB R12, R26, R12 ;  /* 0x0000000c1a0c723e */ /* 0x010fe400000000ff */
[----:B------:R-:W0:Y:S04]  /*40a80*/  LDS.128 R24, [R24] ;  /* 0x0000000018187984 */ /* 0x000e280000000c00 */
[----:B0-----:R-:W-:Y:S04]  /*40a90*/  STL.64 [R1+0x20], R24 ;  /* 0x0000201801007387 */ /* 0x001fe80000100a00 */
[----:B------:R-:W-:Y:S04]  /*40aa0*/  STL.64 [R1+0x28], R26 ;  /* 0x0000281a01007387 */ /* 0x000fe80000100a00 */
[----:B------:R-:W-:Y:S04]  /*40ab0*/  STL [R1+0x1c], R7 ;  /* 0x00001c0701007387 */ /* 0x000fe80000100800 */
[----:B------:R-:W0:Y:S04]  /*40ac0*/  LDS.128 R4, [R3] ;  /* 0x0000000003047984 */ /* 0x000e280000000c00 */
[----:B------:R-:W-:Y:S01]  /*40ad0*/  STL [R1+0x1320], R29 ;  /* 0x0013201d01007387 */ /* 0x000fe20000100800 */
[----:B0-----:R-:W-:-:S03]  /*40ae0*/  MOV R28, R6 ;  /* 0x00000006001c7202 */ /* 0x001fc60000000f00 */
[----:B------:R-:W-:Y:S04]  /*40af0*/  STL.64 [R1], R4 ;  /* 0x0000000401007387 */ /* 0x000fe80000100a00 */
[----:B------:R-:W-:Y:S04]  /*40b00*/  STL [R1+0xc], R7 ;  /* 0x00000c0701007387 */ /* 0x000fe80000100800 */
[----:B------:R-:W-:Y:S04]  /*40b10*/  STL [R1+0x1324], R28 ;  /* 0x0013241c01007387 */ /* 0x000fe80000100800 */
[----:B------:R-:W2:Y:S04]  /*40b20*/  LDL.LU R24, [R1+0x30] ;  /* 0x0000300001187983 */ /* 0x000ea80000300800 */
[----:B------:R-:W3:Y:S04]  /*40b30*/  LDL.LU R25, [R1+0x48] ;  /* 0x0000480001197983 */ /* 0x000ee80000300800 */
[----:B------:R-:W0:Y:S04]  /*40b40*/  LDS.128 R4, [R0] ;  /* 0x0000000000047984 */ /* 0x000e280000000c00 */
[----:B------:R-:W-:Y:S06]  /*40b50*/  BAR.SYNC.DEFER_BLOCKING 0x0 ;  /* 0x0000000000007b1d */ /* 0x000fec0000010000 */
[----:B---3--:R1:W-:Y:S04]  /*40b60*/  STL [R1+0x132c], R25 ;  /* 0x00132c1901007387 */ /* 0x0083e80000100800 */
[----:B-1----:R-:W3:Y:S04]  /*40b70*/  LDL.LU R25, [R1+0x80] ;  /* 0x0000800001197983 */ /* 0x002ee80000300800 */
[----:B---3--:R1:W-:Y:S04]  /*40b80*/  STL [R1+0x1330], R25 ;  /* 0x0013301901007387 */ /* 0x0083e80000100800 */
[----:B-1----:R-:W2:Y:S04]  /*40b90*/  LDL.LU R25, [R1+0x34] ;  /* 0x0000340001197983 */ /* 0x002ea80000300800 */
[----:B------:R-:W3:Y:S04]  /*40ba0*/  LDL.LU R28, [R1+0x98] ;  /* 0x00009800011c7983 */ /* 0x000ee80000300800 */
[----:B------:R-:W-:Y:S04]  /*40bb0*/  STS.128 [R2], R8 ;  /* 0x0000000802007388 */ /* 0x000fe80000000c00 */
[----:B------:R-:W-:Y:S04]  /*40bc0*/  STS.128 [R2+0x80], R20 ;  /* 0x0000801402007388 */ /* 0x000fe80000000c00 */
[----:B------:R-:W-:Y:S04]  /*40bd0*/  STS.128 [R2+0x400], R16 ;  /* 0x0004001002007388 */ /* 0x000fe80000000c00 */
[----:B------:R-:W-:Y:S04]  /*40be0*/  STS.128 [R2+0x480], R12 ;  /* 0x0004800c02007388 */ /* 0x000fe80000000c00 */
[----:B------:R-:W-:Y:S06]  /*40bf0*/  BAR.SYNC.DEFER_BLOCKING 0x0 ;  /* 0x0000000000007b1d */ /* 0x000fec0000010000 */
[----:B---3--:R1:W-:Y:S04]  /*40c00*/  STL [R1+0x1328], R28 ;  /* 0x0013281c01007387 */ /* 0x0083e80000100800 */
[----:B-1----:R-:W3:Y:S04]  /*40c10*/  LDL.LU R28, [R1+0x54] ;  /* 0x00005400011c7983 */ /* 0x002ee80000300800 */
[----:B------:R-:W4:Y:S04]  /*40c20*/  LDL.LU R29, [R1+0x70] ;  /* 0x00007000011d7983 */ /* 0x000f280000300800 */
[----:B------:R-:W4:Y:S04]  /*40c30*/  LDL.LU R26, [R1+0x6c] ;  /* 0x00006c00011a7983 */ /* 0x000f280000300800 */
[----:B------:R-:W5:Y:S04]  /*40c40*/  LDL.LU R3, [R1+0xa8] ;  /* 0x0000a80001037983 */ /* 0x000f680000300800 */
[----:B------:R-:W3:Y:S04]  /*40c50*/  LDL.LU R27, [R1+0x78] ;  /* 0x00007800011b7983 */ /* 0x000ee80000300800 */
[----:B------:R-:W3:Y:S04]  /*40c60*/  LDL.LU R0, [R1+0x1e8] ;  /* 0x0001e80001007983 */ /* 0x000ee80000300800 */
[----:B0-----:R0:W-:Y:S04]  /*40c70*/  STL.64 [R1+0x12f0], R6 ;  /* 0x0012f00601007387 */ /* 0x0011e80000100a00 */
[----:B0-----:R-:W3:Y:S04]  /*40c80*/  LDL.LU R6, [R1+0x264] ;  /* 0x0002640001067983 */ /* 0x001ee80000300800 */
[----:B------:R-:W3:Y:S04]  /*40c90*/  LDL.LU R7, [R1+0x260] ;  /* 0x0002600001077983 */ /* 0x000ee80000300800 */
[----:B------:R0:W-:Y:S04]  /*40ca0*/  STL.64 [R1+0x12e8], R4 ;  /* 0x0012e80401007387 */ /* 0x0001e80000100a00 */
[----:B0-----:R-:W3:Y:S04]  /*40cb0*/  LDL.LU R4, [R1+0x250] ;  /* 0x0002500001047983 */ /* 0x001ee80000300800 */
[----:B------:R-:W3:Y:S04]  /*40cc0*/  LDL.LU R5, [R1+0x21c] ;  /* 0x00021c0001057983 */ /* 0x000ee80000300800 */
[----:B------:R-:W3:Y:S04]  /*40cd0*/  LDL.LU R8, [R1+0x7c] ;  /* 0x00007c0001087983 */ /* 0x000ee80000300800 */
[----:B------:R-:W3:Y:S04]  /*40ce0*/  LDL.LU R9, [R1+0x90] ;  /* 0x0000900001097983 */ /* 0x000ee80000300800 */
[----:B------:R-:W5:Y:S04]  /*40cf0*/  LDL.LU R10, [R1+0xa0] ;  /* 0x0000a000010a7983 */ /* 0x000f680000300800 */
        /* <DEDUP_REMOVED lines=9> */
[----:B--2---:R-:W-:-:S03]  /*40d90*/  F2FP.PACK_AB R24, R25, R24 ;  /* 0x000000181918723e */ /* 0x004fc600000000ff */
[----:B------:R-:W2:Y:S04]  /*40da0*/  LDL.LU R12, [R1+0xb4] ;  /* 0x0000b400010c7983 */ /* 0x000ea80000300800 */
[----:B------:R-:W2:Y:S04]  /*40db0*/  LDL.LU R13, [R1+0x1ec] ;  /* 0x0001ec00010d7983 */ /* 0x000ea80000300800 */
[----:B------:R-:W2:Y:S04]  /*40dc0*/  LDL.LU R14, [R1+0x24c] ;  /* 0x00024c00010e7983 */ /* 0x000ea80000300800 */
[----:B------:R-:W2:Y:S04]  /*40dd0*/  LDL.LU R15, [R1+0x1fc] ;  /* 0x0001fc00010f7983 */ /* 0x000ea80000300800 */
[----:B------:R-:W3:Y:S02]  /*40de0*/  LDL.LU R25, [R1+0x1330] ;  /* 0x0013300001197983 */ /* 0x000ee40000300800 */
[----:B---3--:R-:W-:-:S02]  /*40df0*/  F2FP.PACK_AB R8, R25, R8 ;  /* 0x000000081908723e */ /* 0x008fc400000000ff */
[----:B------:R-:W3:Y:S02]  /*40e00*/  LDL.LU R25, [R1+0x132c] ;  /* 0x00132c0001197983 */ /* 0x000ee40000300800 */
[----:B---3--:R-:W-:Y:S02]  /*40e10*/  F2FP.PACK_AB R25, R28, R25 ;  /* 0x000000191c19723e */ /* 0x008fe400000000ff */
[----:B------:R-:W3:Y:S01]  /*40e20*/  LDL.LU R28, [R1+0x1328] ;  /* 0x00132800011c7983 */ /* 0x000ee20000300800 */
[----:B----4-:R-:W-:Y:S02]  /*40e30*/  F2FP.PACK_AB R26, R29, R26 ;  /* 0x0000001a1d1a723e */ /* 0x010fe400000000ff */
[----:B-----5:R-:W-:Y:S02]  /*40e40*/  F2FP.PACK_AB R10, R3, R10 ;  /* 0x0000000a030a723e */ /* 0x020fe400000000ff */
[----:B--2---:R-:W-:Y:S02]  /*40e50*/  F2FP.PACK_AB R11, R12, R11 ;  /* 0x0000000b0c0b723e */ /* 0x004fe400000000ff */
[----:B------:R-:W-:-:S02]  /*40e60*/  F2FP.PACK_AB R12, R13, R0 ;  /* 0x000000000d0c723e */ /* 0x000fc400000000ff */
[----:B------:R-:W0:Y:S01]  /*40e70*/  S2R R0, SR_TID.X ;  /* 0x0000000000007919 */ /* 0x000e220000002100 */
[----:B---3--:R-:W-:-:S03]  /*40e80*/  F2FP.PACK_AB R9, R28, R9 ;  /* 0x000000091c09723e */ /* 0x008fc600000000ff */
[----:B------:R-:W2:Y:S04]  /*40e90*/  LDL.LU R28, [R1+0x1324] ;  /* 0x00132400011c7983 */ /* 0x000ea80000300800 */
[----:B------:R-:W3:Y:S04]  /*40ea0*/  LDL.LU R29, [R1+0x1320] ;  /* 0x00132000011d7983 */ /* 0x000ee80000300800 */
[----:B------:R-:W4:Y:S01]  /*40eb0*/  LDL.LU R3, [R1+0x131c] ;  /* 0x00131c0001037983 */ /* 0x000f220000300800 */
[----:B------:R-:W-:Y:S02]  /*40ec0*/  F2FP.PACK_AB R13, R15, R17 ;  /* 0x000000110f0d723e */ /* 0x000fe400000000ff */
[----:B------:R-:W-:-:S02]  /*40ed0*/  F2FP.PACK_AB R17, R18, R4 ;  /* 0x000000041211723e */ /* 0x000fc400000000ff */
[C---:B0-----:R-:W-:Y:S02]  /*40ee0*/  SHF.L.U32 R4, R0.reuse, 0xa, RZ ;  /* 0x0000000a00047819 */ /* 0x041fe400000006ff */
[----:B------:R-:W-:Y:S02]  /*40ef0*/  LOP3.LUT R0, R0, 0x7f, RZ, 0xc0, !PT ;  /* 0x0000007f00007812 */ /* 0x000fe400078ec0ff */
[----:B------:R-:W-:Y:S02]  /*40f00*/  LOP3.LUT R4, R4, 0x1800, RZ, 0xc0, !PT ;  /* 0x0000180004047812 */ /* 0x000fe400078ec0ff */
[----:B------:R-:W-:Y:S02]  /*40f10*/  F2FP.PACK_AB R16, R14, R16 ;  /* 0x000000100e10723e */ /* 0x000fe400000000ff */
[----:B------:R-:W-:Y:S02]  /*40f20*/  F2FP.PACK_AB R14, R19, R20 ;  /* 0x00000014130e723e */ /* 0x000fe400000000ff */
[----:B------:R-:W-:-:S02]  /*40f30*/  F2FP.PACK_AB R15, R23, R5 ;  /* 0x00000005170f723e */ /* 0x000fc400000000ff */
[----:B------:R-:W-:Y:S01]  /*40f40*/  F2FP.PACK_AB R19, R6, R7 ;  /* 0x000000070613723e */ /* 0x000fe200000000ff */
[C-C-:B------:R-:W-:Y:S01]  /*40f50*/  IMAD R7, R0.reuse, 0x10, R4.reuse ;  /* 0x0000001000077824 */ /* 0x140fe200078e0204 */
[CC--:B------:R-:W-:Y:S02]  /*40f60*/  LEA R6, R0.reuse, R4.reuse, 0x4 ;  /* 0x0000000400067211 */ /* 0x0c0fe400078e20ff */
[C---:B------:R-:W-:Y:S01]  /*40f70*/  LEA R5, R0.reuse, R4, 0x4 ;  /* 0x0000000400057211 */ /* 0x040fe200078e20ff */
[----:B------:R-:W-:Y:S01]  /*40f80*/  IMAD R4, R0, 0x10, R4 ;  /* 0x0000001000047824 */ /* 0x000fe200078e0204 */
[----:B------:R-:W-:Y:S02]  /*40f90*/  F2FP.PACK_AB R18, R21, R22 ;  /* 0x000000161512723e */ /* 0x000fe400000000ff */
[----:B------:R-:W-:Y:S02]  /*40fa0*/  LOP3.LUT R5, R5, 0x20, RZ, 0x3c, !PT ;  /* 0x0000002005057812 */ /* 0x000fe400078e3cff */
[----:B------:R-:W-:-:S02]  /*40fb0*/  LOP3.LUT R6, R6, 0x40, RZ, 0x3c, !PT ;  /* 0x0000004006067812 */ /* 0x000fc400078e3cff */
[----:B------:R-:W-:Y:S02]  /*40fc0*/  LOP3.LUT R7, R7, 0x60, RZ, 0x3c, !PT ;  /* 0x0000006007077812 */ /* 0x000fe400078e3cff */
[----:B----4-:R-:W-:Y:S02]  /*40fd0*/  F2FP.PACK_AB R27, R27, R3 ;  /* 0x000000031b1b723e */ /* 0x010fe400000000ff */
[----:B------:R-:W4:Y:S04]  /*40fe0*/  LDL.LU R3, [R1+0x1318] ;  /* 0x0013180001037983 */ /* 0x000f280000300800 */
[----:B------:R-:W-:Y:S04]  /*40ff0*/  STL.64 [R1+0x1310], R26 ;  /* 0x0013101a01007387 */ /* 0x000fe80000100a00 */
[----:B------:R-:W-:Y:S04]  /*41000*/  STL.64 [R1+0x1308], R24 ;  /* 0x0013081801007387 */ /* 0x000fe80000100a00 */
[----:B------:R-:W0:Y:S04]  /*41010*/  LDS.128 R24, [R4] ;  /* 0x0000000004187984 */ /* 0x000e280000000c00 */
[----:B------:R-:W5:Y:S04]  /*41020*/  LDL.LU R20, [R1+0xd0] ;  /* 0x0000d00001147983 */ /* 0x000f680000300800 */
[----:B------:R-:W2:Y:S04]  /*41030*/  LDL.LU R21, [R1+0xd8] ;  /* 0x0000d80001157983 */ /* 0x000ea80000300800 */
[----:B------:R-:W2:Y:S04]  /*41040*/  LDL.LU R22, [R1+0xe0] ;  /* 0x0000e00001167983 */ /* 0x000ea80000300800 */
[----:B------:R-:W4:Y:S04]  /*41050*/  LDL.LU R23, [R1+0xf0] ;  /* 0x0000f00001177983 */ /* 0x000f280000300800 */
[----:B0-----:R-:W-:Y:S04]  /*41060*/  STL.64 [R1+0xc0], R24 ;  /* 0x0000c01801007387 */ /* 0x001fe80000100a00 */
[----:B------:R-:W-:Y:S04]  /*41070*/  STL.64 [R1+0xc8], R26 ;  /* 0x0000c81a01007387 */ /* 0x000fe80000100a00 */
[----:B------:R-:W0:Y:S04]  /*41080*/  LDS.128 R24, [R5] ;  /* 0x0000000005187984 */ /* 0x000e280000000c00 */
[----:B0-----:R-:W-:Y:S04]  /*41090*/  STL.64 [R1+0xb0], R24 ;  /* 0x0000b01801007387 */ /* 0x001fe80000100a00 */
[----:B------:R-:W-:Y:S04]  /*410a0*/  STL.64 [R1+0xb8], R26 ;  /* 0x0000b81a01007387 */ /* 0x000fe80000100a00 */
[----:B------:R-:W0:Y:S04]  /*410b0*/  LDS.128 R24, [R6] ;  /* 0x0000000006187984 */ /* 0x000e280000000c00 */
[----:B0-----:R-:W-:Y:S04]  /*410c0*/  STL.64 [R1+0xa0], R24 ;  /* 0x0000a01801007387 */ /* 0x001fe80000100a00 */
[----:B------:R-:W-:Y:S04]  /*410d0*/  STL.64 [R1+0xa8], R26 ;  /* 0x0000a81a01007387 */ /* 0x000fe80000100a00 */
[----:B------:R-:W0:Y:S04]  /*410e0*/  LDS.128 R24, [R7] ;  /* 0x0000000007187984 */ /* 0x000e280000000c00 */
[----:B0-----:R-:W-:Y:S04]  /*410f0*/  STL.64 [R1+0x90], R24 ;  /* 0x0000901801007387 */ /* 0x001fe80000100a00 */
[----:B------:R0:W-:Y:S04]  /*41100*/  STL.64 [R1+0x98], R26 ;  /* 0x0000981a01007387 */ /* 0x0001e80000100a00 */
[----:B0-----:R-:W2:Y:S04]  /*41110*/  LDL.LU.64 R26, [R1+0x1310] ;  /* 0x00131000011a7983 */ /* 0x001ea80000300a00 */
[----:B------:R-:W2:Y:S04]  /*41120*/  LDL.LU.64 R24, [R1+0x1308] ;  /* 0x0013080001187983 */ /* 0x000ea80000300a00 */
[----:B------:R0:W-:Y:S04]  /*41130*/  STL [R1+0x12f8], R7 ;  /* 0x0012f80701007387 */ /* 0x0001e80000100800 */
[----:B------:R-:W-:Y:S06]  /*41140*/  BAR.SYNC.DEFER_BLOCKING 0x0 ;  /* 0x0000000000007b1d */ /* 0x000fec0000010000 */
[----:B0-----:R-:W3:Y:S04]  /*41150*/  LDL.LU R7, [R1+0xe4] ;  /* 0x0000e40001077983 */ /* 0x001ee80000300800 */
[----:B------:R0:W-:Y:S04]  /*41160*/  STL [R1+0x12fc], R6 ;  /* 0x0012fc0601007387 */ /* 0x0001e80000100800 */
[----:B0-----:R-:W5:Y:S04]  /*41170*/  LDL.LU R6, [R1+0xdc] ;  /* 0x0000dc0001067983 */ /* 0x001f680000300800 */
[----:B------:R0:W-:Y:S04]  /*41180*/  STL [R1+0x1300], R5 ;  /* 0x0013000501007387 */ /* 0x0001e80000100800 */
[----:B0-----:R-:W5:Y:S04]  /*41190*/  LDL.LU R5, [R1+0xd4] ;  /* 0x0000d40001057983 */ /* 0x001f680000300800 */
[----:B------:R-:W5:Y:S01]  /*411a0*/  LDL.LU R0, [R1+0x280] ;  /* 0x0002800001007983 */ /* 0x000f620000300800 */
[----:B----4-:R-:W-:-:S03]  /*411b0*/  F2FP.PACK_AB R23, R23, R3 ;  /* 0x000000031717723e */ /* 0x010fc600000000ff */
[----:B--2---:R0:W-:Y:S04]  /*411c0*/  STS.128 [R2], R24 ;  /* 0x0000001802007388 */ /* 0x0041e80000000c00 */
[----:B------:R1:W-:Y:S04]  /*411d0*/  STS.128 [R2+0x80], R8 ;  /* 0x0000800802007388 */ /* 0x0003e80000000c00 */
[----:B------:R2:W-:Y:S04]  /*411e0*/  STS.128 [R2+0x400], R12 ;  /* 0x0004000c02007388 */ /* 0x0005e80000000c00 */
[----:B------:R4:W-:Y:S01]  /*411f0*/  STS.128 [R2+0x480], R16 ;  /* 0x0004801002007388 */ /* 0x0009e20000000c00 */
[----:B---3--:R-:W-:-:S03]  /*41200*/  F2FP.PACK_AB R22, R7, R22 ;  /* 0x000000160716723e */ /* 0x008fc600000000ff */
[----:B0-----:R-:W3:Y:S04]  /*41210*/  LDL.LU R26, [R1+0x290] ;  /* 0x00029000011a7983 */ /* 0x001ee80000300800 */
[----:B------:R-:W3:Y:S04]  /*41220*/  LDL.LU R25, [R1+0x284] ;  /* 0x0002840001197983 */ /* 0x000ee80000300800 */
[----:B-1----:R-:W3:Y:S01]  /*41230*/  LDL.LU R8, [R1+0x228] ;  /* 0x0002280001087983 */ /* 0x002ee20000300800 */
[----:B-----5:R-:W-:-:S03]  /*41240*/  F2FP.PACK_AB R21, R6, R21 ;  /* 0x000000150615723e */ /* 0x020fc600000000ff */
[----:B------:R-:W5:Y:S04]  /*41250*/  LDL.LU R9, [R1+0x230] ;  /* 0x0002300001097983 */ /* 0x000f680000300800 */
[----:B------:R-:W3:Y:S04]  /*41260*/  LDL.LU R10, [R1+0x238] ;  /* 0x00023800010a7983 */ /* 0x000ee80000300800 */
[----:B------:R-:W3:Y:S04]  /*41270*/  LDL.LU R11, [R1+0x240] ;  /* 0x00024000010b7983 */ /* 0x000ee80000300800 */
[----:B--2---:R-:W2:Y:S01]  /*41280*/  LDL.LU R12, [R1+0x268] ;  /* 0x00026800010c7983 */ /* 0x004ea20000300800 */
[----:B------:R-:W-:-:S03]  /*41290*/  F2FP.PACK_AB R20, R5, R20 ;  /* 0x000000140514723e */ /* 0x000fc600000000ff */
[----:B------:R-:W-:Y:S06]  /*412a0*/  BAR.SYNC.DEFER_BLOCKING 0x0 ;  /* 0x0000000000007b1d */ /* 0x000fec0000010000 */
[----:B------:R-:W2:Y:S04]  /*412b0*/  LDL.LU R13, [R1+0x270] ;  /* 0x00027000010d7983 */ /* 0x000ea80000300800 */
[----:B------:R-:W2:Y:S04]  /*412c0*/  LDL.LU R14, [R1+0x278] ;  /* 0x00027800010e7983 */ /* 0x000ea80000300800 */
[----:B------:R-:W2:Y:S04]  /*412d0*/  LDL.LU R15, [R1+0x298] ;  /* 0x00029800010f7983 */ /* 0x000ea80000300800 */
[----:B----4-:R-:W2:Y:S04]  /*412e0*/  LDL.LU R16, [R1+0x26c] ;  /* 0x00026c0001107983 */ /* 0x010ea80000300800 */
[----:B------:R-:W4:Y:S04]  /*412f0*/  LDL.LU R17, [R1+0x294] ;  /* 0x0002940001117983 */ /* 0x000f280000300800 */
[----:B------:R-:W0:Y:S04]  /*41300*/  LDS.128 R4, [R4] ;  /* 0x0000000004047984 */ /* 0x000e280000000c00 */
[----:B------:R-:W2:Y:S04]  /*41310*/  LDL.LU R18, [R1+0x29c] ;  /* 0x00029c0001127983 */ /* 0x000ea80000300800 */
[----:B------:R-:W2:Y:S04]  /*41320*/  LDL.LU R19, [R1+0x2a0] ;  /* 0x0002a00001137983 */ /* 0x000ea80000300800 */
[----:B------:R-:W3:Y:S04]  /*41330*/  LDL.LU R3, [R1+0x1304] ;  /* 0x0013040001037983 */ /* 0x000ee80000300800 */
[----:B------:R-:W2:Y:S04]  /*41340*/  LDL.LU R24, [R1+0x20] ;  /* 0x0000200001187983 */ /* 0x000ea80000300800 */
[----:B0-----:R0:W-:Y:S04]  /*41350*/  STL.64 [R1+0x80], R4 ;  /* 0x0000800401007387 */ /* 0x0011e80000100a00 */
[----:B------:R-:W-:Y:S04]  /*41360*/  STL.64 [R1+0x88], R6 ;  /* 0x0000880601007387 */ /* 0x000fe80000100a00 */
[----:B0-----:R-:W2:Y:S04]  /*41370*/  LDL.LU R5, [R1+0x1300] ;  /* 0x0013000001057983 */ /* 0x001ea80000300800 */
[----:B--2---:R-:W0:Y:S04]  /*41380*/  LDS.128 R4, [R5] ;  /* 0x0000000005047984 */ /* 0x004e280000000c00 */
[----:B0-----:R-:W-:Y:S04]  /*41390*/  STL.64 [R1+0x70], R4 ;  /* 0x0000700401007387 */ /* 0x001fe80000100a00 */
[----:B------:R0:W-:Y:S04]  /*413a0*/  STL.64 [R1+0x78], R6 ;  /* 0x0000780601007387 */ /* 0x0001e80000100a00 */
[----:B0-----:R-:W2:Y:S04]  /*413b0*/  LDL.LU R6, [R1+0x12fc] ;  /* 0x0012fc0001067983 */ /* 0x001ea80000300800 */
[----:B--2---:R-:W0:Y:S04]  /*413c0*/  LDS.128 R4, [R6] ;  /* 0x0000000006047984 */ /* 0x004e280000000c00 */
[----:B0-----:R-:W-:Y:S04]  /*413d0*/  STL.64 [R1+0x50], R4 ;  /* 0x0000500401007387 */ /* 0x001fe80000100a00 */
[----:B------:R0:W-:Y:S04]  /*413e0*/  STL.64 [R1+0x58], R6 ;  /* 0x0000580601007387 */ /* 0x0001e80000100a00 */
[----:B0-----:R-:W2:Y:S04]  /*413f0*/  LDL.LU R7, [R1+0x12f8] ;  /* 0x0012f80001077983 */ /* 0x001ea80000300800 */
[----:B------:R-:W3:Y:S04]  /*41400*/  LDL.LU R27, [R1+0x10] ;  /* 0x00001000011b7983 */ /* 0x000ee80000300800 */
[----:B--2---:R-:W0:Y:S04]  /*41410*/  LDS.128 R4, [R7] ;  /* 0x0000000007047984 */ /* 0x004e280000000c00 */
[----:B------:R-:W-:Y:S06]  /*41420*/  BAR.SYNC.DEFER_BLOCKING 0x0 ;  /* 0x0000000000007b1d */ /* 0x000fec0000010000 */
[----:B------:R-:W-:Y:S04]  /*41430*/  STS.128 [R2], R20 ;  /* 0x0000001402007388 */ /* 0x000fe80000000c00 */
[----:B0-----:R-:W-:Y:S04]  /*41440*/  STL.64 [R1+0x30], R4 ;  /* 0x0000300401007387 */ /* 0x001fe80000100a00 */
[----:B------:R0:W-:Y:S04]  /*41450*/  STL.64 [R1+0x38], R6 ;  /* 0x0000380601007387 */ /* 0x0001e80000100a00 */
[----:B0-----:R-:W2:Y:S04]  /*41460*/  LDL.LU.64 R6, [R1+0x12f0] ;  /* 0x0012f00001067983 */ /* 0x001ea80000300a00 */
[----:B------:R-:W2:Y:S04]  /*41470*/  LDL.LU.64 R4, [R1+0x12e8] ;  /* 0x0012e80001047983 */ /* 0x000ea80000300a00 */
[----:B------:R-:W5:Y:S01]  /*41480*/  LDL.LU R2, [R1+0x12e0] ;  /* 0x0012e00001027983 */ /* 0x000f620000300800 */
[----:B---3--:R-:W-:-:S03]  /*41490*/  F2FP.PACK_AB R8, R3, R8 ;  /* 0x000000080308723e */ /* 0x008fc600000000ff */
[----:B------:R-:W3:Y:S04]  /*414a0*/  LDL.LU R20, [R1+0x274] ;  /* 0x0002740001147983 */ /* 0x000ee80000300800 */
[----:B------:R-:W2:Y:S04]  /*414b0*/  LDL.LU R21, [R1+0x27c] ;  /* 0x00027c0001157983 */ /* 0x000ea80000300800 */
[----:B------:R-:W2:Y:S04]  /*414c0*/  LDL.LU R22, [R1+0x2a4] ;  /* 0x0002a40001167983 */ /* 0x000ea80000300800 */
[----:B------:R-:W2:Y:S04]  /*414d0*/  LDL.LU R23, [R1+0x40] ;  /* 0x0000400001177983 */ /* 0x000ea80000300800 */
[----:B------:R-:W2:Y:S01]  /*414e0*/  LDL.LU R3, [R1+0x12dc] ;  /* 0x0012dc0001037983 */ /* 0x000ea20000300800 */
[----:B-----5:R-:W-:-:S03]  /*414f0*/  F2FP.PACK_AB R9, R2, R9 ;  /* 0x000000090209723e */ /* 0x020fc600000000ff */
[----:B------:R-:W5:Y:S01]  /*41500*/  LDL.LU R2, [R1+0x12d8] ;  /* 0x0012d80001027983 */ /* 0x000f620000300800 */
[----:B--2---:R-:W-:-:S03]  /*41510*/  F2FP.PACK_AB R10, R3, R10 ;  /* 0x0000000a030a723e */ /* 0x004fc600000000ff */
[----:B------:R-:W2:Y:S01]  /*41520*/  LDL.LU R3, [R1+0x12d4] ;  /* 0x0012d40001037983 */ /* 0x000ea20000300800 */
[----:B-----5:R-:W-:-:S03]  /*41530*/  F2FP.PACK_AB R11, R2, R11 ;  /* 0x0000000b020b723e */ /* 0x020fc600000000ff */
[----:B------:R-:W2:Y:S01]  /*41540*/  LDL.LU R2, [R1+0x12d0] ;  /* 0x0012d00001027983 */ /* 0x000ea20000300800 */
[----:B------:R-:W-:Y:S02]  /*41550*/  F2FP.PACK_AB R12, R16, R12 ;  /* 0x0000000c100c723e */ /* 0x000fe400000000ff */
[----:B------:R-:W-:Y:S02]  /*41560*/  F2FP.PACK_AB R18, R18, R15 ;  /* 0x0000000f1212723e */ /* 0x000fe400000000ff */
[----:B---3--:R-:W-:Y:S02]  /*41570*/  F2FP.PACK_AB R13, R20, R13 ;  /* 0x0000000d140d723e */ /* 0x008fe400000000ff */
[----:B------:R-:W-:Y:S02]  /*41580*/  F2FP.PACK_AB R14, R21, R14 ;  /* 0x0000000e150e723e */ /* 0x000fe400000000ff */
[----:B------:R-:W-:Y:S02]  /*41590*/  F2FP.PACK_AB R15, R25, R0 ;  /* 0x00000000190f723e */ /* 0x000fe400000000ff */
[----:B----4-:R-:W-:-:S02]  /*415a0*/  F2FP.PACK_AB R17, R17, R26 ;  /* 0x0000001a1111723e */ /* 0x010fc400000000ff */
[----:B------:R-:W-:Y:S01]  /*415b0*/  F2FP.PACK_AB R19, R22, R19 ;  /* 0x000000131613723e */ /* 0x000fe200000000ff */
[----:B------:R-:W-:Y:S04]  /*415c0*/  STS.128 [R23+0x80], R8 ;  /* 0x0000800817007388 */ /* 0x000fe80000000c00 */
[----:B------:R0:W-:Y:S01]  /*415d0*/  STS.128 [R23+0x400], R12 ;  /* 0x0004000c17007388 */ /* 0x0001e20000000c00 */
[----:B--2---:R-:W-:-:S03]  /*415e0*/  F2FP.PACK_AB R16, R2, R3 ;  /* 0x000000030210723e */ /* 0x004fc600000000ff */
[----:B------:R-:W2:Y:S04]  /*415f0*/  LDL.LU R2, [R1+0x12cc] ;  /* 0x0012cc0001027983 */ /* 0x000ea80000300800 */
[----:B------:R-:W3:Y:S04]  /*41600*/  LDL.LU R3, [R1+0x12c8] ;  /* 0x0012c80001037983 */ /* 0x000ee80000300800 */
[----:B------:R-:W-:Y:S04]  /*41610*/  STS.128 [R23+0x480], R16 ;  /* 0x0004801017007388 */ /* 0x000fe80000000c00 */
[----:B------:R-:W-:Y:S01]  /*41620*/  BAR.SYNC.DEFER_BLOCKING 0x0 ;  /* 0x0000000000007b1d */ /* 0x000fe20000010000 */
[----:B------:R-:W-:-:S05]  /*41630*/  MOV R26, c[0x0][0x1c8] ;  /* 0x00007200001a7a02 */ /* 0x000fca0000000f00 */
[----:B------:R-:W4:Y:S01]  /*41640*/  LDL.LU R25, [R1] ;  /* 0x0000000001197983 */ /* 0x000f220000300800 */
[C---:B------:R-:W-:Y:S01]  /*41650*/  SHF.L.U32 R0, R26.reuse, 0x1, RZ ;  /* 0x000000011a007819 */ /* 0x040fe200000006ff */
[C---:B0-----:R-:W-:Y:S01]  /*41660*/  IMAD R15, R26.reuse, 0x6, RZ ;  /* 0x000000061a0f7824 */ /* 0x041fe200078e02ff */
[-C--:B--2---:R-:W-:Y:S02]  /*41670*/  LEA R8, P5, R26, R2.reuse, 0x2 ;  /* 0x000000021a087211 */ /* 0x084fe400078a10ff */
[C---:B------:R-:W-:Y:S02]  /*41680*/  IADD3 R10, P4, R0.reuse, R2, RZ ;  /* 0x00000002000a7210 */ /* 0x040fe40007f9e0ff */
[-C--:B---3--:R-:W-:Y:S01]  /*41690*/  LEA.HI.X.SX32 R9, R0, R3.reuse, 0x1, P5 ;  /* 0x0000000300097211 */ /* 0x088fe200028f0eff */
[----:B------:R0:W-:Y:S01]  /*416a0*/  STG.E.U16 [R2.64], R24 ;  /* 0x0000001802007986 */ /* 0x0001e2000c101506 */
[----:B------:R-:W-:Y:S02]  /*416b0*/  LEA.HI.X.SX32 R11, R26, R3, 0x1, P4 ;  /* 0x000000031a0b7211 */ /* 0x000fe400020f0eff */
[----:B------:R-:W-:-:S05]  /*416c0*/  PRMT R0, R24, 0x7632, R0 ;  /* 0x0000763218007816 */ /* 0x000fca0000000000 */
[----:B------:R1:W-:Y:S04]  /*416d0*/  STG.E.U16 [R10.64], R0 ;  /* 0x000000000a007986 */ /* 0x0003e8000c101506 */
[----:B0-----:R-:W2:Y:S04]  /*416e0*/  LDL.LU R24, [R1+0x24] ;  /* 0x0000240001187983 */ /* 0x001ea80000300800 */
[----:B------:R0:W-:Y:S01]  /*416f0*/  STG.E.U16 [R8.64], R27 ;  /* 0x0000001b08007986 */ /* 0x0001e2000c101506 */
[----:B-1----:R-:W-:-:S03]  /*41700*/  PRMT R0, R27, 0x7632, R0 ;  /* 0x000076321b007816 */ /* 0x002fc60000000000 */
[----:B0-----:R-:W3:Y:S01]  /*41710*/  LDL.LU R27, [R1+0x14] ;  /* 0x00001400011b7983 */ /* 0x001ee20000300800 */
[C---:B------:R-:W-:Y:S01]  /*41720*/  IMAD R9, R26.reuse, 0x3, RZ ;  /* 0x000000031a097824 */ /* 0x040fe200078e02ff */
[-C--:B------:R-:W-:Y:S01]  /*41730*/  IADD3 R8, P5, R15, R2.reuse, RZ ;  /* 0x000000020f087210 */ /* 0x080fe20007fbe0ff */
[C---:B------:R-:W-:Y:S01]  /*41740*/  IMAD R17, R26.reuse, 0xa, RZ ;  /* 0x0000000a1a117824 */ /* 0x040fe200078e02ff */
[CC--:B------:R-:W-:Y:S01]  /*41750*/  LEA R10, P4, R26.reuse, R2.reuse, 0x3 ;  /* 0x000000021a0a7211 */ /* 0x0c0fe200078818ff */
[C---:B------:R-:W-:Y:S01]  /*41760*/  IMAD.SHL.U32 R11, R26.reuse, 0x4, RZ ;  /* 0x000000041a0b7824 */ /* 0x040fe200078e00ff */
[-C--:B------:R-:W-:Y:S01]  /*41770*/  LEA.HI.X.SX32 R9, R9, R3.reuse, 0x1, P5 ;  /* 0x0000000309097211 */ /* 0x080fe200028f0eff */
[C---:B------:R-:W-:Y:S01]  /*41780*/  IMAD R13, R26.reuse, 0x5, RZ ;  /* 0x000000051a0d7824 */ /* 0x040fe200078e02ff */
[-C--:B------:R-:W-:Y:S01]  /*41790*/  IADD3 R12, P5, R17, R2.reuse, RZ ;  /* 0x00000002110c7210 */ /* 0x080fe20007fbe0ff */
[C---:B------:R-:W-:Y:S01]  /*417a0*/  IMAD R19, R26.reuse, 0xc, RZ ;  /* 0x0000000c1a137824 */ /* 0x040fe200078e02ff */
[-C--:B------:R-:W-:Y:S01]  /*417b0*/  LEA.HI.X.SX32 R11, R11, R3.reuse, 0x1, P4 ;  /* 0x000000030b0b7211 */ /* 0x080fe200020f0eff */
[----:B------:R0:W-:Y:S01]  /*417c0*/  STG.E.U16 [R8.64], R0 ;  /* 0x0000000008007986 */ /* 0x0001e2000c101506 */
[-C--:B------:R-:W-:Y:S01]  /*417d0*/  LEA.HI.X.SX32 R13, R13, R3.reuse, 0x1, P5 ;  /* 0x000000030d0d7211 */ /* 0x080fe200028f0eff */
[C---:B------:R-:W-:Y:S01]  /*417e0*/  IMAD R16, R26.reuse, 0xe, RZ ;  /* 0x0000000e1a107824 */ /* 0x040fe200078e02ff */
[-C--:B------:R-:W-:Y:S01]  /*417f0*/  IADD3 R14, P6, R19, R2.reuse, RZ ;  /* 0x00000002130e7210 */ /* 0x080fe20007fde0ff */
[----:B----4-:R1:W-:Y:S01]  /*41800*/  STG.E.U16 [R10.64], R25 ;  /* 0x000000190a007986 */ /* 0x0103e2000c101506 */
[----:B0-----:R-:W-:Y:S01]  /*41810*/  PRMT R0, R25, 0x7632, R0 ;  /* 0x0000763219007816 */ /* 0x001fe20000000000 */
[----:B------:R-:W-:Y:S01]  /*41820*/  IMAD R18, R26, 0x12, RZ ;  /* 0x000000121a127824 */ /* 0x000fe200078e02ff */
[----:B------:R-:W-:Y:S01]  /*41830*/  IADD3 R8, P5, R16, R2, RZ ;  /* 0x0000000210087210 */ /* 0x000fe20007fbe0ff */
[----:B-1----:R-:W4:Y:S04]  /*41840*/  LDL.LU R25, [R1+0x4] ;  /* 0x0000040001197983 */ /* 0x002f280000300800 */
[----:B------:R0:W-:Y:S01]  /*41850*/  STG.E.U16 [R12.64], R0 ;  /* 0x000000000c007986 */ /* 0x0001e2000c101506 */
[----:B------:R-:W-:Y:S01]  /*41860*/  LEA.HI.X.SX32 R15, R15, R3, 0x1, P6 ;  /* 0x000000030f0f7211 */ /* 0x000fe200030f0eff */
[C---:B------:R-:W-:Y:S01]  /*41870*/  IMAD R22, R26.reuse, 0x14, RZ ;  /* 0x000000141a167824 */ /* 0x040fe200078e02ff */
[----:B------:R-:W-:-:S02]  /*41880*/  SHF.L.U32 R11, R26, 0x3, RZ ;  /* 0x000000031a0b7819 */ /* 0x000fc400000006ff */
[CC--:B------:R-:W-:Y:S01]  /*41890*/  LEA R10, P4, R26.reuse, R2.reuse, 0x4 ;  /* 0x000000021a0a7211 */ /* 0x0c0fe200078820ff */
[----:B0-----:R-:W-:Y:S01]  /*418a0*/  IMAD R0, R26, 0x7, RZ ;  /* 0x000000071a007824 */ /* 0x001fe200078e02ff */
[----:B------:R0:W-:Y:S04]  /*418b0*/  STG.E.U16 [R14.64], R4 ;  /* 0x000000040e007986 */ /* 0x0001e8000c101506 */
[-C--:B------:R-:W-:Y:S01]  /*418c0*/  LEA.HI.X.SX32 R9, R0, R3.reuse, 0x1, P5 ;  /* 0x0000000300097211 */ /* 0x080fe200028f0eff */
[----:B------:R-:W-:Y:S01]  /*418d0*/  IMAD R0, R26, 0x9, RZ ;  /* 0x000000091a007824 */ /* 0x000fe200078e02ff */
[----:B------:R-:W-:Y:S02]  /*418e0*/  IADD3 R12, P5, R18, R2, RZ ;  /* 0x00000002120c7210 */ /* 0x000fe40007fbe0ff */
[----:B------:R-:W-:-:S02]  /*418f0*/  LEA.HI.X.SX32 R11, R11, R3, 0x1, P4 ;  /* 0x000000030b0b7211 */ /* 0x000fc400020f0eff */
[-C--:B------:R-:W-:Y:S02]  /*41900*/  LEA.HI.X.SX32 R13, R0, R3.reuse, 0x1, P5 ;  /* 0x00000003000d7211 */ /* 0x080fe400028f0eff */
[----:B0-----:R-:W-:Y:S02]  /*41910*/  IADD3 R14, P6, R22, R2, RZ ;  /* 0x00000002160e7210 */ /* 0x001fe40007fde0ff */
[----:B------:R-:W-:Y:S02]  /*41920*/  PRMT R4, R4, 0x7632, R4 ;  /* 0x0000763204047816 */ /* 0x000fe40000000004 */
[----:B------:R-:W-:-:S03]  /*41930*/  LEA.HI.X.SX32 R15, R17, R3, 0x1, P6 ;  /* 0x00000003110f7211 */ /* 0x000fc600030f0eff */
[----:B------:R-:W-:Y:S01]  /*41940*/  STG.E.U16 [R8.64], R4 ;  /* 0x0000000408007986 */ /* 0x000fe2000c101506 */
[----:B--2---:R-:W-:-:S03]  /*41950*/  PRMT R0, R24, 0x7632, R0 ;  /* 0x0000763218007816 */ /* 0x004fc60000000000 */
[----:B------:R-:W-:Y:S04]  /*41960*/  STG.E.U16 [R10.64], R24 ;  /* 0x000000180a007986 */ /* 0x000fe8000c101506 */
[----:B------:R0:W-:Y:S04]  /*41970*/  STG.E.U16 [R12.64], R0 ;  /* 0x000000000c007986 */ /* 0x0001e8000c101506 */
[----:B---3--:R1:W-:Y:S01]  /*41980*/  STG.E.U16 [R14.64], R27 ;  /* 0x0000001b0e007986 */ /* 0x0083e2000c101506 */
[----:B0-----:R-:W-:-:S03]  /*41990*/  PRMT R0, R27, 0x7632, R0 ;  /* 0x000076321b007816 */ /* 0x001fc60000000000 */
[----:B-1----:R-:W2:Y:S01]  /*419a0*/  LDL.LU R27, [R1+0x28] ;  /* 0x00002800011b7983 */ /* 0x002ea20000300800 */
[C---:B------:R-:W-:Y:S02]  /*419b0*/  IMAD R17, R26.reuse, 0x16, RZ ;  /* 0x000000161a117824 */ /* 0x040fe400078e02ff */
[C---:B------:R-:W-:Y:S02]  /*419c0*/  IMAD R4, R26.reuse, 0xb, RZ ;  /* 0x0000000b1a047824 */ /* 0x040fe400078e02ff */
[C---:B------:R-:W-:Y:S01]  /*419d0*/  IMAD R20, R26.reuse, 0x18, RZ ;  /* 0x000000181a147824 */ /* 0x040fe200078e02ff */
[-C--:B------:R-:W-:Y:S01]  /*419e0*/  IADD3 R8, P5, R17, R2.reuse, RZ ;  /* 0x0000000211087210 */ /* 0x080fe20007fbe0ff */
[C---:B------:R-:W-:Y:S02]  /*419f0*/  IMAD R21, R26.reuse, 0x1a, RZ ;  /* 0x0000001a1a157824 */ /* 0x040fe400078e02ff */
[----:B------:R-:W-:Y:S01]  /*41a00*/  IMAD R23, R26, 0x1c, RZ ;  /* 0x0000001c1a177824 */ /* 0x000fe200078e02ff */
[----:B------:R-:W-:Y:S01]  /*41a10*/  LEA.HI.X.SX32 R9, R4, R3, 0x1, P5 ;  /* 0x0000000304097211 */ /* 0x000fe200028f0eff */
[----:B------:R-:W-:Y:S01]  /*41a20*/  IMAD R4, R26, 0xd, RZ ;  /* 0x0000000d1a047824 */ /* 0x000fe200078e02ff */
[----:B------:R-:W-:-:S02]  /*41a30*/  IADD3 R10, P4, R20, R2, RZ ;  /* 0x00000002140a7210 */ /* 0x000fc40007f9e0ff */
[-C--:B------:R-:W-:Y:S02]  /*41a40*/  IADD3 R12, P5, R21, R2.reuse, RZ ;  /* 0x00000002150c7210 */ /* 0x080fe40007fbe0ff */
[----:B------:R-:W-:Y:S01]  /*41a50*/  IADD3 R14, P6, R23, R2, RZ ;  /* 0x00000002170e7210 */ /* 0x000fe20007fde0ff */
[----:B------:R0:W-:Y:S01]  /*41a60*/  STG.E.U16 [R8.64], R0 ;  /* 0x0000000008007986 */ /* 0x0001e2000c101506 */
[-C--:B------:R-:W-:Y:S02]  /*41a70*/  LEA.HI.X.SX32 R11, R19, R3.reuse, 0x1, P4 ;  /* 0x00000003130b7211 */ /* 0x080fe400020f0eff */
[-C--:B------:R-:W-:Y:S02]  /*41a80*/  LEA.HI.X.SX32 R13, R4, R3.reuse, 0x1, P5 ;  /* 0x00000003040d7211 */ /* 0x080fe400028f0eff */
[----:B------:R-:W-:Y:S01]  /*41a90*/  LEA.HI.X.SX32 R15, R16, R3, 0x1, P6 ;  /* 0x00000003100f7211 */ /* 0x000fe200030f0eff */
[----:B------:R-:W-:Y:S01]  /*41aa0*/  IMAD R16, R26, 0x1e, RZ ;  /* 0x0000001e1a107824 */ /* 0x000fe200078e02ff */
[----:B----4-:R1:W-:Y:S01]  /*41ab0*/  STG.E.U16 [R10.64], R25 ;  /* 0x000000190a007986 */ /* 0x0103e2000c101506 */
[----:B0-----:R-:W-:-:S03]  /*41ac0*/  PRMT R0, R25, 0x7632, R0 ;  /* 0x0000763219007816 */ /* 0x001fc60000000000 */
[-C--:B------:R-:W-:Y:S02]  /*41ad0*/  IADD3 R4, P5, R16, R2.reuse, RZ ;  /* 0x0000000210047210 */ /* 0x080fe40007fbe0ff */
[----:B------:R0:W-:Y:S04]  /*41ae0*/  STG.E.U16 [R12.64], R0 ;  /* 0x000000000c007986 */ /* 0x0001e8000c101506 */
[----:B------:R3:W-:Y:S01]  /*41af0*/  STG.E.U16 [R14.64], R5 ;  /* 0x000000050e007986 */ /* 0x0007e2000c101506 */
[C---:B------:R-:W-:Y:S01]  /*41b00*/  IMAD R19, R26.reuse, 0x24, RZ ;  /* 0x000000241a137824 */ /* 0x040fe200078e02ff */
[C---:B------:R-:W-:Y:S01]  /*41b10*/  SHF.L.U32 R9, R26.reuse, 0x4, RZ ;  /* 0x000000041a097819 */ /* 0x040fe200000006ff */
[C---:B-1----:R-:W-:Y:S01]  /*41b20*/  IMAD R11, R26.reuse, 0x11, RZ ;  /* 0x000000111a0b7824 */ /* 0x042fe200078e02ff */
[C---:B------:R-:W-:Y:S01]  /*41b30*/  LEA R8, P4, R26.reuse, R2, 0x5 ;  /* 0x000000021a087211 */ /* 0x040fe200078828ff */
[----:B------:R-:W4:Y:S01]  /*41b40*/  LDL.LU R25, [R1+0x2c] ;  /* 0x00002c0001197983 */ /* 0x000f220000300800 */
[----:B0-----:R-:W-:Y:S01]  /*41b50*/  PRMT R0, R5, 0x7632, R0 ;  /* 0x0000763205007816 */ /* 0x001fe20000000000 */
[----:B---3--:R-:W-:-:S02]  /*41b60*/  IMAD R5, R26, 0xf, RZ ;  /* 0x0000000f1a057824 */ /* 0x008fc400078e02ff */
[----:B------:R-:W-:-:S03]  /*41b70*/  IMAD R14, R26, 0x22, RZ ;  /* 0x000000221a0e7824 */ /* 0x000fc600078e02ff */
[-C--:B------:R-:W-:Y:S01]  /*41b80*/  LEA.HI.X.SX32 R5, R5, R3.reuse, 0x1, P5 ;  /* 0x0000000305057211 */ /* 0x080fe200028f0eff */
[----:B------:R-:W-:Y:S01]  /*41b90*/  IMAD R15, R26, 0x26, RZ ;  /* 0x000000261a0f7824 */ /* 0x000fe200078e02ff */
[-C--:B------:R-:W-:Y:S02]  /*41ba0*/  IADD3 R10, P5, R14, R2.reuse, RZ ;  /* 0x000000020e0a7210 */ /* 0x080fe40007fbe0ff */
[----:B------:R-:W-:Y:S01]  /*41bb0*/  IADD3 R12, P6, R19, R2, RZ ;  /* 0x00000002130c7210 */ /* 0x000fe20007fde0ff */
[----:B------:R0:W-:Y:S01]  /*41bc0*/  STG.E.U16 [R4.64], R0 ;  /* 0x0000000004007986 */ /* 0x0001e2000c101506 */
[-C--:B------:R-:W-:Y:S02]  /*41bd0*/  LEA.HI.X.SX32 R9, R9, R3.reuse, 0x1, P4 ;  /* 0x0000000309097211 */ /* 0x080fe400020f0eff */
[-C--:B------:R-:W-:Y:S02]  /*41be0*/  LEA.HI.X.SX32 R11, R11, R3.reuse, 0x1, P5 ;  /* 0x000000030b0b7211 */ /* 0x080fe400028f0eff */
[----:B------:R-:W-:Y:S01]  /*41bf0*/  LEA.HI.X.SX32 R13, R18, R3, 0x1, P6 ;  /* 0x00000003120d7211 */ /* 0x000fe200030f0eff */
[----:B------:R-:W-:-:S02]  /*41c00*/  IMAD R18, R26, 0x28, RZ ;  /* 0x000000281a127824 */ /* 0x000fc400078e02ff */
[C---:B------:R-:W-:Y:S02]  /*41c10*/  IMAD R24, R26.reuse, 0x2a, RZ ;  /* 0x0000002a1a187824 */ /* 0x040fe400078e02ff */
[----:B0-----:R-:W-:Y:S01]  /*41c20*/  IMAD R5, R26, 0x13, RZ ;  /* 0x000000131a057824 */ /* 0x001fe200078e02ff */
[----:B------:R-:W-:-:S04]  /*41c30*/  IADD3 R4, P5, R15, R2, RZ ;  /* 0x000000020f047210 */ /* 0x000fc80007fbe0ff */
[----:B------:R-:W-:Y:S01]  /*41c40*/  LEA.HI.X.SX32 R5, R5, R3, 0x1, P5 ;  /* 0x0000000305057211 */ /* 0x000fe200028f0eff */
[----:B------:R-:W-:Y:S01]  /*41c50*/  IMAD R19, R26, 0x30, RZ ;  /* 0x000000301a137824 */ /* 0x000fe200078e02ff */
[----:B--2---:R-:W-:Y:S01]  /*41c60*/  PRMT R0, R27, 0x7632, R0 ;  /* 0x000076321b007816 */ /* 0x004fe20000000000 */
[----:B------:R0:W-:Y:S04]  /*41c70*/  STG.E.U16 [R8.64], R27 ;  /* 0x0000001b08007986 */ /* 0x0001e8000c101506 */
[----:B------:R1:W-:Y:S04]  /*41c80*/  STG.E.U16 [R10.64], R0 ;  /* 0x000000000a007986 */ /* 0x0003e8000c101506 */
[----:B------:R2:W-:Y:S01]  /*41c90*/  STG.E.U16 [R12.64], R29 ;  /* 0x0000001d0c007986 */ /* 0x0005e2000c101506 */
[----:B0-----:R-:W-:-:S03]  /*41ca0*/  IADD3 R8, P4, R18, R2, RZ ;  /* 0x0000000212087210 */ /* 0x001fc60007f9e0ff */
[----:B------:R-:W3:Y:S01]  /*41cb0*/  LDL.LU R27, [R1+0x1c] ;  /* 0x00001c00011b7983 */ /* 0x000ee20000300800 */
[----:B-1----:R-:W-:Y:S01]  /*41cc0*/  PRMT R0, R29, 0x7632, R0 ;  /* 0x000076321d007816 */ /* 0x002fe20000000000 */
[----:B------:R-:W-:Y:S01]  /*41cd0*/  IMAD R11, R26, 0x15, RZ ;  /* 0x000000151a0b7824 */ /* 0x000fe200078e02ff */
[-C--:B------:R-:W-:Y:S01]  /*41ce0*/  IADD3 R10, P5, R24, R2.reuse, RZ ;  /* 0x00000002180a7210 */ /* 0x080fe20007fbe0ff */
[----:B--2---:R-:W-:Y:S01]  /*41cf0*/  IMAD R29, R26, 0x2c, RZ ;  /* 0x0000002c1a1d7824 */ /* 0x004fe200078e02ff */
[-C--:B------:R-:W-:Y:S01]  /*41d00*/  LEA.HI.X.SX32 R9, R22, R3.reuse, 0x1, P4 ;  /* 0x0000000316097211 */ /* 0x080fe200020f0eff */
[----:B------:R0:W-:Y:S01]  /*41d10*/  STG.E.U16 [R4.64], R0 ;  /* 0x0000000004007986 */ /* 0x0001e2000c101506 */
[----:B------:R-:W-:Y:S02]  /*41d20*/  LEA.HI.X.SX32 R11, R11, R3, 0x1, P5 ;  /* 0x000000030b0b7211 */ /* 0x000fe400028f0eff */
[----:B------:R-:W-:Y:S01]  /*41d30*/  IADD3 R12, P6, R29, R2, RZ ;  /* 0x000000021d0c7210 */ /* 0x000fe20007fde0ff */
[----:B------:R1:W-:Y:S01]  /*41d40*/  STG.E.U16 [R8.64], R28 ;  /* 0x0000001c08007986 */ /* 0x0003e2000c101506 */
[----:B------:R-:W-:-:S02]  /*41d50*/  IMAD R22, R26, 0x32, RZ ;  /* 0x000000321a167824 */ /* 0x000fc400078e02ff */
[----:B------:R-:W-:Y:S02]  /*41d60*/  LEA.HI.X.SX32 R13, R17, R3, 0x1, P6 ;  /* 0x00000003110d7211 */ /* 0x000fe400030f0eff */
[----:B0-----:R-:W-:Y:S01]  /*41d70*/  PRMT R0, R28, 0x7632, R0 ;  /* 0x000076321c007816 */ /* 0x001fe20000000000 */
[C---:B------:R-:W-:Y:S02]  /*41d80*/  IMAD R17, R26.reuse, 0x2e, RZ ;  /* 0x0000002e1a117824 */ /* 0x040fe400078e02ff */
[C---:B-1----:R-:W-:Y:S02]  /*41d90*/  IMAD R28, R26.reuse, 0x34, RZ ;  /* 0x000000341a1c7824 */ /* 0x042fe400078e02ff */
[----:B------:R0:W-:Y:S02]  /*41da0*/  STG.E.U16 [R10.64], R0 ;  /* 0x000000000a007986 */ /* 0x0001e4000c101506 */
[----:B0-----:R-:W-:Y:S02]  /*41db0*/  IMAD R0, R26, 0x17, RZ ;  /* 0x000000171a007824 */ /* 0x001fe400078e02ff */
[----:B------:R-:W2:Y:S04]  /*41dc0*/  LDL.LU R26, [R1+0xc] ;  /* 0x00000c00011a7983 */ /* 0x000ea80000300800 */
[----:B------:R-:W-:Y:S04]  /*41dd0*/  STL.64 [R1+0x12b0], R18 ;  /* 0x0012b01201007387 */ /* 0x000fe80000100a00 */
[----:B------:R0:W-:Y:S04]  /*41de0*/  STL.64 [R1+0x12a0], R28 ;  /* 0x0012a01c01007387 */ /* 0x0001e80000100a00 */
[----:B0-----:R-:W5:Y:S01]  /*41df0*/  LDL.LU R29, [R1+0xc0] ;  /* 0x0000c000011d7983 */ /* 0x001f620000300800 */
[----:B------:R-:W-:-:S02]  /*41e00*/  IADD3 R4, P5, R17, R2, RZ ;  /* 0x0000000211047210 */ /* 0x000fc40007fbe0ff */
[-C--:B------:R-:W-:Y:S01]  /*41e10*/  IADD3 R8, P4, R19, R2.reuse, RZ ;  /* 0x0000000213087210 */ /* 0x080fe20007f9e0ff */
[----:B------:R-:W-:Y:S01]  /*41e20*/  IMAD.MOV.U32 R19, RZ, RZ, c[0x0][0x1c8] ;  /* 0x00007200ff137624 */ /* 0x000fe200078e00ff */
[-C--:B------:R-:W-:Y:S01]  /*41e30*/  LEA.HI.X.SX32 R5, R0, R3.reuse, 0x1, P5 ;  /* 0x0000000300057211 */ /* 0x080fe200028f0eff */
[----:B------:R0:W-:Y:S01]  /*41e40*/  STG.E.U16 [R12.64], R6 ;  /* 0x000000060c007986 */ /* 0x0001e2000c101506 */
[----:B------:R-:W-:Y:S01]  /*41e50*/  IADD3 R10, P5, R22, R2, RZ ;  /* 0x00000002160a7210 */ /* 0x000fe20007fbe0ff */
[C---:B------:R-:W-:Y:S01]  /*41e60*/  IMAD R0, R19.reuse, 0x19, RZ ;  /* 0x0000001913007824 */ /* 0x040fe200078e02ff */
[-C--:B------:R-:W-:Y:S01]  /*41e70*/  LEA.HI.X.SX32 R9, R20, R3.reuse, 0x1, P4 ;  /* 0x0000000314097211 */ /* 0x080fe200020f0eff */
[----:B------:R-:W-:Y:S01]  /*41e80*/  IMAD R20, R19, 0x36, RZ ;  /* 0x0000003613147824 */ /* 0x000fe200078e02ff */
[----:B------:R-:W5:Y:S02]  /*41e90*/  LDL R18, [R1+0xb0] ;  /* 0x0000b00001127983 */ /* 0x000f640000100800 */
[----:B------:R-:W-:-:S02]  /*41ea0*/  LEA.HI.X.SX32 R11, R0, R3, 0x1, P5 ;  /* 0x00000003000b7211 */ /* 0x000fc400028f0eff */
[----:B0-----:R-:W-:Y:S02]  /*41eb0*/  IADD3 R12, P6, R28, R2, RZ ;  /* 0x000000021c0c7210 */ /* 0x001fe40007fde0ff */
[----:B------:R-:W-:Y:S02]  /*41ec0*/  PRMT R6, R6, 0x7632, R6 ;  /* 0x0000763206067816 */ /* 0x000fe40000000006 */
[----:B------:R-:W-:Y:S01]  /*41ed0*/  LEA.HI.X.SX32 R13, R21, R3, 0x1, P6 ;  /* 0x00000003150d7211 */ /* 0x000fe200030f0eff */
[----:B------:R-:W-:Y:S01]  /*41ee0*/  IMAD R21, R19, 0x38, RZ ;  /* 0x0000003813157824 */ /* 0x000fe200078e02ff */
[----:B----4-:R-:W-:Y:S01]  /*41ef0*/  PRMT R0, R25, 0x7632, R0 ;  /* 0x0000763219007816 */ /* 0x010fe20000000000 */
[----:B------:R0:W-:Y:S04]  /*41f00*/  STG.E.U16 [R4.64], R6 ;  /* 0x0000000604007986 */ /* 0x0001e8000c101506 */
[----:B------:R1:W-:Y:S04]  /*41f10*/  STG.E.U16 [R8.64], R25 ;  /* 0x0000001908007986 */ /* 0x0003e8000c101506 */
[----:B------:R-:W-:Y:S01]  /*41f20*/  STG.E.U16 [R10.64], R0 ;  /* 0x000000000a007986 */ /* 0x000fe2000c101506 */
[----:B0-----:R-:W-:-:S03]  /*41f30*/  IMAD R5, R19, 0x1b, RZ ;  /* 0x0000001b13057824 */ /* 0x001fc600078e02ff */
[----:B------:R0:W-:Y:S01]  /*41f40*/  STL.64 [R1+0x1280], R20 ;  /* 0x0012801401007387 */ /* 0x0001e20000100a00 */
[-C--:B------:R-:W-:Y:S02]  /*41f50*/  IADD3 R4, P5, R20, R2.reuse, RZ ;  /* 0x0000000214047210 */ /* 0x080fe40007fbe0ff */
[-C--:B-1----:R-:W-:Y:S01]  /*41f60*/  IADD3 R8, P4, R21, R2.reuse, RZ ;  /* 0x0000000215087210 */ /* 0x082fe20007f9e0ff */
[----:B------:R-:W-:Y:S01]  /*41f70*/  IMAD R25, R19, 0x3a, RZ ;  /* 0x0000003a13197824 */ /* 0x000fe200078e02ff */
[----:B------:R-:W-:Y:S02]  /*41f80*/  LEA.HI.X.SX32 R5, R5, R3, 0x1, P5 ;  /* 0x0000000305057211 */ /* 0x000fe400028f0eff */
[----:B0-----:R-:W-:Y:S02]  /*41f90*/  MOV R21, c[0x0][0x1c8] ;  /* 0x0000720000157a02 */ /* 0x001fe40000000f00 */
[----:B------:R-:W-:-:S03]  /*41fa0*/  IADD3 R10, P5, R25, R2, RZ ;  /* 0x00000002190a7210 */ /* 0x000fc60007fbe0ff */
[----:B------:R-:W-:Y:S01]  /*41fb0*/  IMAD R6, R21, 0x1d, RZ ;  /* 0x0000001d15067824 */ /* 0x000fe200078e02ff */
[----:B------:R-:W-:-:S04]  /*41fc0*/  LEA.HI.X.SX32 R9, R23, R3, 0x1, P4 ;  /* 0x0000000317097211 */ /* 0x000fc800020f0eff */
[----:B------:R-:W-:Y:S02]  /*41fd0*/  LEA.HI.X.SX32 R11, R6, R3, 0x1, P5 ;  /* 0x00000003060b7211 */ /* 0x000fe400028f0eff */
[----:B------:R-:W-:Y:S01]  /*41fe0*/  LEA R6, P4, R21, R2, 0x6 ;  /* 0x0000000215067211 */ /* 0x000fe200078830ff */
[----:B------:R-:W-:Y:S01]  /*41ff0*/  STL.64 [R1+0x12b8], R24 ;  /* 0x0012b81801007387 */ /* 0x000fe20000100a00 */
[----:B---3--:R-:W-:-:S03]  /*42000*/  PRMT R0, R27, 0x7632, R0 ;  /* 0x000076321b007816 */ /* 0x008fc60000000000 */
[----:B------:R0:W-:Y:S04]  /*42010*/  STG.E.U16 [R12.64], R27 ;  /* 0x0000001b0c007986 */ /* 0x0001e8000c101506 */
[----:B------:R1:W-:Y:S01]  /*42020*/  STG.E.U16 [R4.64], R0 ;  /* 0x0000000004007986 */ /* 0x0003e2000c101506 */
[----:B0-----:R-:W-:-:S05]  /*42030*/  IMAD R27, R19, 0x3c, RZ ;  /* 0x0000003c131b7824 */ /* 0x001fca00078e02ff */
[----:B------:R-:W-:-:S04]  /*42040*/  IADD3 R12, P6, R27, R2, RZ ;  /* 0x000000021b0c7210 */ /* 0x000fc80007fde0ff */
[----:B------:R-:W-:Y:S01]  /*42050*/  LEA.HI.X.SX32 R13, R16, R3, 0x1, P6 ;  /* 0x00000003100d7211 */ /* 0x000fe200030f0eff */
[C---:B------:R-:W-:Y:S02]  /*42060*/  IMAD R16, R21.reuse, 0x3e, RZ ;  /* 0x0000003e15107824 */ /* 0x040fe400078e02ff */
[----:B-1----:R-:W-:-:S03]  /*42070*/  IMAD R5, R21, 0x1f, RZ ;  /* 0x0000001f15057824 */ /* 0x002fc600078e02ff */
[----:B------:R-:W-:Y:S02]  /*42080*/  IADD3 R4, P5, R16, R2, RZ ;  /* 0x0000000210047210 */ /* 0x000fe40007fbe0ff */
[----:B--2---:R-:W-:Y:S01]  /*42090*/  PRMT R0, R26, 0x7632, R0 ;  /* 0x000076321a007816 */ /* 0x004fe20000000000 */
[----:B------:R0:W-:Y:S04]  /*420a0*/  STG.E.U16 [R8.64], R26 ;  /* 0x0000001a08007986 */ /* 0x0001e8000c101506 */
[----:B------:R1:W-:Y:S04]  /*420b0*/  STG.E.U16 [R10.64], R0 ;  /* 0x000000000a007986 */ /* 0x0003e8000c101506 */
[----:B------:R2:W-:Y:S01]  /*420c0*/  STG.E.U16 [R12.64], R7 ;  /* 0x000000070c007986 */ /* 0x0005e2000c101506 */
[----:B------:R-:W-:Y:S01]  /*420d0*/  LEA.HI.X.SX32 R5, R5, R3, 0x1, P5 ;  /* 0x0000000305057211 */ /* 0x000fe200028f0eff */
[----:B0-----:R-:W-:Y:S01]  /*420e0*/  IMAD R9, R21, 0x21, RZ ;  /* 0x0000002115097824 */ /* 0x001fe200078e02ff */
[----:B-1----:R-:W-:Y:S01]  /*420f0*/  PRMT R0, R7, 0x7632, R0 ;  /* 0x0000763207007816 */ /* 0x002fe20000000000 */
[C---:B--2---:R-:W-:Y:S01]  /*42100*/  IMAD R12, R21.reuse, 0x42, RZ ;  /* 0x00000042150c7824 */ /* 0x044fe200078e02ff */
[----:B------:R-:W-:-:S03]  /*42110*/  SHF.L.U32 R7, R21, 0x5, RZ ;  /* 0x0000000515077819 */ /* 0x000fc600000006ff */
[----:B------:R5:W-:Y:S01]  /*42120*/  STG.E.U16 [R4.64], R0 ;  /* 0x0000000004007986 */ /* 0x000be2000c101506 */
[-C--:B------:R-:W-:Y:S02]  /*42130*/  IADD3 R8, P5, R12, R2.reuse, RZ ;  /* 0x000000020c087210 */ /* 0x080fe40007fbe0ff */
[-C--:B------:R-:W-:Y:S01]  /*42140*/  LEA.HI.X.SX32 R7, R7, R3.reuse, 0x1, P4 ;  /* 0x0000000307077211 */ /* 0x080fe200020f0eff */
[----:B------:R-:W-:Y:S01]  /*42150*/  IMAD R26, R21, 0x44, RZ ;  /* 0x00000044151a7824 */ /* 0x000fe200078e02ff */
[----:B------:R-:W-:Y:S02]  /*42160*/  LEA.HI.X.SX32 R9, R9, R3, 0x1, P5 ;  /* 0x0000000309097211 */ /* 0x000fe400028f0eff */
[----:B-----5:R-:W-:Y:S01]  /*42170*/  PRMT R0, R29, 0x7632, R0 ;  /* 0x000076321d007816 */ /* 0x020fe20000000000 */
[----:B------:R-:W-:Y:S01]  /*42180*/  STG.E.U16 [R6.64], R29 ;  /* 0x0000001d06007986 */ /* 0x000fe2000c101506 */
[----:B------:R-:W-:Y:S01]  /*42190*/  IADD3 R10, P6, R26, R2, RZ ;  /* 0x000000021a0a7210 */ /* 0x000fe20007fde0ff */
[----:B------:R-:W-:-:S02]  /*421a0*/  IMAD R4, R21, 0x25, RZ ;  /* 0x0000002515047824 */ /* 0x000fc400078e02ff */
[----:B------:R-:W-:Y:S01]  /*421b0*/  STL.64 [R1+0x1298], R16 ;  /* 0x0012981001007387 */ /* 0x000fe20000100a00 */
[----:B------:R-:W-:-:S03]  /*421c0*/  IMAD R5, R21, 0x27, RZ ;  /* 0x0000002715057824 */ /* 0x000fc600078e02ff */
[----:B------:R0:W-:Y:S01]  /*421d0*/  STG.E.U16 [R8.64], R0 ;  /* 0x0000000008007986 */ /* 0x0001e2000c101506 */
[----:B------:R-:W-:-:S03]  /*421e0*/  IMAD R13, R21, 0x48, RZ ;  /* 0x00000048150d7824 */ /* 0x000fc600078e02ff */
[----:B------:R1:W-:Y:S01]  /*421f0*/  STL.64 [R1+0x1288], R26 ;  /* 0x0012881a01007387 */ /* 0x0003e20000100a00 */
[----:B------:R-:W-:Y:S02]  /*42200*/  IMAD R19, R19, 0x24, RZ ;  /* 0x0000002413137824 */ /* 0x000fe400078e02ff */
[C---:B0-----:R-:W-:Y:S02]  /*42210*/  IMAD R9, R21.reuse, 0x46, RZ ;  /* 0x0000004615097824 */ /* 0x041fe400078e02ff */
[C---:B-1----:R-:W-:Y:S02]  /*42220*/  IMAD R27, R21.reuse, 0x5e, RZ ;  /* 0x0000005e151b7824 */ /* 0x042fe400078e02ff */
[C---:B------:R-:W-:Y:S01]  /*42230*/  IMAD R26, R21.reuse, 0x60, RZ ;  /* 0x00000060151a7824 */ /* 0x040fe200078e02ff */
[----:B------:R0:W-:Y:S01]  /*42240*/  STL.64 [R1+0x12c0], R4 ;  /* 0x0012c00401007387 */ /* 0x0001e20000100a00 */
[----:B------:R-:W-:Y:S01]  /*42250*/  IMAD R0, R21, 0x23, RZ ;  /* 0x0000002315007824 */ /* 0x000fe200078e02ff */
[----:B------:R-:W-:-:S02]  /*42260*/  IADD3 R24, P4, R9, R2, RZ ;  /* 0x0000000209187210 */ /* 0x000fc40007f9e0ff */
[----:B------:R-:W-:Y:S04]  /*42270*/  STL.64 [R1+0x12a8], R26 ;  /* 0x0012a81a01007387 */ /* 0x000fe80000100a00 */
[----:B------:R1:W-:Y:S01]  /*42280*/  STL.64 [R1+0x1290], R12 ;  /* 0x0012900c01007387 */ /* 0x0003e20000100a00 */
[----:B0-----:R-:W-:-:S03]  /*42290*/  IADD3 R4, P5, R13, R2, RZ ;  /* 0x000000020d047210 */ /* 0x001fc60007fbe0ff */
[----:B------:R-:W-:Y:S01]  /*422a0*/  STL [R1+0x180], R24 ;  /* 0x0001801801007387 */ /* 0x000fe20000100800 */
[----:B------:R-:W-:Y:S02]  /*422b0*/  LEA.HI.X.SX32 R5, R19, R3, 0x1, P5 ;  /* 0x0000000313057211 */ /* 0x000fe400028f0eff */
[----:B-1----:R-:W-:Y:S02]  /*422c0*/  MOV R13, R25 ;  /* 0x00000019000d7202 */ /* 0x002fe40000000f00 */
[----:B------:R-:W-:-:S05]  /*422d0*/  LEA.HI.X.SX32 R13, R0, R3, 0x1, P4 ;  /* 0x00000003000d7211 */ /* 0x000fca00020f0eff */
[----:B------:R-:W-:Y:S04]  /*422e0*/  STL [R1+0x184], R13 ;  /* 0x0001840d01007387 */ /* 0x000fe80000100800 */
[----:B------:R0:W-:Y:S04]  /*422f0*/  STL.64 [R1+0x178], R4 ;  /* 0x0001780401007387 */ /* 0x0001e80000100a00 */
[----:B0-----:R-:W2:Y:S01]  /*42300*/  LDL.LU.64 R4, [R1+0x12c0] ;  /* 0x0012c00001047983 */ /* 0x001ea20000300a00 */
[----:B------:R-:W-:Y:S01]  /*42310*/  LEA.HI.X.SX32 R11, R14, R3, 0x1, P6 ;  /* 0x000000030e0b7211 */ /* 0x000fe200030f0eff */
[----:B------:R-:W-:-:S02]  /*42320*/  IMAD R23, R21, 0x4a, RZ ;  /* 0x0000004a15177824 */ /* 0x000fc400078e02ff */
[----:B------:R-:W-:Y:S02]  /*42330*/  IMAD R26, R21, 0x4c, RZ ;  /* 0x0000004c151a7824 */ /* 0x000fe400078e02ff */
[----:B------:R0:W-:Y:S01]  /*42340*/  STG.E.U16 [R10.64], R18 ;  /* 0x000000120a007986 */ /* 0x0001e2000c101506 */
[----:B------:R-:W-:Y:S01]  /*42350*/  IMAD.MOV.U32 R12, RZ, RZ, R24 ;  /* 0x000000ffff0c7224 */ /* 0x000fe200078e0018 */
[-C--:B------:R-:W-:Y:S02]  /*42360*/  IADD3 R24, P6, R23, R2.reuse, RZ ;  /* 0x0000000217187210 */ /* 0x080fe40007fde0ff */
[----:B------:R-:W-:Y:S01]  /*42370*/  IADD3 R12, P4, R26, R2, RZ ;  /* 0x000000021a0c7210 */ /* 0x000fe20007f9e0ff */
[C---:B------:R-:W-:Y:S02]  /*42380*/  IMAD R26, R21.reuse, 0x50, RZ ;  /* 0x00000050151a7824 */ /* 0x040fe400078e02ff */
[----:B0-----:R-:W-:Y:S01]  /*42390*/  IMAD R18, R21, 0x4e, RZ ;  /* 0x0000004e15127824 */ /* 0x001fe200078e02ff */
[----:B------:R-:W-:-:S04]  /*423a0*/  LEA.HI.X.SX32 R13, R15, R3, 0x1, P4 ;  /* 0x000000030f0d7211 */ /* 0x000fc800020f0eff */
[-C--:B------:R-:W-:Y:S02]  /*423b0*/  IADD3 R18, P5, R18, R2.reuse, RZ ;  /* 0x0000000212127210 */ /* 0x080fe40007fbe0ff */
[-C--:B--2---:R-:W-:Y:S02]  /*423c0*/  LEA.HI.X.SX32 R25, R4, R3.reuse, 0x1, P6 ;  /* 0x0000000304197211 */ /* 0x084fe400030f0eff */
[----:B------:R-:W-:Y:S02]  /*423d0*/  IADD3 R26, P6, R26, R2, RZ ;  /* 0x000000021a1a7210 */ /* 0x000fe40007fde0ff */
[----:B------:R-:W-:Y:S01]  /*423e0*/  LEA.HI.X.SX32 R19, R5, R3, 0x1, P5 ;  /* 0x0000000305137211 */ /* 0x000fe200028f0eff */
[----:B------:R0:W-:Y:S04]  /*423f0*/  STL.64 [R1+0x170], R24 ;  /* 0x0001701801007387 */ /* 0x0001e80000100a00 */
[----:B0-----:R-:W2:Y:S04]  /*42400*/  LDL.LU.64 R24, [R1+0x12b8] ;  /* 0x0012b80001187983 */ /* 0x001ea80000300a00 */
[----:B------:R-:W-:Y:S04]  /*42410*/  STL.64 [R1+0x168], R12 ;  /* 0x0001680c01007387 */ /* 0x000fe80000100a00 */
[----:B------:R-:W-:Y:S04]  /*42420*/  STL [R1+0x158], R26 ;  /* 0x0001581a01007387 */ /* 0x000fe80000100800 */
[----:B------:R0:W-:Y:S04]  /*42430*/  STL.64 [R1+0x160], R18 ;  /* 0x0001601201007387 */ /* 0x0001e80000100a00 */
[----:B0-----:R-:W3:Y:S01]  /*42440*/  LDL.LU.64 R18, [R1+0x12b0] ;  /* 0x0012b00001127983 */ /* 0x001ee20000300a00 */
[----:B------:R-:W-:-:S02]  /*42450*/  IMAD R29, R21, 0x52, RZ ;  /* 0x00000052151d7824 */ /* 0x000fc400078e02ff */
[C---:B------:R-:W-:Y:S02]  /*42460*/  IMAD R28, R21.reuse, 0x54, RZ ;  /* 0x00000054151c7824 */ /* 0x040fe400078e02ff */
[----:B------:R-:W-:Y:S01]  /*42470*/  IMAD R6, R21, 0x29, RZ ;  /* 0x0000002915067824 */ /* 0x000fe200078e02ff */
[-C--:B------:R-:W-:Y:S01]  /*42480*/  IADD3 R12, P4, R29, R2.reuse, RZ ;  /* 0x000000021d0c7210 */ /* 0x080fe20007f9e0ff */
[----:B------:R-:W-:Y:S01]  /*42490*/  IMAD.MOV.U32 R5, RZ, RZ, R27 ;  /* 0x000000ffff057224 */ /* 0x000fe200078e001b */
[----:B------:R-:W-:Y:S02]  /*424a0*/  IADD3 R28, P5, R28, R2, RZ ;  /* 0x000000021c1c7210 */ /* 0x000fe40007fbe0ff */
[-C--:B------:R-:W-:Y:S02]  /*424b0*/  LEA.HI.X.SX32 R13, R6, R3.reuse, 0x1, P4 ;  /* 0x00000003060d7211 */ /* 0x080fe400020f0eff */
[----:B------:R-:W-:Y:S02]  /*424c0*/  MOV R4, R26 ;  /* 0x0000001a00047202 */ /* 0x000fe40000000f00 */
[----:B------:R-:W4:Y:S01]  /*424d0*/  LDL.LU.64 R26, [R1+0x12a8] ;  /* 0x0012a800011a7983 */ /* 0x000f220000300a00 */
[----:B--2---:R-:W-:-:S02]  /*424e0*/  LEA.HI.X.SX32 R29, R24, R3, 0x1, P5 ;  /* 0x00000003181d7211 */ /* 0x004fc400028f0eff */
[----:B---3--:R-:W-:-:S05]  /*424f0*/  LEA.HI.X.SX32 R5, R18, R3, 0x1, P6 ;  /* 0x0000000312057211 */ /* 0x008fca00030f0eff */
[----:B------:R-:W-:Y:S04]  /*42500*/  STL [R1+0x15c], R5 ;  /* 0x00015c0501007387 */ /* 0x000fe80000100800 */
[----:B------:R-:W-:Y:S04]  /*42510*/  STL.64 [R1+0x150], R12 ;  /* 0x0001500c01007387 */ /* 0x000fe80000100a00 */
[----:B------:R0:W-:Y:S04]  /*42520*/  STL.64 [R1+0x148], R28 ;  /* 0x0001481c01007387 */ /* 0x0001e80000100a00 */
[----:B0-----:R-:W2:Y:S01]  /*42530*/  LDL.LU.64 R28, [R1+0x12a0] ;  /* 0x0012a000011c7983 */ /* 0x001ea20000300a00 */
[----:B------:R-:W-:-:S02]  /*42540*/  IMAD R0, R21, 0x56, RZ ;  /* 0x0000005615007824 */ /* 0x000fc400078e02ff */
[C---:B------:R-:W-:Y:S02]  /*42550*/  IMAD R17, R21.reuse, 0x58, RZ ;  /* 0x0000005815117824 */ /* 0x040fe400078e02ff */
[C---:B------:R-:W-:Y:S01]  /*42560*/  IMAD R16, R21.reuse, 0x5a, RZ ;  /* 0x0000005a15107824 */ /* 0x040fe200078e02ff */
[-C--:B------:R-:W-:Y:S01]  /*42570*/  IADD3 R4, P6, R0, R2.reuse, RZ ;  /* 0x0000000200047210 */ /* 0x080fe20007fde0ff */
[----:B------:R-:W-:Y:S01]  /*42580*/  IMAD R7, R21, 0x2b, RZ ;  /* 0x0000002b15077824 */ /* 0x000fe200078e02ff */
[-C--:B------:R-:W-:Y:S01]  /*42590*/  IADD3 R12, P4, R17, R2.reuse, RZ ;  /* 0x00000002110c7210 */ /* 0x080fe20007f9e0ff */
[----:B------:R-:W-:Y:S01]  /*425a0*/  IMAD R8, R21, 0x2d, RZ ;  /* 0x0000002d15087824 */ /* 0x000fe200078e02ff */
[----:B------:R-:W-:Y:S02]  /*425b0*/  IADD3 R16, P5, R16, R2, RZ ;  /* 0x0000000210107210 */ /* 0x000fe40007fbe0ff */
[-C--:B------:R-:W-:Y:S02]  /*425c0*/  LEA.HI.X.SX32 R5, R7, R3.reuse, 0x1, P6 ;  /* 0x0000000307057211 */ /* 0x080fe400030f0eff */
[----:B------:R-:W-:-:S03]  /*425d0*/  LEA.HI.X.SX32 R17, R8, R3, 0x1, P5 ;  /* 0x0000000308117211 */ /* 0x000fc600028f0eff */
[----:B------:R-:W-:Y:S01]  /*425e0*/  STL.64 [R1+0x140], R4 ;  /* 0x0001400401007387 */ /* 0x000fe20000100a00 */
[----:B--2---:R-:W-:-:S05]  /*425f0*/  LEA.HI.X.SX32 R13, R29, R3, 0x1, P4 ;  /* 0x000000031d0d7211 */ /* 0x004fca00020f0eff */
[----:B------:R-:W-:Y:S04]  /*42600*/  STL.64 [R1+0x138], R12 ;  /* 0x0001380c01007387 */ /* 0x000fe80000100a00 */
[----:B------:R0:W-:Y:S04]  /*42610*/  STL.64 [R1+0x130], R16 ;  /* 0x0001301001007387 */ /* 0x0001e80000100a00 */
[----:B0-----:R-:W2:Y:S01]  /*42620*/  LDL.LU.64 R16, [R1+0x1298] ;  /* 0x0012980001107983 */ /* 0x001ea20000300a00 */
[----:B------:R-:W-:-:S05]  /*42630*/  IMAD R0, R21, 0x5c, RZ ;  /* 0x0000005c15007824 */ /* 0x000fca00078e02ff */
[-C--:B------:R-:W-:Y:S01]  /*42640*/  IADD3 R4, P6, R0, R2.reuse, RZ ;  /* 0x0000000200047210 */ /* 0x080fe20007fde0ff */
[----:B------:R-:W-:Y:S01]  /*42650*/  IMAD R10, R21, 0x2f, RZ ;  /* 0x0000002f150a7824 */ /* 0x000fe200078e02ff */
[-C--:B----4-:R-:W-:Y:S01]  /*42660*/  IADD3 R12, P4, R27, R2.reuse, RZ ;  /* 0x000000021b0c7210 */ /* 0x090fe20007f9e0ff */
[C---:B------:R-:W-:Y:S01]  /*42670*/  IMAD R20, R21.reuse, 0x62, RZ ;  /* 0x0000006215147824 */ /* 0x040fe200078e02ff */
[----:B------:R-:W-:Y:S01]  /*42680*/  IADD3 R26, P5, R26, R2, RZ ;  /* 0x000000021a1a7210 */ /* 0x000fe20007fbe0ff */
[C---:B------:R-:W-:Y:S01]  /*42690*/  IMAD R11, R21.reuse, 0x31, RZ ;  /* 0x00000031150b7824 */ /* 0x040fe200078e02ff */
[-C--:B------:R-:W-:Y:S01]  /*426a0*/  LEA.HI.X.SX32 R13, R10, R3.reuse, 0x1, P4 ;  /* 0x000000030a0d7211 */ /* 0x080fe200020f0eff */
[----:B------:R-:W-:Y:S01]  /*426b0*/  IMAD R14, R21, 0x33, RZ ;  /* 0x00000033150e7824 */ /* 0x000fe200078e02ff */
[----:B------:R-:W-:Y:S02]  /*426c0*/  LEA.HI.X.SX32 R27, R19, R3, 0x1, P5 ;  /* 0x00000003131b7211 */ /* 0x000fe400028f0eff */
[----:B------:R-:W-:-:S02]  /*426d0*/  MOV R0, c[0x0][0x1c8] ;  /* 0x0000720000007a02 */ /* 0x000fc40000000f00 */
[----:B--2---:R-:W-:-:S05]  /*426e0*/  LEA.HI.X.SX32 R5, R17, R3, 0x1, P6 ;  /* 0x0000000311057211 */ /* 0x004fca00030f0eff */
[----:B------:R0:W-:Y:S01]  /*426f0*/  STL.64 [R1+0x128], R4 ;  /* 0x0001280401007387 */ /* 0x0001e20000100a00 */
[----:B------:R-:W-:-:S03]  /*42700*/  IADD3 R20, P6, R20, R2, RZ ;  /* 0x0000000214147210 */ /* 0x000fc60007fde0ff */
[----:B------:R1:W-:Y:S01]  /*42710*/  STL.64 [R1+0x120], R12 ;  /* 0x0001200c01007387 */ /* 0x0003e20000100a00 */
[----:B0-----:R-:W-:Y:S01]  /*42720*/  IMAD R4, R21, 0x64, RZ ;  /* 0x0000006415047824 */ /* 0x001fe200078e02ff */
[----:B------:R-:W-:Y:S02]  /*42730*/  LEA.HI.X.SX32 R21, R11, R3, 0x1, P6 ;  /* 0x000000030b157211 */ /* 0x000fe400030f0eff */
[----:B-1----:R-:W2:Y:S02]  /*42740*/  LDL.LU.64 R12, [R1+0x1290] ;  /* 0x00129000010c7983 */ /* 0x002ea40000300a00 */
[----:B------:R-:W-:-:S05]  /*42750*/  IADD3 R6, P4, R4, R2, RZ ;  /* 0x0000000204067210 */ /* 0x000fca0007f9e0ff */
[----:B------:R-:W-:Y:S04]  /*42760*/  STL [R1+0x108], R6 ;  /* 0x0001080601007387 */ /* 0x000fe80000100800 */
[----:B------:R0:W-:Y:S04]  /*42770*/  STL.64 [R1+0x118], R26 ;  /* 0x0001181a01007387 */ /* 0x0001e80000100a00 */
[----:B0-----:R-:W3:Y:S04]  /*42780*/  LDL.LU.64 R26, [R1+0x1288] ;  /* 0x00128800011a7983 */ /* 0x001ee80000300a00 */
[----:B------:R0:W-:Y:S04]  /*42790*/  STL.64 [R1+0x110], R20 ;  /* 0x0001101401007387 */ /* 0x0001e80000100a00 */
[----:B0-----:R-:W4:Y:S01]  /*427a0*/  LDL.LU.64 R20, [R1+0x1280] ;  /* 0x0012800001147983 */ /* 0x001f220000300a00 */
[----:B------:R-:W-:Y:S01]  /*427b0*/  IMAD R15, R0, 0x66, RZ ;  /* 0x00000066000f7824 */ /* 0x000fe200078e02ff */
[----:B------:R-:W-:Y:S01]  /*427c0*/  MOV R4, c[0x0][0x1c8] ;  /* 0x0000720000047a02 */ /* 0x000fe20000000f00 */
[----:B------:R-:W-:Y:S01]  /*427d0*/  IMAD.MOV.U32 R18, RZ, RZ, R6 ;  /* 0x000000ffff127224 */ /* 0x000fe200078e0006 */
[----:B------:R-:W-:-:S02]  /*427e0*/  MOV R19, R7 ;  /* 0x0000000700137202 */ /* 0x000fc40000000f00 */
[----:B------:R-:W-:Y:S01]  /*427f0*/  IADD3 R6, P5, R15, R2, RZ ;  /* 0x000000020f067210 */ /* 0x000fe20007fbe0ff */
[----:B------:R-:W-:Y:S01]  /*42800*/  IMAD R15, R0, 0x68, RZ ;  /* 0x00000068000f7824 */ /* 0x000fe200078e02ff */
[----:B------:R-:W-:Y:S01]  /*42810*/  MOV R10, R18 ;  /* 0x00000012000a7202 */ /* 0x000fe20000000f00 */
[C---:B------:R-:W-:Y:S02]  /*42820*/  IMAD R0, R4.reuse, 0x6a, RZ ;  /* 0x0000006a04007824 */ /* 0x040fe400078e02ff */
[----:B------:R-:W-:Y:S01]  /*42830*/  IMAD.MOV.U32 R11, RZ, RZ, R19 ;  /* 0x000000ffff0b7224 */ /* 0x000fe200078e0013 */
[----:B------:R-:W-:Y:S01]  /*42840*/  IADD3 R18, P6, R15, R2, RZ ;  /* 0x000000020f127210 */ /* 0x000fe20007fde0ff */
[----:B------:R-:W-:Y:S01]  /*42850*/  IMAD R15, R4, 0x6c, RZ ;  /* 0x0000006c040f7824 */ /* 0x000fe200078e02ff */
[-C--:B------:R-:W-:Y:S02]  /*42860*/  LEA.HI.X.SX32 R11, R22, R3.reuse, 0x1, P4 ;  /* 0x00000003160b7211 */ /* 0x080fe400020f0eff */
[----:B------:R-:W-:-:S02]  /*42870*/  LEA.HI.X.SX32 R7, R14, R3, 0x1, P5 ;  /* 0x000000030e077211 */ /* 0x000fc400028f0eff */
[-C--:B------:R-:W-:Y:S02]  /*42880*/  IADD3 R4, P4, R0, R2.reuse, RZ ;  /* 0x0000000200047210 */ /* 0x080fe40007f9e0ff */
[----:B------:R-:W-:Y:S02]  /*42890*/  LEA.HI.X.SX32 R19, R28, R3, 0x1, P6 ;  /* 0x000000031c137211 */ /* 0x000fe400030f0eff */
[----:B------:R-:W-:Y:S01]  /*428a0*/  MOV R0, c[0x0][0x1c8] ;  /* 0x0000720000007a02 */ /* 0x000fe20000000f00 */
[----:B------:R-:W-:Y:S04]  /*428b0*/  STL [R1+0x10c], R11 ;  /* 0x00010c0b01007387 */ /* 0x000fe80000100800 */
[----:B------:R0:W-:Y:S04]  /*428c0*/  STL.64 [R1+0x100], R6 ;  /* 0x0001000601007387 */ /* 0x0001e80000100a00 */
[----:B------:R1:W-:Y:S01]  /*428d0*/  STL.64 [R1+0xf8], R18 ;  /* 0x0000f81201007387 */ /* 0x0003e20000100a00 */
[C---:B------:R-:W-:Y:S01]  /*428e0*/  IMAD R24, R0.reuse, 0x6e, RZ ;  /* 0x0000006e00187824 */ /* 0x040fe200078e02ff */
[----:B0-----:R-:W-:Y:S01]  /*428f0*/  IADD3 R6, P5, R15, R2, RZ ;  /* 0x000000020f067210 */ /* 0x001fe20007fbe0ff */
[C---:B-1----:R-:W-:Y:S01]  /*42900*/  IMAD R18, R0.reuse, 0x35, RZ ;  /* 0x0000003500127824 */ /* 0x042fe200078e02ff */
[----:B------:R-:W-:Y:S01]  /*42910*/  MOV R15, c[0x0][0x1c8] ;  /* 0x00007200000f7a02 */ /* 0x000fe20000000f00 */
[----:B------:R-:W-:-:S03]  /*42920*/  IMAD R0, R0, 0x70, RZ ;  /* 0x0000007000007824 */ /* 0x000fc600078e02ff */
[----:B------:R-:W-:Y:S01]  /*42930*/  LEA.HI.X.SX32 R5, R18, R3, 0x1, P4 ;  /* 0x0000000312057211 */ /* 0x000fe200020f0eff */
[----:B------:R-:W-:Y:S01]  /*42940*/  IMAD R18, R15, 0x37, RZ ;  /* 0x000000370f127824 */ /* 0x000fe200078e02ff */
[----:B------:R-:W-:-:S03]  /*42950*/  IADD3 R10, P6, R24, R2, RZ ;  /* 0x00000002180a7210 */ /* 0x000fc60007fde0ff */
[----:B------:R0:W-:Y:S01]  /*42960*/  STL.64 [R1+0xf0], R4 ;  /* 0x0000f00401007387 */ /* 0x0001e20000100a00 */
[-C--:B------:R-:W-:Y:S02]  /*42970*/  LEA.HI.X.SX32 R11, R18, R3.reuse, 0x1, P6 ;  /* 0x00000003120b7211 */ /* 0x080fe400030f0eff */
[----:B0-----:R-:W-:Y:S01]  /*42980*/  IADD3 R4, P4, R0, R2, RZ ;  /* 0x0000000200047210 */ /* 0x001fe20007f9e0ff */
[C---:B------:R-:W-:Y:S02]  /*42990*/  IMAD R0, R15.reuse, 0x72, RZ ;  /* 0x000000720f007824 */ /* 0x040fe400078e02ff */
[----:B------:R-:W-:Y:S01]  /*429a0*/  IMAD R15, R15, 0x74, RZ ;  /* 0x000000740f0f7824 */ /* 0x000fe200078e02ff */
[----:B------:R-:W-:Y:S02]  /*429b0*/  MOV R28, c[0x0][0x1c8] ;  /* 0x00007200001c7a02 */ /* 0x000fe40000000f00 */
[-C--:B----4-:R-:W-:Y:S02]  /*429c0*/  LEA.HI.X.SX32 R7, R20, R3.reuse, 0x1, P5 ;  /* 0x0000000314077211 */ /* 0x090fe400028f0eff */
[----:B------:R-:W-:-:S03]  /*429d0*/  LEA.HI.X.SX32 R5, R21, R3, 0x1, P4 ;  /* 0x0000000315057211 */ /* 0x000fc600020f0eff */
[----:B------:R0:W-:Y:S04]  /*429e0*/  STL.64 [R1+0xe8], R6 ;  /* 0x0000e80601007387 */ /* 0x0001e80000100a00 */
[----:B------:R-:W-:Y:S04]  /*429f0*/  STL.64 [R1+0xe0], R10 ;  /* 0x0000e00a01007387 */ /* 0x000fe80000100a00 */
[----:B------:R1:W-:Y:S01]  /*42a00*/  STL.64 [R1+0xd8], R4 ;  /* 0x0000d80401007387 */ /* 0x0003e20000100a00 */
[----:B0-----:R-:W-:Y:S01]  /*42a10*/  IADD3 R6, P5, R0, R2, RZ ;  /* 0x0000000200067210 */ /* 0x001fe20007fbe0ff */
[----:B------:R-:W-:-:S04]  /*42a20*/  IMAD.MOV.U32 R0, RZ, RZ, c[0x0][0x1c8] ;  /* 0x00007200ff007624 */ /* 0x000fc800078e00ff */
[C---:B-1----:R-:W-:Y:S01]  /*42a30*/  IMAD R5, R0.reuse, 0x39, RZ ;  /* 0x0000003900057824 */ /* 0x042fe200078e02ff */
[----:B------:R-:W-:Y:S01]  /*42a40*/  IADD3 R10, P6, R15, R2, RZ ;  /* 0x000000020f0a7210 */ /* 0x000fe20007fde0ff */
[----:B------:R-:W-:-:S03]  /*42a50*/  IMAD R4, R0, 0x78, RZ ;  /* 0x0000007800047824 */ /* 0x000fc600078e02ff */
[-C--:B------:R-:W-:Y:S01]  /*42a60*/  LEA.HI.X.SX32 R7, R5, R3.reuse, 0x1, P5 ;  /* 0x0000000305077211 */ /* 0x080fe200028f0eff */
[C---:B------:R-:W-:Y:S01]  /*42a70*/  IMAD R15, R0.reuse, 0x76, RZ ;  /* 0x00000076000f7824 */ /* 0x040fe200078e02ff */
[----:B------:R-:W-:Y:S01]  /*42a80*/  LEA.HI.X.SX32 R11, R25, R3, 0x1, P6 ;  /* 0x00000003190b7211 */ /* 0x000fe200030f0eff */
[----:B------:R-:W-:Y:S02]  /*42a90*/  IMAD R5, R0, 0x3b, RZ ;  /* 0x0000003b00057824 */ /* 0x000fe400078e02ff */
[----:B------:R0:W-:Y:S01]  /*42aa0*/  STL.64 [R1+0xd0], R6 ;  /* 0x0000d00601007387 */ /* 0x0001e20000100a00 */
[----:B------:R-:W-:-:S03]  /*42ab0*/  IADD3 R14, P4, R15, R2, RZ ;  /* 0x000000020f0e7210 */ /* 0x000fc60007f9e0ff */
[----:B------:R1:W-:Y:S01]  /*42ac0*/  STL.64 [R1+0x68], R10 ;  /* 0x0000680a01007387 */ /* 0x0003e20000100a00 */
[----:B------:R-:W-:Y:S02]  /*42ad0*/  LEA.HI.X.SX32 R15, R5, R3, 0x1, P4 ;  /* 0x00000003050f7211 */ /* 0x000fe400020f0eff */
[----:B0-----:R-:W-:Y:S01]  /*42ae0*/  IADD3 R6, P5, R4, R2, RZ ;  /* 0x0000000204067210 */ /* 0x001fe20007fbe0ff */
[----:B------:R-:W-:-:S05]  /*42af0*/  IMAD R4, R0, 0x7a, RZ ;  /* 0x0000007a00047824 */ /* 0x000fca00078e02ff */
[-C--:B-1----:R-:W-:Y:S02]  /*42b00*/  IADD3 R10, P6, R4, R2.reuse, RZ ;  /* 0x00000002040a7210 */ /* 0x082fe40007fde0ff */
[----:B------:R-:W-:Y:S01]  /*42b10*/  MOV R4, c[0x0][0x1c8] ;  /* 0x0000720000047a02 */ /* 0x000fe20000000f00 */
[----:B------:R0:W-:Y:S01]  /*42b20*/  STL.64 [R1+0x60], R14 ;  /* 0x0000600e01007387 */ /* 0x0001e20000100a00 */
[----:B------:R-:W-:Y:S01]  /*42b30*/  IMAD R0, R0, 0x7c, RZ ;  /* 0x0000007c00007824 */ /* 0x000fe200078e02ff */
[-C--:B---3--:R-:W-:Y:S02]  /*42b40*/  LEA.HI.X.SX32 R7, R27, R3.reuse, 0x1, P5 ;  /* 0x000000031b077211 */ /* 0x088fe400028f0eff */
[----:B------:R-:W-:Y:S02]  /*42b50*/  IMAD R5, R4, 0x7e, RZ ;  /* 0x0000007e04057824 */ /* 0x000fe400078e02ff */
[----:B------:R-:W-:Y:S01]  /*42b60*/  IADD3 R18, P4, R0, R2, RZ ;  /* 0x0000000200127210 */ /* 0x000fe20007f9e0ff */
[C---:B0-----:R-:W-:Y:S01]  /*42b70*/  IMAD R15, R4.reuse, 0x3d, RZ ;  /* 0x0000003d040f7824 */ /* 0x041fe200078e02ff */
[----:B------:R-:W-:Y:S01]  /*42b80*/  MOV R0, c[0x0][0x1c8] ;  /* 0x0000720000007a02 */ /* 0x000fe20000000f00 */
[----:B------:R0:W-:Y:S03]  /*42b90*/  STL.64 [R1+0x48], R6 ;  /* 0x0000480601007387 */ /* 0x0001e60000100a00 */
[-C--:B------:R-:W-:Y:S01]  /*42ba0*/  LEA.HI.X.SX32 R11, R15, R3.reuse, 0x1, P6 ;  /* 0x000000030f0b7211 */ /* 0x080fe200030f0eff */
[----:B------:R-:W-:Y:S01]  /*42bb0*/  IMAD R24, R4, 0x3f, RZ ;  /* 0x0000003f04187824 */ /* 0x000fe200078e02ff */
[----:B------:R-:W-:Y:S01]  /*42bc0*/  LEA.HI.X.SX32 R19, R16, R3, 0x1, P4 ;  /* 0x0000000310137211 */ /* 0x000fe200020f0eff */
[----:B------:R-:W-:-:S02]  /*42bd0*/  IMAD R15, R4, 0x82, RZ ;  /* 0x00000082040f7824 */ /* 0x000fc400078e02ff */
[----:B------:R1:W-:Y:S01]  /*42be0*/  STL.64 [R1+0x40], R10 ;  /* 0x0000400a01007387 */ /* 0x0003e20000100a00 */
[-C--:B0-----:R-:W-:Y:S01]  /*42bf0*/  IADD3 R6, P5, R5, R2.reuse, RZ ;  /* 0x0000000205067210 */ /* 0x081fe20007fbe0ff */
[----:B------:R-:W-:Y:S02]  /*42c00*/  IMAD.SHL.U32 R5, R4, 0x40, RZ ;  /* 0x0000004004057824 */ /* 0x000fe400078e00ff */
[----:B------:R0:W-:Y:S01]  /*42c10*/  STL.64 [R1+0x28], R18 ;  /* 0x0000281201007387 */ /* 0x0001e20000100a00 */
[-C--:B------:R-:W-:Y:S02]  /*42c20*/  LEA.HI.X.SX32 R7, R24, R3.reuse, 0x1, P5 ;  /* 0x0000000318077211 */ /* 0x080fe400028f0eff */
[-C--:B-1----:R-:W-:Y:S02]  /*42c30*/  LEA R10, P6, R0, R2.reuse, 0x7 ;  /* 0x00000002000a7211 */ /* 0x082fe400078c38ff */
[----:B------:R-:W-:Y:S02]  /*42c40*/  IADD3 R14, P4, R15, R2, RZ ;  /* 0x000000020f0e7210 */ /* 0x000fe40007f9e0ff */
[----:B------:R-:W-:Y:S01]  /*42c50*/  LEA.HI.X.SX32 R11, R5, R3, 0x1, P6 ;  /* 0x00000003050b7211 */ /* 0x000fe200030f0eff */
[----:B------:R-:W-:-:S02]  /*42c60*/  IMAD R5, R4, 0x41, RZ ;  /* 0x0000004104057824 */ /* 0x000fc400078e02ff */
[C---:B0-----:R-:W-:Y:S01]  /*42c70*/  IMAD R18, R4.reuse, 0x84, RZ ;  /* 0x0000008404127824 */ /* 0x041fe200078e02ff */
[----:B------:R0:W-:Y:S02]  /*42c80*/  STL.64 [R1+0x20], R6 ;  /* 0x0000200601007387 */ /* 0x0001e40000100a00 */
[-C--:B------:R-:W-:Y:S01]  /*42c90*/  LEA.HI.X.SX32 R15, R5, R3.reuse, 0x1, P4 ;  /* 0x00000003050f7211 */ /* 0x080fe200020f0eff */
[----:B------:R-:W-:Y:S01]  /*42ca0*/  IMAD R24, R4, 0x86, RZ ;  /* 0x0000008604187824 */ /* 0x000fe200078e02ff */
[----:B------:R1:W-:Y:S01]  /*42cb0*/  STL.64 [R1+0x18], R10 ;  /* 0x0000180a01007387 */ /* 0x0003e20000100a00 */
[----:B0-----:R-:W-:Y:S02]  /*42cc0*/  IADD3 R6, P5, R18, R2, RZ ;  /* 0x0000000212067210 */ /* 0x001fe40007fbe0ff */
[----:B------:R-:W-:Y:S01]  /*42cd0*/  MOV R18, c[0x0][0x1c8] ;  /* 0x0000720000127a02 */ /* 0x000fe20000000f00 */
[----:B------:R0:W-:Y:S01]  /*42ce0*/  STL.64 [R1+0x10], R14 ;  /* 0x0000100e01007387 */ /* 0x0001e20000100a00 */
[----:B--2---:R-:W-:-:S02]  /*42cf0*/  LEA.HI.X.SX32 R7, R12, R3, 0x1, P5 ;  /* 0x000000030c077211 */ /* 0x004fc400028f0eff */
[----:B-1----:R-:W-:Y:S01]  /*42d00*/  IADD3 R10, P6, R24, R2, RZ ;  /* 0x00000002180a7210 */ /* 0x002fe20007fde0ff */
[C---:B------:R-:W-:Y:S02]  /*42d10*/  IMAD R24, R18.reuse, 0x43, RZ ;  /* 0x0000004312187824 */ /* 0x040fe400078e02ff */
[----:B------:R1:W-:Y:S01]  /*42d20*/  STL.64 [R1+0x8], R6 ;  /* 0x0000080601007387 */ /* 0x0003e20000100a00 */
[C---:B0-----:R-:W-:Y:S02]  /*42d30*/  IMAD R15, R18.reuse, 0x8a, RZ ;  /* 0x0000008a120f7824 */ /* 0x041fe400078e02ff */
[----:B------:R-:W-:-:S03]  /*42d40*/  IMAD R18, R18, 0x8c, RZ ;  /* 0x0000008c12127824 */ /* 0x000fc600078e02ff */
[-C--:B-1----:R-:W-:Y:S02]  /*42d50*/  IADD3 R6, P5, R15, R2.reuse, RZ ;  /* 0x000000020f067210 */ /* 0x082fe40007fbe0ff */
[----:B------:R-:W-:Y:S01]  /*42d60*/  MOV R15, c[0x0][0x1c8] ;  /* 0x00007200000f7a02 */ /* 0x000fe20000000f00 */
[----:B------:R-:W-:Y:S01]  /*42d70*/  IMAD R4, R4, 0x88, RZ ;  /* 0x0000008804047824 */ /* 0x000fe200078e02ff */
[----:B------:R-:W-:Y:S02]  /*42d80*/  LEA.HI.X.SX32 R11, R24, R3, 0x1, P6 ;  /* 0x00000003180b7211 */ /* 0x000fe400030f0eff */
[-C--:B------:R-:W-:Y:S01]  /*42d90*/  IADD3 R8, P6, R18, R2.reuse, RZ ;  /* 0x0000000212087210 */ /* 0x080fe20007fde0ff */
[C---:B------:R-:W-:Y:S01]  /*42da0*/  IMAD R18, R15.reuse, 0x45, RZ ;  /* 0x000000450f127824 */ /* 0x040fe200078e02ff */
[----:B------:R-:W-:Y:S01]  /*42db0*/  IADD3 R4, P4, R4, R2, RZ ;  /* 0x0000000204047210 */ /* 0x000fe20007f9e0ff */
[----:B------:R-:W-:-:S03]  /*42dc0*/  IMAD R24, R15, 0x8e, RZ ;  /* 0x0000008e0f187824 */ /* 0x000fc600078e02ff */
[-C--:B------:R-:W-:Y:S01]  /*42dd0*/  LEA.HI.X.SX32 R7, R18, R3.reuse, 0x1, P5 ;  /* 0x0000000312077211 */ /* 0x080fe200028f0eff */
[----:B------:R-:W-:Y:S01]  /*42de0*/  IMAD.MOV.U32 R18, RZ, RZ, c[0x0][0x1c8] ;  /* 0x00007200ff127624 */ /* 0x000fe200078e00ff */
[----:B------:R-:W-:Y:S01]  /*42df0*/  LEA.HI.X.SX32 R5, R26, R3, 0x1, P4 ;  /* 0x000000031a057211 */ /* 0x000fe200020f0eff */
[----:B------:R0:W-:Y:S01]  /*42e00*/  STL.64 [R1], R10 ;  /* 0x0000000a01007387 */ /* 0x0001e20000100a00 */
[----:B------:R-:W-:Y:S01]  /*42e10*/  IMAD R15, R15, 0x90, RZ ;  /* 0x000000900f0f7824 */ /* 0x000fe200078e02ff */
[----:B0-----:R-:W-:Y:S01]  /*42e20*/  IADD3 R10, P4, R24, R2, RZ ;  /* 0x00000002180a7210 */ /* 0x001fe20007f9e0ff */
[----:B------:R-:W-:-:S03]  /*42e30*/  IMAD R24, R18, 0x47, RZ ;  /* 0x0000004712187824 */ /* 0x000fc600078e02ff */
[-C--:B------:R-:W-:Y:S01]  /*42e40*/  IADD3 R12, P5, R15, R2.reuse, RZ ;  /* 0x000000020f0c7210 */ /* 0x080fe20007fbe0ff */
[----:B------:R-:W-:Y:S01]  /*42e50*/  IMAD R15, R18, 0x92, RZ ;  /* 0x00000092120f7824 */ /* 0x000fe200078e02ff */
[-C--:B------:R-:W-:Y:S02]  /*42e60*/  LEA.HI.X.SX32 R11, R24, R3.reuse, 0x1, P4 ;  /* 0x00000003180b7211 */ /* 0x080fe400020f0eff */
[----:B------:R-:W-:Y:S01]  /*42e70*/  MOV R24, c[0x0][0x1c8] ;  /* 0x0000720000187a02 */ /* 0x000fe20000000f00 */
[----:B------:R-:W-:Y:S01]  /*42e80*/  IMAD R18, R18, 0x94, RZ ;  /* 0x0000009412127824 */ /* 0x000fe200078e02ff */
[----:B------:R-:W-:Y:S02]  /*42e90*/  LEA.HI.X.SX32 R9, R9, R3, 0x1, P6 ;  /* 0x0000000309097211 */ /* 0x000fe400030f0eff */
[-C--:B------:R-:W-:Y:S01]  /*42ea0*/  IADD3 R14, P6, R15, R2.reuse, RZ ;  /* 0x000000020f0e7210 */ /* 0x080fe20007fde0ff */
[----:B------:R-:W-:Y:S01]  /*42eb0*/  IMAD R29, R24, 0x49, RZ ;  /* 0x00000049181d7824 */ /* 0x000fe200078e02ff */
[----:B------:R-:W-:Y:S01]  /*42ec0*/  IADD3 R16, P4, R18, R2, RZ ;  /* 0x0000000212107210 */ /* 0x000fe20007f9e0ff */
[----:B------:R-:W-:-:S03]  /*42ed0*/  IMAD R18, R24, 0x96, RZ ;  /* 0x0000009618127824 */ /* 0x000fc600078e02ff */
[-C--:B------:R-:W-:Y:S01]  /*42ee0*/  LEA.HI.X.SX32 R15, R29, R3.reuse, 0x1, P6 ;  /* 0x000000031d0f7211 */ /* 0x080fe200030f0eff */
[C---:B------:R-:W-:Y:S01]  /*42ef0*/  IMAD R29, R24.reuse, 0x98, RZ ;  /* 0x00000098181d7824 */ /* 0x040fe200078e02ff */
[-C--:B------:R-:W-:Y:S01]  /*42f00*/  LEA.HI.X.SX32 R13, R13, R3.reuse, 0x1, P5 ;  /* 0x000000030d0d7211 */ /* 0x080fe200028f0eff */
[----:B------:R-:W-:Y:S01]  /*42f10*/  IMAD R22, R24, 0x9a, RZ ;  /* 0x0000009a18167824 */ /* 0x000fe200078e02ff */
[-C--:B------:R-:W-:Y:S01]  /*42f20*/  IADD3 R18, P5, R18, R2.reuse, RZ ;  /* 0x0000000212127210 */ /* 0x080fe20007fbe0ff */
[----:B------:R-:W-:Y:S01]  /*42f30*/  IMAD R24, R24, 0x4b, RZ ;  /* 0x0000004b18187824 */ /* 0x000fe200078e02ff */
[----:B------:R-:W-:Y:S01]  /*42f40*/  IADD3 R20, P6, R29, R2, RZ ;  /* 0x000000021d147210 */ /* 0x000fe20007fde0ff */
[----:B------:R-:W-:Y:S01]  /*42f50*/  IMAD.MOV.U32 R27, RZ, RZ, c[0x0][0x1c8] ;  /* 0x00007200ff1b7624 */ /* 0x000fe200078e00ff */
[----:B------:R-:W-:Y:S01]  /*42f60*/  MOV R29, c[0x0][0x1c8] ;  /* 0x00007200001d7a02 */ /* 0x000fe20000000f00 */
[----:B------:R0:W-:Y:S01]  /*42f70*/  STL.64 [R1+0x1130], R4 ;  /* 0x0011300401007387 */ /* 0x0001e20000100a00 */
[----:B------:R-:W-:-:S02]  /*42f80*/  LEA.HI.X.SX32 R17, R23, R3, 0x1, P4 ;  /* 0x0000000317117211 */ /* 0x000fc400020f0eff */
[----:B------:R-:W-:Y:S01]  /*42f90*/  LEA.HI.X.SX32 R19, R24, R3, 0x1, P5 ;  /* 0x0000000318137211 */ /* 0x000fe200028f0eff */
[----:B------:R-:W-:Y:S01]  /*42fa0*/  IMAD R24, R29, 0x9c, RZ ;  /* 0x0000009c1d187824 */ /* 0x000fe200078e02ff */
[----:B------:R-:W-:Y:S01]  /*42fb0*/  IADD3 R22, P4, R22, R2, RZ ;  /* 0x0000000216167210 */ /* 0x000fe20007f9e0ff */
[----:B------:R-:W-:Y:S01]  /*42fc0*/  STL [R1+0x1148], R6 ;  /* 0x0011480601007387 */ /* 0x000fe20000100800 */
[----:B0-----:R-:W-:-:S03]  /*42fd0*/  IMAD R4, R27, 0x4d, RZ ;  /* 0x0000004d1b047824 */ /* 0x001fc600078e02ff */
[----:B------:R0:W-:Y:S01]  /*42fe0*/  STL [R1+0x1170], R6 ;  /* 0x0011700601007387 */ /* 0x0001e20000100800 */
[----:B------:R-:W-:Y:S01]  /*42ff0*/  IMAD R26, R29, 0x4c, RZ ;  /* 0x0000004c1d1a7824 */ /* 0x000fe200078e02ff */
[-C--:B------:R-:W-:Y:S02]  /*43000*/  IADD3 R24, P5, R24, R2.reuse, RZ ;  /* 0x0000000218187210 */ /* 0x080fe40007fbe0ff */
[-C--:B------:R-:W-:Y:S01]  /*43010*/  LEA.HI.X.SX32 R23, R4, R3.reuse, 0x1, P4 ;  /* 0x0000000304177211 */ /* 0x080fe200020f0eff */
[----:B------:R-:W-:Y:S01]  /*43020*/  IMAD R29, R27, 0x9e, RZ ;  /* 0x0000009e1b1d7824 */ /* 0x000fe200078e02ff */
[----:B------:R-:W-:Y:S01]  /*43030*/  MOV R4, c[0x0][0x1c8] ;  /* 0x0000720000047a02 */ /* 0x000fe20000000f00 */
[----:B0-----:R-:W-:Y:S01]  /*43040*/  IMAD R6, R28, 0x4e, RZ ;  /* 0x0000004e1c067824 */ /* 0x001fe200078e02ff */
[----:B------:R-:W-:Y:S01]  /*43050*/  LEA.HI.X.SX32 R21, R26, R3, 0x1, P6 ;  /* 0x000000031a157211 */ /* 0x000fe200030f0eff */
[----:B------:R-:W-:Y:S01]  /*43060*/  STL [R1+0x1138], R7 ;  /* 0x0011380701007387 */ /* 0x000fe20000100800 */
[----:B------:R-:W-:-:S02]  /*43070*/  IADD3 R26, P6, R29, R2, RZ ;  /* 0x000000021d1a7210 */ /* 0x000fc40007fde0ff */
[----:B------:R-:W-:Y:S01]  /*43080*/  LEA.HI.X.SX32 R25, R6, R3, 0x1, P5 ;  /* 0x0000000306197211 */ /* 0x000fe200028f0eff */
[----:B------:R-:W-:Y:S01]  /*43090*/  IMAD R6, R4, 0x4f, RZ ;  /* 0x0000004f04067824 */ /* 0x000fe200078e02ff */
[----:B------:R0:W-:Y:S01]  /*430a0*/  STL.64 [R1+0x1140], R8 ;  /* 0x0011400801007387 */ /* 0x0001e20000100a00 */
[----:B------:R-:W-:-:S03]  /*430b0*/  IMAD R29, R28, 0xa0, RZ ;  /* 0x000000a01c1d7824 */ /* 0x000fc600078e02ff */
[----:B------:R1:W-:Y:S01]  /*430c0*/  STL [R1+0x1158], R10 ;  /* 0x0011580a01007387 */ /* 0x0003e20000100800 */
[----:B------:R-:W-:Y:S01]  /*430d0*/  LEA.HI.X.SX32 R27, R6, R3, 0x1, P6 ;  /* 0x00000003061b7211 */ /* 0x000fe200030f0eff */
[C---:B------:R-:W-:Y:S02]  /*430e0*/  IMAD R6, R4.reuse, 0x50, RZ ;  /* 0x0000005004067824 */ /* 0x040fe400078e02ff */
[----:B------:R-:W-:Y:S01]  /*430f0*/  STL [R1+0x112c], R11 ;  /* 0x00112c0b01007387 */ /* 0x000fe20000100800 */
[-C--:B------:R-:W-:Y:S01]  /*43100*/  IADD3 R28, P4, R29, R2.reuse, RZ ;  /* 0x000000021d1c7210 */ /* 0x080fe20007f9e0ff */
[----:B0-----:R-:W-:Y:S02]  /*43110*/  IMAD R9, R4, 0xa2, RZ ;  /* 0x000000a204097824 */ /* 0x001fe400078e02ff */
[----:B------:R-:W-:Y:S04]  /*43120*/  STL [R1+0x1228], R11 ;  /* 0x0012280b01007387 */ /* 0x000fe80000100800 */
[----:B------:R-:W-:Y:S01]  /*43130*/  STL [R1+0x1250], R11 ;  /* 0x0012500b01007387 */ /* 0x000fe20000100800 */
[----:B-1----:R-:W-:-:S03]  /*43140*/  IADD3 R10, P5, R9, R2, RZ ;  /* 0x00000002090a7210 */ /* 0x002fc60007fbe0ff */
[----:B------:R0:W-:Y:S01]  /*43150*/  STL.64 [R1+0x1150], R12 ;  /* 0x0011500c01007387 */ /* 0x0001e20000100a00 */
[----:B------:R-:W-:Y:S01]  /*43160*/  IMAD R9, R4, 0xa4, RZ ;  /* 0x000000a404097824 */ /* 0x000fe200078e02ff */
[----:B------:R-:W-:Y:S02]  /*43170*/  LEA.HI.X.SX32 R29, R6, R3, 0x1, P4 ;  /* 0x00000003061d7211 */ /* 0x000fe400020f0eff */
[----:B------:R-:W-:Y:S01]  /*43180*/  STL [R1+0x1180], R14 ;  /* 0x0011800e01007387 */ /* 0x000fe20000100800 */
[----:B------:R-:W-:-:S03]  /*43190*/  IMAD R6, R4, 0x51, RZ ;  /* 0x0000005104067824 */ /* 0x000fc600078e02ff */
[----:B------:R1:W-:Y:S01]  /*431a0*/  STL [R1+0x11a8], R14 ;  /* 0x0011a80e01007387 */ /* 0x0003e20000100800 */
[----:B0-----:R-:W-:-:S03]  /*431b0*/  IMAD R13, R4, 0xa6, RZ ;  /* 0x000000a6040d7824 */ /* 0x001fc600078e02ff */
[----:B------:R0:W-:Y:S01]  /*431c0*/  STL [R1+0x1128], R15 ;  /* 0x0011280f01007387 */ /* 0x0001e20000100800 */
[----:B------:R-:W-:-:S03]  /*431d0*/  IADD3 R8, P6, R9, R2, RZ ;  /* 0x0000000209087210 */ /* 0x000fc60007fde0ff */
[----:B------:R-:W-:Y:S01]  /*431e0*/  STL.64 [R1+0x1160], R16 ;  /* 0x0011601001007387 */ /* 0x000fe20000100a00 */
[----:B-1----:R-:W-:Y:S01]  /*431f0*/  IADD3 R14, P4, R13, R2, RZ ;  /* 0x000000020d0e7210 */ /* 0x002fe20007f9e0ff */
[----:B------:R-:W-:Y:S02]  /*43200*/  IMAD R13, R4, 0x52, RZ ;  /* 0x00000052040d7824 */ /* 0x000fe400078e02ff */
[----:B------:R-:W-:Y:S01]  /*43210*/  STL.64 [R1+0x1168], R18 ;  /* 0x0011681201007387 */ /* 0x000fe20000100a00 */
[----:B------:R-:W-:-:S03]  /*43220*/  LEA.HI.X.SX32 R11, R6, R3, 0x1, P5 ;  /* 0x00000003060b7211 */ /* 0x000fc600028f0eff */
[----:B------:R-:W-:Y:S01]  /*43230*/  STL.64 [R1+0x1178], R20 ;  /* 0x0011781401007387 */ /* 0x000fe20000100a00 */
[----:B------:R-:W-:-:S03]  /*43240*/  IMAD R12, R4, 0x53, RZ ;  /* 0x00000053040c7824 */ /* 0x000fc600078e02ff */
[----:B------:R-:W-:Y:S01]  /*43250*/  STL.64 [R1+0x1188], R22 ;  /* 0x0011881601007387 */ /* 0x000fe20000100a00 */
[----:B------:R-:W-:-:S03]  /*43260*/  LEA.HI.X.SX32 R9, R13, R3, 0x1, P6 ;  /* 0x000000030d097211 */ /* 0x000fc600030f0eff */
[----:B------:R-:W-:Y:S01]  /*43270*/  STL [R1+0x11b8], R24 ;  /* 0x0011b81801007387 */ /* 0x000fe20000100800 */
[----:B------:R-:W-:-:S03]  /*43280*/  IMAD R6, R4, 0xaa, RZ ;  /* 0x000000aa04067824 */ /* 0x000fc600078e02ff */
[----:B------:R-:W-:Y:S04]  /*43290*/  STL [R1+0x11dc], R24 ;  /* 0x0011dc1801007387 */ /* 0x000fe80000100800 */
[----:B------:R-:W-:Y:S01]  /*432a0*/  STL [R1+0x1190], R25 ;  /* 0x0011901901007387 */ /* 0x000fe20000100800 */
[----:B0-----:R-:W-:-:S03]  /*432b0*/  LEA.HI.X.SX32 R15, R12, R3, 0x1, P4 ;  /* 0x000000030c0f7211 */ /* 0x001fc600020f0eff */
[----:B------:R-:W-:Y:S01]  /*432c0*/  STL.64 [R1+0x1198], R26 ;  /* 0x0011981a01007387 */ /* 0x000fe20000100a00 */
[----:B------:R-:W-:-:S03]  /*432d0*/  IMAD R13, R4, 0xac, RZ ;  /* 0x000000ac040d7824 */ /* 0x000fc600078e02ff */
[----:B------:R-:W-:Y:S04]  /*432e0*/  STL.64 [R1+0x11a0], R28 ;  /* 0x0011a01c01007387 */ /* 0x000fe80000100a00 */
[----:B------:R0:W-:Y:S04]  /*432f0*/  STL.64 [R1+0x190], R10 ;  /* 0x0001900a01007387 */ /* 0x0001e80000100a00 */
[----:B------:R1:W-:Y:S01]  /*43300*/  STL.64 [R1+0x188], R8 ;  /* 0x0001880801007387 */ /* 0x0003e20000100a00 */
[----:B0-----:R-:W-:-:S03]  /*43310*/  IMAD R10, R4, 0xa8, RZ ;  /* 0x000000a8040a7824 */ /* 0x001fc600078e02ff */
[----:B------:R0:W-:Y:S01]  /*43320*/  STL.64 [R1+0x198], R14 ;  /* 0x0001980e01007387 */ /* 0x0001e20000100a00 */
[-C--:B-1----:R-:W-:Y:S01]  /*43330*/  IADD3 R8, P6, R6, R2.reuse, RZ ;  /* 0x0000000206087210 */ /* 0x082fe20007fde0ff */
[----:B------:R-:W-:Y:S01]  /*43340*/  IMAD R6, R4, 0x54, RZ ;  /* 0x0000005404067824 */ /* 0x000fe200078e02ff */
[----:B------:R-:W-:Y:S01]  /*43350*/  IADD3 R10, P5, R10, R2, RZ ;  /* 0x000000020a0a7210 */ /* 0x000fe20007fbe0ff */
[----:B------:R-:W-:-:S03]  /*43360*/  IMAD R12, R4, 0x56, RZ ;  /* 0x00000056040c7824 */ /* 0x000fc600078e02ff */
[-C--:B------:R-:W-:Y:S02]  /*43370*/  LEA.HI.X.SX32 R11, R6, R3.reuse, 0x1, P5 ;  /* 0x00000003060b7211 */ /* 0x080fe400028f0eff */
[----:B0-----:R-:W-:Y:S01]  /*43380*/  IADD3 R14, P4, R13, R2, RZ ;  /* 0x000000020d0e7210 */ /* 0x001fe20007f9e0ff */
[C---:B------:R-:W-:Y:S02]  /*43390*/  IMAD R13, R4.reuse, 0x55, RZ ;  /* 0x00000055040d7824 */ /* 0x040fe400078e02ff */
[----:B------:R0:W-:Y:S01]  /*433a0*/  STL.64 [R1+0x1a8], R10 ;  /* 0x0001a80a01007387 */ /* 0x0001e20000100a00 */
[C---:B------:R-:W-:Y:S02]  /*433b0*/  IMAD R6, R4.reuse, 0xb0, RZ ;  /* 0x000000b004067824 */ /* 0x040fe400078e02ff */
[-C--:B------:R-:W-:Y:S01]  /*433c0*/  LEA.HI.X.SX32 R9, R13, R3.reuse, 0x1, P6 ;  /* 0x000000030d097211 */ /* 0x080fe200030f0eff */
[----:B------:R-:W-:Y:S01]  /*433d0*/  IMAD R13, R4, 0xb2, RZ ;  /* 0x000000b2040d7824 */ /* 0x000fe200078e02ff */
[----:B------:R-:W-:-:S03]  /*433e0*/  LEA.HI.X.SX32 R15, R12, R3, 0x1, P4 ;  /* 0x000000030c0f7211 */ /* 0x000fc600020f0eff */
[----:B------:R1:W-:Y:S01]  /*433f0*/  STL.64 [R1+0x1a0], R8 ;  /* 0x0001a00801007387 */ /* 0x0003e20000100a00 */
[----:B0-----:R-:W-:-:S03]  /*43400*/  IMAD R10, R4, 0xae, RZ ;  /* 0x000000ae040a7824 */ /* 0x001fc600078e02ff */
[----:B------:R0:W-:Y:S02]  /*43410*/  STL.64 [R1+0x280], R14 ;  /* 0x0002800e01007387 */ /* 0x0001e40000100a00 */
[-C--:B------:R-:W-:Y:S02]  /*43420*/  IADD3 R10, P5, R10, R2.reuse, RZ ;  /* 0x000000020a0a7210 */ /* 0x080fe40007fbe0ff */
[-C--:B-1----:R-:W-:Y:S01]  /*43430*/  IADD3 R8, P6, R6, R2.reuse, RZ ;  /* 0x0000000206087210 */ /* 0x082fe20007fde0ff */
[C---:B------:R-:W-:Y:S01]  /*43440*/  IMAD R6, R4.reuse, 0x57, RZ ;  /* 0x0000005704067824 */ /* 0x040fe200078e02ff */
[----:B0-----:R-:W-:Y:S01]  /*43450*/  IADD3 R14, P4, R13, R2, RZ ;  /* 0x000000020d0e7210 */ /* 0x001fe20007f9e0ff */
[----:B------:R-:W-:-:S03]  /*43460*/  IMAD R13, R4, 0x58, RZ ;  /* 0x00000058040d7824 */ /* 0x000fc600078e02ff */
[-C--:B------:R-:W-:Y:S01]  /*43470*/  LEA.HI.X.SX32 R11, R6, R3.reuse, 0x1, P5 ;  /* 0x00000003060b7211 */ /* 0x080fe200028f0eff */
[C---:B------:R-:W-:Y:S02]  /*43480*/  IMAD R12, R4.reuse, 0x59, RZ ;  /* 0x00000059040c7824 */ /* 0x040fe400078e02ff */
[----:B------:R-:W-:Y:S01]  /*43490*/  IMAD R6, R4, 0xb6, RZ ;  /* 0x000000b604067824 */ /* 0x000fe200078e02ff */
[-C--:B------:R-:W-:Y:S01]  /*434a0*/  LEA.HI.X.SX32 R9, R13, R3.reuse, 0x1, P6 ;  /* 0x000000030d097211 */ /* 0x080fe200030f0eff */
[----:B------:R0:W-:Y:S01]  /*434b0*/  STL.64 [R1+0x278], R10 ;  /* 0x0002780a01007387 */ /* 0x0001e20000100a00 */
[----:B------:R-:W-:Y:S01]  /*434c0*/  LEA.HI.X.SX32 R15, R12, R3, 0x1, P4 ;  /* 0x000000030c0f7211 */ /* 0x000fe200020f0eff */
[C---:B------:R-:W-:Y:S02]  /*434d0*/  IMAD R13, R4.reuse, 0xb8, RZ ;  /* 0x000000b8040d7824 */ /* 0x040fe400078e02ff */
        /* <DEDUP_REMOVED lines=114> */
[----:B------:R-:W-:Y:S01]  /*43c00*/  IMAD R6, R4, 0xe6, RZ ;  /* 0x000000e604067824 */ /* 0x000fe200078e02ff */
[----:B------:R-:W-:-:S03]  /*43c10*/  LEA.HI.X.SX32 R9, R13, R3, 0x1, P6 ;  /* 0x000000030d097211 */ /* 0x000fc600030f0eff */
[----:B------:R0:W-:Y:S01]  /*43c20*/  STL.64 [R1+0x2d0], R10 ;  /* 0x0002d00a01007387 */ /* 0x0001e20000100a00 */
[----:B------:R-:W-:-:S03]  /*43c30*/  IMAD R12, R4, 0x71, RZ ;  /* 0x00000071040c7824 */ /* 0x000fc600078e02ff */
[----:B------:R1:W-:Y:S01]  /*43c40*/  STL.64 [R1+0x2c8], R8 ;  /* 0x0002c80801007387 */ /* 0x0003e20000100a00 */
[----:B0-----:R-:W-:Y:S01]  /*43c50*/  IMAD R10, R4, 0xe4, RZ ;  /* 0x000000e4040a7824 */ /* 0x001fe200078e02ff */
[----:B-1----:R-:W-:Y:S01]  /*43c60*/  IADD3 R8, P6, R6, R2, RZ ;  /* 0x0000000206087210 */ /* 0x002fe20007fde0ff */
[----:B------:R-:W-:-:S03]  /*43c70*/  IMAD R6, R4, 0x72, RZ ;  /* 0x0000007204067824 */ /* 0x000fc600078e02ff */
[----:B------:R-:W-:Y:S02]  /*43c80*/  IADD3 R10, P5, R10, R2, RZ ;  /* 0x000000020a0a7210 */ /* 0x000fe40007fbe0ff */
[-C--:B------:R-:W-:Y:S02]  /*43c90*/  LEA.HI.X.SX32 R15, R12, R3.reuse, 0x1, P4 ;  /* 0x000000030c0f7211 */ /* 0x080fe400020f0eff */
[----:B------:R-:W-:-:S03]  /*43ca0*/  LEA.HI.X.SX32 R11, R6, R3, 0x1, P5 ;  /* 0x00000003060b7211 */ /* 0x000fc600028f0eff */
[----:B------:R-:W-:Y:S01]  /*43cb0*/  STL.64 [R1+0x2c0], R14 ;  /* 0x0002c00e01007387 */ /* 0x000fe20000100a00 */
[----:B------:R-:W-:-:S03]  /*43cc0*/  IMAD R6, R4, 0xec, RZ ;  /* 0x000000ec04067824 */ /* 0x000fc600078e02ff */
[----:B------:R0:W-:Y:S01]  /*43cd0*/  STL.64 [R1+0x2d8], R10 ;  /* 0x0002d80a01007387 */ /* 0x0001e20000100a00 */
[C---:B------:R-:W-:Y:S02]  /*43ce0*/  IMAD R13, R4.reuse, 0xe8, RZ ;  /* 0x000000e8040d7824 */ /* 0x040fe400078e02ff */
[C---:B0-----:R-:W-:Y:S02]  /*43cf0*/  IMAD R10, R4.reuse, 0x73, RZ ;  /* 0x00000073040a7824 */ /* 0x041fe400078e02ff */
[----:B------:R-:W-:-:S03]  /*43d00*/  IMAD R11, R4, 0xea, RZ ;  /* 0x000000ea040b7824 */ /* 0x000fc600078e02ff */
[-C--:B------:R-:W-:Y:S02]  /*43d10*/  LEA.HI.X.SX32 R9, R10, R3.reuse, 0x1, P6 ;  /* 0x000000030a097211 */ /* 0x080fe400030f0eff */
[-C--:B------:R-:W-:Y:S01]  /*43d20*/  IADD3 R10, P6, R6, R2.reuse, RZ ;  /* 0x00000002060a7210 */ /* 0x080fe20007fde0ff */
[----:B------:R-:W-:Y:S01]  /*43d30*/  IMAD R6, R4, 0x75, RZ ;  /* 0x0000007504067824 */ /* 0x000fe200078e02ff */
[-C--:B------:R-:W-:Y:S02]  /*43d40*/  IADD3 R12, P5, R11, R2.reuse, RZ ;  /* 0x000000020b0c7210 */ /* 0x080fe40007fbe0ff */
[----:B------:R-:W-:Y:S02]  /*43d50*/  IADD3 R14, P4, R13, R2, RZ ;  /* 0x000000020d0e7210 */ /* 0x000fe40007f9e0ff */
[----:B------:R-:W-:Y:S01]  /*43d60*/  LEA.HI.X.SX32 R13, R6, R3, 0x1, P5 ;  /* 0x00000003060d7211 */ /* 0x000fe200028f0eff */
[----:B------:R0:W-:Y:S04]  /*43d70*/  STL.64 [R1+0x2f0], R8 ;  /* 0x0002f00801007387 */ /* 0x0001e80000100a00 */
[----:B------:R1:W-:Y:S01]  /*43d80*/  STL.64 [R1+0x2e0], R12 ;  /* 0x0002e00c01007387 */ /* 0x0003e20000100a00 */
[----:B------:R-:W-:-:S02]  /*43d90*/  IMAD R6, R4, 0xf2, RZ ;  /* 0x000000f204067824 */ /* 0x000fc400078e02ff */
[C---:B0-----:R-:W-:Y:S02]  /*43da0*/  IMAD R8, R4.reuse, 0x74, RZ ;  /* 0x0000007404087824 */ /* 0x041fe400078e02ff */
[----:B-1----:R-:W-:-:S03]  /*43db0*/  IMAD R13, R4, 0x76, RZ ;  /* 0x00000076040d7824 */ /* 0x002fc600078e02ff */
[-C--:B------:R-:W-:Y:S01]  /*43dc0*/  LEA.HI.X.SX32 R15, R8, R3.reuse, 0x1, P4 ;  /* 0x00000003080f7211 */ /* 0x080fe200020f0eff */
[----:B------:R-:W-:Y:S01]  /*43dd0*/  IMAD R12, R4, 0xf0, RZ ;  /* 0x000000f0040c7824 */ /* 0x000fe200078e02ff */
[----:B------:R-:W-:-:S03]  /*43de0*/  LEA.HI.X.SX32 R11, R13, R3, 0x1, P6 ;  /* 0x000000030d0b7211 */ /* 0x000fc600030f0eff */
[----:B------:R0:W-:Y:S01]  /*43df0*/  STL.64 [R1+0x2e8], R14 ;  /* 0x0002e80e01007387 */ /* 0x0001e20000100a00 */
[----:B------:R-:W-:-:S03]  /*43e00*/  IMAD R9, R4, 0xee, RZ ;  /* 0x000000ee04097824 */ /* 0x000fc600078e02ff */
[----:B------:R1:W-:Y:S02]  /*43e10*/  STL.64 [R1+0x2b8], R10 ;  /* 0x0002b80a01007387 */ /* 0x0003e40000100a00 */
[-C--:B------:R-:W-:Y:S02]  /*43e20*/  IADD3 R8, P4, R9, R2.reuse, RZ ;  /* 0x0000000209087210 */ /* 0x080fe40007f9e0ff */
[-C--:B0-----:R-:W-:Y:S02]  /*43e30*/  IADD3 R14, P5, R12, R2.reuse, RZ ;  /* 0x000000020c0e7210 */ /* 0x081fe40007fbe0ff */
[----:B------:R-:W-:Y:S01]  /*43e40*/  IADD3 R12, P6, R6, R2, RZ ;  /* 0x00000002060c7210 */ /* 0x000fe20007fde0ff */
[C---:B------:R-:W-:Y:S02]  /*43e50*/  IMAD R6, R4.reuse, 0xf4, RZ ;  /* 0x000000f404067824 */ /* 0x040fe400078e02ff */
[C---:B-1----:R-:W-:Y:S02]  /*43e60*/  IMAD R11, R4.reuse, 0x77, RZ ;  /* 0x00000077040b7824 */ /* 0x042fe400078e02ff */
[----:B------:R-:W-:-:S02]  /*43e70*/  IMAD R4, R4, 0x78, RZ ;  /* 0x0000007804047824 */ /* 0x000fc400078e02ff */
[----:B------:R-:W-:Y:S01]  /*43e80*/  IMAD.MOV.U32 R10, RZ, RZ, c[0x0][0x1c8] ;  /* 0x00007200ff0a7624 */ /* 0x000fe200078e00ff */
[-C--:B------:R-:W-:Y:S02]  /*43e90*/  LEA.HI.X.SX32 R9, R11, R3.reuse, 0x1, P4 ;  /* 0x000000030b097211 */ /* 0x080fe400020f0eff */
[----:B------:R-:W-:Y:S01]  /*43ea0*/  LEA.HI.X.SX32 R15, R4, R3, 0x1, P5 ;  /* 0x00000003040f7211 */ /* 0x000fe200028f0eff */
[C---:B------:R-:W-:Y:S02]  /*43eb0*/  IMAD R4, R10.reuse, 0xf6, RZ ;  /* 0x000000f60a047824 */ /* 0x040fe400078e02ff */
[----:B------:R-:W-:-:S03]  /*43ec0*/  IMAD R11, R10, 0x79, RZ ;  /* 0x000000790a0b7824 */ /* 0x000fc600078e02ff */
[-C--:B------:R-:W-:Y:S02]  /*43ed0*/  IADD3 R4, P5, R4, R2.reuse, RZ ;  /* 0x0000000204047210 */ /* 0x080fe40007fbe0ff */
[----:B------:R-:W-:Y:S01]  /*43ee0*/  LEA.HI.X.SX32 R13, R11, R3, 0x1, P6 ;  /* 0x000000030b0d7211 */ /* 0x000fe200030f0eff */
[----:B------:R0:W-:Y:S04]  /*43ef0*/  STL.64 [R1+0x290], R8 ;  /* 0x0002900801007387 */ /* 0x0001e80000100a00 */
[----:B------:R-:W-:Y:S04]  /*43f00*/  STL.64 [R1+0x1e0], R14 ;  /* 0x0001e00e01007387 */ /* 0x000fe80000100a00 */
[----:B------:R-:W-:Y:S04]  /*43f10*/  STL [R1+0x1c8], R4 ;  /* 0x0001c80401007387 */ /* 0x000fe80000100800 */
[----:B------:R-:W-:Y:S04]  /*43f20*/  STL.64 [R1+0x1d8], R12 ;  /* 0x0001d80c01007387 */ /* 0x000fe80000100a00 */
[----:B------:R-:W2:Y:S01]  /*43f30*/  LDL.LU.64 R28, [R1+0x168] ;  /* 0x00016800011c7983 */ /* 0x000ea20000300a00 */
[----:B0-----:R-:W-:Y:S01]  /*43f40*/  IADD3 R8, P4, R6, R2, RZ ;  /* 0x0000000206087210 */ /* 0x001fe20007f9e0ff */
[----:B------:R-:W-:-:S02]  /*43f50*/  IMAD R6, R10, 0xf8, RZ ;  /* 0x000000f80a067824 */ /* 0x000fc400078e02ff */
[----:B------:R-:W-:-:S03]  /*43f60*/  IMAD R10, R10, 0x7a, RZ ;  /* 0x0000007a0a0a7824 */ /* 0x000fc600078e02ff */
[----:B------:R-:W-:Y:S02]  /*43f70*/  IADD3 R6, P6, R6, R2, RZ ;  /* 0x0000000206067210 */ /* 0x000fe40007fde0ff */
[----:B------:R-:W-:-:S03]  /*43f80*/  LEA.HI.X.SX32 R9, R10, R3, 0x1, P4 ;  /* 0x000000030a097211 */ /* 0x000fc600020f0eff */
[----:B------:R-:W-:Y:S04]  /*43f90*/  STL [R1+0x1c0], R6 ;  /* 0x0001c00601007387 */ /* 0x000fe80000100800 */
[----:B------:R-:W-:Y:S04]  /*43fa0*/  STL.64 [R1+0x1d0], R8 ;  /* 0x0001d00801007387 */ /* 0x000fe80000100a00 */
[----:B--2---:R0:W-:Y:S04]  /*43fb0*/  STL.64 [R1+0x1230], R28 ;  /* 0x0012301c01007387 */ /* 0x0041e80000100a00 */
[----:B0-----:R-:W2:Y:S04]  /*43fc0*/  LDL.LU.64 R28, [R1+0x170] ;  /* 0x00017000011c7983 */ /* 0x001ea80000300a00 */
[----:B--2---:R0:W-:Y:S04]  /*43fd0*/  STL [R1+0x1238], R29 ;  /* 0x0012381d01007387 */ /* 0x0041e80000100800 */
[----:B0-----:R-:W2:Y:S04]  /*43fe0*/  LDL.LU R29, [R1+0xa0] ;  /* 0x0000a000011d7983 */ /* 0x001ea80000300800 */
[----:B--2---:R0:W-:Y:S04]  /*43ff0*/  STL.64 [R1+0x1248], R28 ;  /* 0x0012481c01007387 */ /* 0x0041e80000100a00 */
[----:B0-----:R-:W2:Y:S04]  /*44000*/  LDL.LU.64 R28, [R1+0x180] ;  /* 0x00018000011c7983 */ /* 0x001ea80000300a00 */
[----:B--2---:R-:W-:Y:S04]  /*44010*/  STL.64 [R1+0x1258], R28 ;  /* 0x0012581c01007387 */ /* 0x004fe80000100a00 */
[----:B------:R-:W2:Y:S04]  /*44020*/  LDL.LU R22, [R1+0x90] ;  /* 0x0000900001167983 */ /* 0x000ea80000300800 */
[----:B--2---:R0:W-:Y:S04]  /*44030*/  STL [R1+0x1268], R22 ;  /* 0x0012681601007387 */ /* 0x0041e80000100800 */
[----:B0-----:R-:W2:Y:S04]  /*44040*/  LDL.LU R22, [R1+0xb0] ;  /* 0x0000b00001167983 */ /* 0x001ea80000300800 */
[----:B------:R-:W3:Y:S04]  /*44050*/  LDL.LU.64 R26, [R1+0x160] ;  /* 0x00016000011a7983 */ /* 0x000ee80000300a00 */
[----:B---3--:R0:W-:Y:S04]  /*44060*/  STL.64 [R1+0x1240], R26 ;  /* 0x0012401a01007387 */ /* 0x0081e80000100a00 */
[----:B0-----:R-:W3:Y:S04]  /*44070*/  LDL.LU.64 R26, [R1+0x178] ;  /* 0x00017800011a7983 */ /* 0x001ee80000300a00 */
[----:B---3--:R-:W-:Y:S04]  /*44080*/  STL.64 [R1+0x1260], R26 ;  /* 0x0012601a01007387 */ /* 0x008fe80000100a00 */
[----:B------:R-:W3:Y:S04]  /*44090*/  LDL.LU.64 R24, [R1+0x158] ;  /* 0x0001580001187983 */ /* 0x000ee80000300a00 */
[----:B---3--:R0:W-:Y:S04]  /*440a0*/  STL.64 [R1+0x1270], R24 ;  /* 0x0012701801007387 */ /* 0x0081e80000100a00 */
[----:B------:R-:W2:Y:S01]  /*440b0*/  LDL.LU R23, [R1+0xc4] ;  /* 0x0000c40001177983 */ /* 0x000ea20000300800 */
[----:B0-----:R-:W-:-:S02]  /*440c0*/  MOV R25, R7 ;  /* 0x0000000700197202 */ /* 0x001fc40000000f00 */
[----:B------:R-:W-:Y:S01]  /*440d0*/  MOV R24, R6 ;  /* 0x0000000600187202 */ /* 0x000fe20000000f00 */
[----:B--2---:R0:W-:Y:S04]  /*440e0*/  STL.64 [R1+0x1278], R22 ;  /* 0x0012781601007387 */ /* 0x0041e80000100a00 */
[----:B------:R-:W2:Y:S04]  /*440f0*/  LDL.LU.64 R20, [R1+0x150] ;  /* 0x0001500001147983 */ /* 0x000ea80000300a00 */
[----:B------:R-:W3:Y:S01]  /*44100*/  LDL.LU.64 R18, [R1+0x148] ;  /* 0x0001480001127983 */ /* 0x000ee20000300a00 */
[----:B0-----:R-:W-:Y:S01]  /*44110*/  MOV R23, R5 ;  /* 0x0000000500177202 */ /* 0x001fe20000000f00 */
[----:B------:R-:W-:-:S02]  /*44120*/  IMAD.MOV.U32 R5, RZ, RZ, c[0x0][0x1c8] ;  /* 0x00007200ff057624 */ /* 0x000fc400078e00ff */
[----:B------:R-:W4:Y:S01]  /*44130*/  LDL.LU R10, [R1+0xb4] ;  /* 0x0000b400010a7983 */ /* 0x000f220000300800 */
[----:B------:R-:W-:Y:S02]  /*44140*/  IMAD.MOV.U32 R22, RZ, RZ, R4 ;  /* 0x000000ffff167224 */ /* 0x000fe400078e0004 */
[----:B------:R-:W-:Y:S01]  /*44150*/  IMAD R28, R5, 0x7b, RZ ;  /* 0x0000007b051c7824 */ /* 0x000fe200078e02ff */
[----:B------:R-:W5:Y:S01]  /*44160*/  LDL.LU.64 R16, [R1+0x140] ;  /* 0x0001400001107983 */ /* 0x000f620000300a00 */
[----:B------:R-:W-:-:S03]  /*44170*/  IMAD R4, R0, 0xfa, RZ ;  /* 0x000000fa00047824 */ /* 0x000fc600078e02ff */
[----:B------:R-:W2:Y:S01]  /*44180*/  LDL.LU.64 R14, [R1+0x138] ;  /* 0x00013800010e7983 */ /* 0x000ea20000300a00 */
[----:B------:R-:W-:-:S03]  /*44190*/  LEA.HI.X.SX32 R23, R28, R3, 0x1, P5 ;  /* 0x000000031c177211 */ /* 0x000fc600028f0eff */
[----:B------:R-:W2:Y:S01]  /*441a0*/  LDL.LU R7, [R1+0xa4] ;  /* 0x0000a40001077983 */ /* 0x000ea20000300800 */
[----:B------:R-:W-:Y:S01]  /*441b0*/  IADD3 R26, P4, R4, R2, RZ ;  /* 0x00000002041a7210 */ /* 0x000fe20007f9e0ff */
[C---:B------:R-:W-:Y:S02]  /*441c0*/  IMAD R29, R5.reuse, 0xfc, RZ ;  /* 0x000000fc051d7824 */ /* 0x040fe400078e02ff */
[----:B------:R-:W2:Y:S01]  /*441d0*/  LDL.LU R6, [R1+0x94] ;  /* 0x0000940001067983 */ /* 0x000ea20000300800 */
[----:B------:R-:W-:-:S03]  /*441e0*/  IMAD R25, R5, 0x7c, RZ ;  /* 0x0000007c05197824 */ /* 0x000fc600078e02ff */
[----:B------:R-:W2:Y:S04]  /*441f0*/  LDL.LU.64 R12, [R1+0x130] ;  /* 0x00013000010c7983 */ /* 0x000ea80000300a00 */
[----:B------:R-:W2:Y:S04]  /*44200*/  LDL.LU.64 R8, [R1+0x128] ;  /* 0x0001280001087983 */ /* 0x000ea80000300a00 */
[----:B------:R-:W2:Y:S04]  /*44210*/  LDL.LU.64 R4, [R1+0x120] ;  /* 0x0001200001047983 */ /* 0x000ea80000300a00 */
[----:B------:R0:W-:Y:S04]  /*44220*/  STL [R1+0x1cc], R23 ;  /* 0x0001cc1701007387 */ /* 0x0001e80000100800 */
[----:B0-----:R-:W2:Y:S01]  /*44230*/  LDL.LU.64 R22, [R1+0x1278] ;  /* 0x0012780001167983 */ /* 0x001ea20000300a00 */
[----:B------:R-:W-:-:S02]  /*44240*/  MOV R11, c[0x0][0x1c8] ;  /* 0x00007200000b7a02 */ /* 0x000fc40000000f00 */
[----:B------:R-:W-:-:S03]  /*44250*/  IADD3 R28, P5, R29, R2, RZ ;  /* 0x000000021d1c7210 */ /* 0x000fc60007fbe0ff */
[----:B------:R-:W-:Y:S01]  /*44260*/  IMAD R27, R11, 0x7d, RZ ;  /* 0x0000007d0b1b7824 */ /* 0x000fe200078e02ff */
[-C--:B------:R-:W-:Y:S01]  /*44270*/  LEA.HI.X.SX32 R25, R25, R3.reuse, 0x1, P6 ;  /* 0x0000000319197211 */ /* 0x080fe200030f0eff */
[C---:B------:R-:W-:Y:S02]  /*44280*/  IMAD R0, R11.reuse, 0xfe, RZ ;  /* 0x000000fe0b007824 */ /* 0x040fe400078e02ff */
[----:B------:R-:W-:Y:S01]  /*44290*/  IMAD R29, R11, 0x7e, RZ ;  /* 0x0000007e0b1d7824 */ /* 0x000fe200078e02ff */
[-C--:B------:R-:W-:Y:S01]  /*442a0*/  LEA.HI.X.SX32 R27, R27, R3.reuse, 0x1, P4 ;  /* 0x000000031b1b7211 */ /* 0x080fe200020f0eff */
[----:B------:R0:W-:Y:S01]  /*442b0*/  STL [R1+0x1c4], R25 ;  /* 0x0001c41901007387 */ /* 0x0001e20000100800 */
[----:B------:R-:W-:Y:S02]  /*442c0*/  IADD3 R2, P6, R0, R2, RZ ;  /* 0x0000000200027210 */ /* 0x000fe40007fde0ff */
[----:B------:R-:W-:Y:S01]  /*442d0*/  LEA.HI.X.SX32 R29, R29, R3, 0x1, P5 ;  /* 0x000000031d1d7211 */ /* 0x000fe200028f0eff */
[----:B0-----:R-:W3:Y:S01]  /*442e0*/  LDL.LU.64 R24, [R1+0x1270] ;  /* 0x0012700001187983 */ /* 0x001ee20000300a00 */
[----:B--2---:R-:W-:-:S03]  /*442f0*/  PRMT R0, R22, 0x7632, R0 ;  /* 0x0000763216007816 */ /* 0x004fc60000000000 */
[----:B------:R-:W2:Y:S04]  /*44300*/  LDL.LU R22, [R1+0x1268] ;  /* 0x0012680001167983 */ /* 0x000ea80000300800 */
[----:B------:R0:W-:Y:S04]  /*44310*/  STL.64 [R1+0x1b8], R26 ;  /* 0x0001b81a01007387 */ /* 0x0001e80000100a00 */
[----:B0-----:R-:W2:Y:S04]  /*44320*/  LDL.LU.64 R26, [R1+0x1260] ;  /* 0x00126000011a7983 */ /* 0x001ea80000300a00 */
[----:B------:R0:W-:Y:S04]  /*44330*/  STL.64 [R1+0x1b0], R28 ;  /* 0x0001b01c01007387 */ /* 0x0001e80000100a00 */
[----:B0-----:R-:W2:Y:S01]  /*44340*/  LDL.LU.64 R28, [R1+0x1258] ;  /* 0x00125800011c7983 */ /* 0x001ea20000300a00 */
[----:B------:R-:W-:-:S05]  /*44350*/  IMAD R11, R11, 0x7f, RZ ;  /* 0x0000007f0b0b7824 */ /* 0x000fca00078e02ff */
[----:B------:R-:W-:Y:S02]  /*44360*/  LEA.HI.X.SX32 R3, R11, R3, 0x1, P6 ;  /* 0x000000030b037211 */ /* 0x000fe400030f0eff */
[----:B------:R-:W3:Y:S04]  /*44370*/  LDL.LU R11, [R1+0x1250] ;  /* 0x00125000010b7983 */ /* 0x000ee80000300800 */
[----:B------:R-:W-:Y:S04]  /*44380*/  STL.64 [R1+0x1070], R2 ;  /* 0x0010700201007387 */ /* 0x000fe80000100a00 */
[----:B------:R-:W-:Y:S04]  /*44390*/  STL [R1+0x11c8], R2 ;  /* 0x0011c80201007387 */ /* 0x000fe80000100800 */
[----:B--2---:R0:W-:Y:S04]  /*443a0*/  STG.E.U16 [R28.64], R0 ;  /* 0x000000001c007986 */ /* 0x0041e8000c101506 */
[----:B0-----:R-:W2:Y:S04]  /*443b0*/  LDL.LU.64 R28, [R1+0x1248] ;  /* 0x00124800011c7983 */ /* 0x001ea80000300a00 */
[----:B--2---:R0:W-:Y:S01]  /*443c0*/  STG.E.U16 [R26.64], R29 ;  /* 0x0000001d1a007986 */ /* 0x0041e2000c101506 */
[----:B---3--:R-:W-:-:S03]  /*443d0*/  PRMT R11, R29, 0x7632, R11 ;  /* 0x000076321d0b7816 */ /* 0x008fc6000000000b */
[----:B0-----:R-:W2:Y:S04]  /*443e0*/  LDL.LU.64 R26, [R1+0x1240] ;  /* 0x00124000011a7983 */ /* 0x001ea80000300a00 */
[----:B------:R-:W3:Y:S01]  /*443f0*/  LDL.LU R29, [R1+0x1238] ;  /* 0x00123800011d7983 */ /* 0x000ee20000300800 */
[----:B------:R-:W-:-:S03]  /*44400*/  PRMT R0, R22, 0x7632, R0 ;  /* 0x0000763216007816 */ /* 0x000fc60000000000 */
[----:B---3--:R0:W-:Y:S04]  /*44410*/  STG.E.U16 [R28.64], R11 ;  /* 0x0000000b1c007986 */ /* 0x0081e8000c101506 */
[----:B0-----:R-:W3:Y:S01]  /*44420*/  LDL.LU.64 R28, [R1+0x1230] ;  /* 0x00123000011c7983 */ /* 0x001ee20000300a00 */
[----:B------:R-:W-:Y:S02]  /*44430*/  PRMT R3, R23, 0x7632, R3 ;  /* 0x0000763217037816 */ /* 0x000fe40000000003 */
[----:B------:R-:W-:Y:S01]  /*44440*/  PRMT R2, R7, 0x7632, R2 ;  /* 0x0000763207027816 */ /* 0x000fe20000000002 */
[----:B------:R-:W2:Y:S04]  /*44450*/  LDL.LU R11, [R1+0x1228] ;  /* 0x00122800010b7983 */ /* 0x000ea80000300800 */
[----:B---3--:R-:W-:Y:S04]  /*44460*/  STG.E.U16 [R28.64], R22 ;  /* 0x000000161c007986 */ /* 0x008fe8000c101506 */
[----:B--2---:R4:W-:Y:S04]  /*44470*/  STG.E.U16 [R26.64], R0 ;  /* 0x000000001a007986 */ /* 0x0049e8000c101506 */
[----:B------:R-:W-:Y:S04]  /*44480*/  STG.E.U16 [R24.64], R23 ;  /* 0x0000001718007986 */ /* 0x000fe8000c101506 */
[----:B------:R-:W-:Y:S01]  /*44490*/  STG.E.U16 [R20.64], R3 ;  /* 0x0000000314007986 */ /* 0x000fe2000c101506 */
[----:B----4-:R-:W-:-:S03]  /*444a0*/  PRMT R0, R10, 0x7632, R0 ;  /* 0x000076320a007816 */ /* 0x010fc60000000000 */
[----:B------:R-:W-:Y:S04]  /*444b0*/  STG.E.U16 [R18.64], R10 ;  /* 0x0000000a12007986 */ /* 0x000fe8000c101506 */
[----:B-----5:R0:W-:Y:S04]  /*444c0*/  STG.E.U16 [R16.64], R0 ;  /* 0x0000000010007986 */ /* 0x0201e8000c101506 */
[----:B------:R-:W-:Y:S04]  /*444d0*/  STG.E.U16 [R14.64], R7 ;  /* 0x000000070e007986 */ /* 0x000fe8000c101506 */
[----:B------:R-:W-:Y:S01]  /*444e0*/  STG.E.U16 [R12.64], R2 ;  /* 0x000000020c007986 */ /* 0x000fe2000c101506 */
[----:B0-----:R-:W-:-:S03]  /*444f0*/  PRMT R0, R6, 0x7632, R0 ;  /* 0x0000763206007816 */ /* 0x001fc60000000000 */
[----:B------:R0:W-:Y:S04]  /*44500*/  STG.E.U16 [R8.64], R6 ;  /* 0x0000000608007986 */ /* 0x0001e8000c101506 */
[----:B------:R1:W-:Y:S04]  /*44510*/  STG.E.U16 [R4.64], R0 ;  /* 0x0000000004007986 */ /* 0x0003e8000c101506 */
[----:B0-----:R-:W2:Y:S04]  /*44520*/  LDL.LU.64 R8, [R1+0x118] ;  /* 0x0001180001087983 */ /* 0x001ea80000300a00 */
[----:B-1----:R-:W3:Y:S04]  /*44530*/  LDL.LU R5, [R1+0xc8] ;  /* 0x0000c80001057983 */ /* 0x002ee80000300800 */
[----:B------:R-:W4:Y:S04]  /*44540*/  LDL.LU R24, [R1+0x98] ;  /* 0x0000980001187983 */ /* 0x000f280000300800 */
[----:B----4-:R0:W-:Y:S04]  /*44550*/  STL [R1+0x11f8], R24 ;  /* 0x0011f81801007387 */ /* 0x0101e80000100800 */
[----:B0-----:R-:W4:Y:S04]  /*44560*/  LDL.LU R24, [R1+0xa8] ;  /* 0x0000a80001187983 */ /* 0x001f280000300800 */
[----:B----4-:R0:W-:Y:S04]  /*44570*/  STL [R1+0x1210], R24 ;  /* 0x0012101801007387 */ /* 0x0101e80000100800 */
[----:B0-----:R-:W4:Y:S04]  /*44580*/  LDL.LU R24, [R1+0xb8] ;  /* 0x0000b80001187983 */ /* 0x001f280000300800 */
[----:B------:R-:W5:Y:S04]  /*44590*/  LDL.LU R2, [R1+0xcc] ;  /* 0x0000cc0001027983 */ /* 0x000f680000300800 */
[----:B-----5:R-:W-:Y:S04]  /*445a0*/  STL [R1+0x11e8], R2 ;  /* 0x0011e80201007387 */ /* 0x020fe80000100800 */
[----:B------:R-:W5:Y:S04]  /*445b0*/  LDL.LU R14, [R1+0xbc] ;  /* 0x0000bc00010e7983 */ /* 0x000f680000300800 */
[----:B-----5:R0:W-:Y:S04]  /*445c0*/  STL [R1+0x11d8], R14 ;  /* 0x0011d80e01007387 */ /* 0x0201e80000100800 */
[----:B0-----:R-:W5:Y:S04]  /*445d0*/  LDL.LU.64 R14, [R1+0xe0] ;  /* 0x0000e000010e7983 */ /* 0x001f680000300a00 */
[----:B-----5:R0:W-:Y:S04]  /*445e0*/  STL.64 [R1+0x11e0], R14 ;  /* 0x0011e00e01007387 */ /* 0x0201e80000100a00 */
        /* <DEDUP_REMOVED lines=11> */
[----:B------:R-:W2:Y:S04]  /*446a0*/  LDL.LU.64 R28, [R1+0x60] ;  /* 0x00006000011c7983 */ /* 0x000ea80000300a00 */
[----:B--2---:R0:W-:Y:S04]  /*446b0*/  STL.64 [R1+0x11b0], R28 ;  /* 0x0011b01c01007387 */ /* 0x0041e80000100a00 */
[----:B0-----:R-:W2:Y:S04]  /*446c0*/  LDL.LU.64 R28, [R1+0x68] ;  /* 0x00006800011c7983 */ /* 0x001ea80000300a00 */
[----:B--2---:R0:W-:Y:S04]  /*446d0*/  STL.64 [R1+0x11c0], R28 ;  /* 0x0011c01c01007387 */ /* 0x0041e80000100a00 */
[----:B0-----:R-:W2:Y:S01]  /*446e0*/  LDL.LU.64 R28, [R1+0xd0] ;  /* 0x0000d000011c7983 */ /* 0x001ea20000300a00 */
[----:B---3--:R-:W-:-:S03]  /*446f0*/  PRMT R11, R5, 0x7632, R11 ;  /* 0x00007632050b7816 */ /* 0x008fc6000000000b */
[----:B------:R-:W-:Y:S04]  /*44700*/  STG.E.U16 [R8.64], R5 ;  /* 0x0000000508007986 */ /* 0x000fe8000c101506 */
[----:B-----5:R-:W-:Y:S04]  /*44710*/  STG.E.U16 [R14.64], R11 ;  /* 0x0000000b0e007986 */ /* 0x020fe8000c101506 */
[----:B--2---:R0:W-:Y:S04]  /*44720*/  STL.64 [R1+0x11d0], R28 ;  /* 0x0011d01c01007387 */ /* 0x0041e80000100a00 */
[----:B0-----:R-:W2:Y:S04]  /*44730*/  LDL.LU.64 R28, [R1+0xd8] ;  /* 0x0000d800011c7983 */ /* 0x001ea80000300a00 */
[----:B------:R-:W3:Y:S04]  /*44740*/  LDL.LU.64 R26, [R1+0x48] ;  /* 0x00004800011a7983 */ /* 0x000ee80000300a00 */
[----:B------:R-:W5:Y:S04]  /*44750*/  LDL.LU R25, [R1+0xac] ;  /* 0x0000ac0001197983 */ /* 0x000f680000300800 */
[----:B------:R-:W2:Y:S04]  /*44760*/  LDL.LU.64 R22, [R1+0x40] ;  /* 0x0000400001167983 */ /* 0x000ea80000300a00 */
[----:B------:R-:W2:Y:S04]  /*44770*/  LDL.LU.64 R20, [R1+0x28] ;  /* 0x0000280001147983 */ /* 0x000ea80000300a00 */
[----:B------:R-:W2:Y:S04]  /*44780*/  LDL.LU R6, [R1+0x9c] ;  /* 0x00009c0001067983 */ /* 0x000ea80000300800 */
[----:B------:R-:W2:Y:S04]  /*44790*/  LDL.LU.64 R18, [R1+0x20] ;  /* 0x0000200001127983 */ /* 0x000ea80000300a00 */
[----:B------:R-:W2:Y:S04]  /*447a0*/  LDL.LU.64 R16, [R1+0x18] ;  /* 0x0000180001107983 */ /* 0x000ea80000300a00 */
[----:B------:R-:W2:Y:S04]  /*447b0*/  LDL.LU R10, [R1+0x80] ;  /* 0x00008000010a7983 */ /* 0x000ea80000300800 */
[----:B------:R-:W2:Y:S04]  /*447c0*/  LDL.LU R7, [R1+0x70] ;  /* 0x0000700001077983 */ /* 0x000ea80000300800 */
[----:B------:R-:W2:Y:S04]  /*447d0*/  LDL.LU.64 R12, [R1+0x10] ;  /* 0x00001000010c7983 */ /* 0x000ea80000300a00 */
[----:B------:R-:W2:Y:S04]  /*447e0*/  LDL.LU.64 R8, [R1+0x8] ;  /* 0x0000080001087983 */ /* 0x000ea80000300a00 */
[----:B------:R-:W2:Y:S04]  /*447f0*/  LDL.LU.64 R4, [R1] ;  /* 0x0000000001047983 */ /* 0x000ea80000300a00 */
[----:B------:R-:W2:Y:S04]  /*44800*/  LDL.LU R3, [R1+0x50] ;  /* 0x0000500001037983 */ /* 0x000ea80000300800 */
[----:B------:R-:W4:Y:S04]  /*44810*/  LDL.LU.64 R14, [R1+0x1220] ;  /* 0x00122000010e7983 */ /* 0x000f280000300a00 */
[----:B------:R-:W2:Y:S04]  /*44820*/  LDL.LU R11, [R1+0x30] ;  /* 0x00003000010b7983 */ /* 0x000ea80000300800 */
[----:B----4-:R0:W-:Y:S04]  /*44830*/  STG.E.U16 [R14.64], R24 ;  /* 0x000000180e007986 */ /* 0x0101e8000c101506 */
[----:B0-----:R-:W4:Y:S01]  /*44840*/  LDL.LU.64 R14, [R1+0x1218] ;  /* 0x00121800010e7983 */ /* 0x001f220000300a00 */
[----:B------:R-:W-:-:S03]  /*44850*/  PRMT R0, R24, 0x7632, R0 ;  /* 0x0000763218007816 */ /* 0x000fc60000000000 */
[----:B------:R-:W2:Y:S04]  /*44860*/  LDL.LU R24, [R1+0x1210] ;  /* 0x0012100001187983 */ /* 0x000ea80000300800 */
[----:B----4-:R0:W-:Y:S04]  /*44870*/  STG.E.U16 [R14.64], R0 ;  /* 0x000000000e007986 */ /* 0x0101e8000c101506 */
[----:B0-----:R-:W4:Y:S01]  /*44880*/  LDL.LU.64 R14, [R1+0x1208] ;  /* 0x00120800010e7983 */ /* 0x001f220000300a00 */
[----:B--2---:R-:W-:-:S03]  /*44890*/  PRMT R2, R24, 0x7632, R2 ;  /* 0x0000763218027816 */ /* 0x004fc60000000002 */
[----:B----4-:R0:W-:Y:S04]  /*448a0*/  STG.E.U16 [R14.64], R24 ;  /* 0x000000180e007986 */ /* 0x0101e8000c101506 */
[----:B0-----:R-:W2:Y:S04]  /*448b0*/  LDL.LU.64 R14, [R1+0x1200] ;  /* 0x00120000010e7983 */ /* 0x001ea80000300a00 */
[----:B------:R-:W4:Y:S04]  /*448c0*/  LDL.LU R24, [R1+0x11f8] ;  /* 0x0011f80001187983 */ /* 0x000f280000300800 */
[----:B--2---:R0:W-:Y:S04]  /*448d0*/  STG.E.U16 [R14.64], R2 ;  /* 0x000000020e007986 */ /* 0x0041e8000c101506 */
[----:B0-----:R-:W4:Y:S04]  /*448e0*/  LDL.LU.64 R14, [R1+0x11f0] ;  /* 0x0011f000010e7983 */ /* 0x001f280000300a00 */
[----:B------:R-:W2:Y:S04]  /*448f0*/  LDL.LU R2, [R1+0x11e8] ;  /* 0x0011e80001027983 */ /* 0x000ea80000300800 */
[----:B----4-:R0:W-:Y:S04]  /*44900*/  STG.E.U16 [R14.64], R24 ;  /* 0x000000180e007986 */ /* 0x0101e8000c101506 */
[----:B0-----:R-:W4:Y:S01]  /*44910*/  LDL.LU.64 R14, [R1+0x11e0] ;  /* 0x0011e000010e7983 */ /* 0x001f220000300a00 */
[----:B------:R-:W-:-:S03]  /*44920*/  PRMT R0, R24, 0x7632, R0 ;  /* 0x0000763218007816 */ /* 0x000fc60000000000 */
[----:B------:R-:W2:Y:S04]  /*44930*/  LDL.LU R24, [R1+0x11dc] ;  /* 0x0011dc0001187983 */ /* 0x000ea80000300800 */
[----:B----4-:R0:W-:Y:S04]  /*44940*/  STG.E.U16 [R14.64], R0 ;  /* 0x000000000e007986 */ /* 0x0101e8000c101506 */
[----:B--2---:R1:W-:Y:S04]  /*44950*/  STG.E.U16 [R28.64], R2 ;  /* 0x000000021c007986 */ /* 0x0043e8000c101506 */
[----:B0-----:R-:W2:Y:S04]  /*44960*/  LDL.LU R14, [R1+0x11d8] ;  /* 0x0011d800010e7983 */ /* 0x001ea80000300800 */
[----:B------:R-:W4:Y:S04]  /*44970*/  LDL.LU R15, [R1+0x84] ;  /* 0x00008400010f7983 */ /* 0x000f280000300800 */
[----:B-1----:R-:W2:Y:S01]  /*44980*/  LDL.LU.64 R28, [R1+0x11d0] ;  /* 0x0011d000011c7983 */ /* 0x002ea20000300a00 */
[----:B------:R-:W-:-:S03]  /*44990*/  PRMT R24, R2, 0x7632, R24 ;  /* 0x0000763202187816 */ /* 0x000fc60000000018 */
[----:B------:R-:W3:Y:S04]  /*449a0*/  LDL.LU R2, [R1+0x11c8] ;  /* 0x0011c80001027983 */ /* 0x000ee80000300800 */
[----:B--2---:R0:W-:Y:S04]  /*449b0*/  STG.E.U16 [R28.64], R24 ;  /* 0x000000181c007986 */ /* 0x0041e8000c101506 */
[----:B0-----:R-:W2:Y:S01]  /*449c0*/  LDL.LU.64 R28, [R1+0x11c0] ;  /* 0x0011c000011c7983 */ /* 0x001ea20000300a00 */
[----:B------:R-:W-:-:S03]  /*449d0*/  PRMT R0, R14, 0x7632, R0 ;  /* 0x000076320e007816 */ /* 0x000fc60000000000 */
[----:B------:R-:W3:Y:S04]  /*449e0*/  LDL.LU R24, [R1+0x11b8] ;  /* 0x0011b80001187983 */ /* 0x000ee80000300800 */
[----:B--2---:R0:W-:Y:S04]  /*449f0*/  STG.E.U16 [R28.64], R14 ;  /* 0x0000000e1c007986 */ /* 0x0041e8000c101506 */
[----:B0-----:R-:W2:Y:S04]  /*44a00*/  LDL.LU.64 R28, [R1+0x11b0] ;  /* 0x0011b000011c7983 */ /* 0x001ea80000300a00 */
[----:B------:R-:W5:Y:S04]  /*44a10*/  LDL.LU R14, [R1+0x11a8] ;  /* 0x0011a800010e7983 */ /* 0x000f680000300800 */
[----:B--2---:R0:W-:Y:S01]  /*44a20*/  STG.E.U16 [R28.64], R0 ;  /* 0x000000001c007986 */ /* 0x0041e2000c101506 */
[----:B-----5:R-:W-:-:S03]  /*44a30*/  PRMT R14, R25, 0x7632, R14 ;  /* 0x00007632190e7816 */ /* 0x020fc6000000000e */
[----:B---3--:R1:W-:Y:S04]  /*44a40*/  STG.E.U16 [R26.64], R25 ;  /* 0x000000191a007986 */ /* 0x0083e8000c101506 */
[----:B------:R2:W-:Y:S04]  /*44a50*/  STG.E.U16 [R22.64], R14 ;  /* 0x0000000e16007986 */ /* 0x0005e8000c101506 */
[----:B0-----:R-:W3:Y:S04]  /*44a60*/  LDL.LU.64 R28, [R1+0x11a0] ;  /* 0x0011a000011c7983 */ /* 0x001ee80000300a00 */
[----:B-1----:R-:W5:Y:S01]  /*44a70*/  LDL.LU.64 R26, [R1+0x1198] ;  /* 0x00119800011a7983 */ /* 0x002f620000300a00 */
[----:B------:R-:W-:-:S03]  /*44a80*/  PRMT R0, R6, 0x7632, R0 ;  /* 0x0000763206007816 */ /* 0x000fc60000000000 */
[----:B------:R-:W3:Y:S04]  /*44a90*/  LDL.LU R25, [R1+0x1190] ;  /* 0x0011900001197983 */ /* 0x000ee80000300800 */
[----:B--2---:R-:W2:Y:S04]  /*44aa0*/  LDL.LU.64 R22, [R1+0x1188] ;  /* 0x0011880001167983 */ /* 0x004ea80000300a00 */
[----:B------:R-:W2:Y:S04]  /*44ab0*/  LDL.LU R14, [R1+0x1180] ;  /* 0x00118000010e7983 */ /* 0x000ea80000300800 */
[----:B------:R0:W-:Y:S04]  /*44ac0*/  STG.E.U16 [R20.64], R6 ;  /* 0x0000000614007986 */ /* 0x0001e8000c101506 */
[----:B0-----:R-:W2:Y:S04]  /*44ad0*/  LDL.LU.64 R20, [R1+0x1178] ;  /* 0x0011780001147983 */ /* 0x001ea80000300a00 */
[----:B------:R-:W2:Y:S04]  /*44ae0*/  LDL.LU R6, [R1+0x1170] ;  /* 0x0011700001067983 */ /* 0x000ea80000300800 */
[----:B------:R0:W-:Y:S04]  /*44af0*/  STG.E.U16 [R18.64], R0 ;  /* 0x0000000012007986 */ /* 0x0001e8000c101506 */
[----:B------:R1:W-:Y:S04]  /*44b00*/  STG.E.U16 [R16.64], R10 ;  /* 0x0000000a10007986 */ /* 0x0003e8000c101506 */
[----:B0-----:R-:W3:Y:S01]  /*44b10*/  LDL.LU.64 R18, [R1+0x1168] ;  /* 0x0011680001127983 */ /* 0x001ee20000300a00 */
[----:B------:R-:W-:-:S03]  /*44b20*/  PRMT R0, R7, 0x7632, R0 ;  /* 0x0000763207007816 */ /* 0x000fc60000000000 */
[----:B-1----:R-:W3:Y:S01]  /*44b30*/  LDL.LU.64 R16, [R1+0x1160] ;  /* 0x0011600001107983 */ /* 0x002ee20000300a00 */
[----:B--2---:R-:W-:-:S03]  /*44b40*/  PRMT R6, R10, 0x7632, R6 ;  /* 0x000076320a067816 */ /* 0x004fc60000000006 */
[----:B------:R-:W2:Y:S04]  /*44b50*/  LDL.LU R10, [R1+0x1158] ;  /* 0x00115800010a7983 */ /* 0x000ea80000300800 */
[----:B------:R0:W-:Y:S04]  /*44b60*/  STG.E.U16 [R12.64], R6 ;  /* 0x000000060c007986 */ /* 0x0001e8000c101506 */
[----:B------:R1:W-:Y:S04]  /*44b70*/  STG.E.U16 [R8.64], R7 ;  /* 0x0000000708007986 */ /* 0x0003e8000c101506 */
[----:B------:R1:W-:Y:S04]  /*44b80*/  STG.E.U16 [R4.64], R0 ;  /* 0x0000000004007986 */ /* 0x0003e8000c101506 */
[----:B0-----:R-:W2:Y:S04]  /*44b90*/  LDL.LU.64 R12, [R1+0x1150] ;  /* 0x00115000010c7983 */ /* 0x001ea80000300a00 */
[----:B------:R-:W2:Y:S04]  /*44ba0*/  LDL.LU R6, [R1+0x1148] ;  /* 0x0011480001067983 */ /* 0x000ea80000300800 */
[----:B-1----:R-:W2:Y:S04]  /*44bb0*/  LDL.LU.64 R8, [R1+0x1140] ;  /* 0x0011400001087983 */ /* 0x002ea80000300a00 */
[----:B------:R-:W2:Y:S04]  /*44bc0*/  LDL.LU R7, [R1+0x1138] ;  /* 0x0011380001077983 */ /* 0x000ea80000300800 */
[----:B------:R-:W2:Y:S01]  /*44bd0*/  LDL.LU.64 R4, [R1+0x1130] ;  /* 0x0011300001047983 */ /* 0x000ea20000300a00 */
[----:B------:R-:W-:-:S02]  /*44be0*/  PRMT R2, R3, 0x7632, R2 ;  /* 0x0000763203027816 */ /* 0x000fc40000000002 */
[----:B------:R-:W-:Y:S01]  /*44bf0*/  PRMT R0, R11, 0x7632, R0 ;  /* 0x000076320b007816 */ /* 0x000fe20000000000 */
[----:B--2---:R0:W-:Y:S04]  /*44c00*/  STG.E.U16 [R4.64], R3 ;  /* 0x0000000304007986 */ /* 0x0041e8000c101506 */
[----:B------:R1:W-:Y:S04]  /*44c10*/  STG.E.U16 [R6.64], R2 ;  /* 0x0000000206007986 */ /* 0x0003e8000c101506 */
[----:B------:R2:W-:Y:S04]  /*44c20*/  STG.E.U16 [R8.64], R11 ;  /* 0x0000000b08007986 */ /* 0x0005e8000c101506 */
[----:B0-----:R-:W3:Y:S04]  /*44c30*/  LDL.LU R5, [R1+0x74] ;  /* 0x0000740001057983 */ /* 0x001ee80000300800 */
[----:B-1----:R-:W3:Y:S04]  /*44c40*/  LDL.LU R7, [R1+0x54] ;  /* 0x0000540001077983 */ /* 0x002ee80000300800 */
[----:B------:R-:W3:Y:S04]  /*44c50*/  LDL.LU R6, [R1+0x88] ;  /* 0x0000880001067983 */ /* 0x000ee80000300800 */
[----:B------:R-:W3:Y:S04]  /*44c60*/  LDL.LU.64 R2, [R1+0x1a0] ;  /* 0x0001a00001027983 */ /* 0x000ee80000300a00 */
[----:B--2---:R-:W2:Y:S01]  /*44c70*/  LDL.LU R11, [R1+0x112c] ;  /* 0x00112c00010b7983 */ /* 0x004ea20000300800 */
[----:B----4-:R-:W-:-:S03]  /*44c80*/  PRMT R4, R15, 0x7632, R4 ;  /* 0x000076320f047816 */ /* 0x010fc60000000004 */
[----:B------:R-:W4:Y:S04]  /*44c90*/  LDL.LU R8, [R1+0x34] ;  /* 0x0000340001087983 */ /* 0x000f280000300800 */
[----:B------:R-:W3:Y:S04]  /*44ca0*/  LDL.LU R9, [R1+0x78] ;  /* 0x0000780001097983 */ /* 0x000ee80000300800 */
[----:B--2---:R0:W-:Y:S04]  /*44cb0*/  STG.E.U16 [R10.64], R0 ;  /* 0x000000000a007986 */ /* 0x0041e8000c101506 */
[----:B------:R1:W-:Y:S04]  /*44cc0*/  STG.E.U16 [R12.64], R15 ;  /* 0x0000000f0c007986 */ /* 0x0003e8000c101506 */
[----:B0-----:R-:W2:Y:S04]  /*44cd0*/  LDL.LU.64 R10, [R1+0x198] ;  /* 0x00019800010a7983 */ /* 0x001ea80000300a00 */
[----:B-1----:R-:W2:Y:S01]  /*44ce0*/  LDL.LU R15, [R1+0x1128] ;  /* 0x00112800010f7983 */ /* 0x002ea20000300800 */
[----:B---3--:R-:W-:-:S03]  /*44cf0*/  PRMT R0, R5, 0x7632, R0 ;  /* 0x0000763205007816 */ /* 0x008fc60000000000 */
[----:B------:R-:W3:Y:S04]  /*44d00*/  LDL.LU R13, [R1+0x58] ;  /* 0x00005800010d7983 */ /* 0x000ee80000300800 */
[----:B--2---:R0:W-:Y:S04]  /*44d10*/  STG.E.U16 [R14.64], R4 ;  /* 0x000000040e007986 */ /* 0x0041e8000c101506 */
[----:B------:R-:W-:Y:S04]  /*44d20*/  STG.E.U16 [R16.64], R5 ;  /* 0x0000000510007986 */ /* 0x000fe8000c101506 */
[----:B------:R-:W-:Y:S01]  /*44d30*/  STG.E.U16 [R18.64], R0 ;  /* 0x0000000012007986 */ /* 0x000fe2000c101506 */
[----:B0-----:R-:W-:-:S03]  /*44d40*/  PRMT R4, R7, 0x7632, R4 ;  /* 0x0000763207047816 */ /* 0x001fc60000000004 */
[----:B------:R-:W-:Y:S04]  /*44d50*/  STG.E.U16 [R20.64], R7 ;  /* 0x0000000714007986 */ /* 0x000fe8000c101506 */
[----:B------:R-:W2:Y:S04]  /*44d60*/  LDL.LU.64 R14, [R1+0x1a8] ;  /* 0x0001a800010e7983 */ /* 0x000ea80000300a00 */
[----:B------:R0:W-:Y:S04]  /*44d70*/  STG.E.U16 [R22.64], R4 ;  /* 0x0000000416007986 */ /* 0x0001e8000c101506 */
[----:B----4-:R1:W-:Y:S04]  /*44d80*/  STG.E.U16 [R24.64], R8 ;  /* 0x0000000818007986 */ /* 0x0103e8000c101506 */
[----:B0-----:R-:W4:Y:S04]  /*44d90*/  LDL.LU.64 R22, [R1+0x188] ;  /* 0x0001880001167983 */ /* 0x001f280000300a00 */
[----:B-1----:R-:W2:Y:S04]  /*44da0*/  LDL.LU.64 R24, [R1+0x190] ;  /* 0x0001900001187983 */ /* 0x002ea80000300a00 */
[----:B------:R-:W0:Y:S01]  /*44db0*/  S2R R5, SR_TID.X ;  /* 0x0000000000057919 */ /* 0x000e220000002100 */
[----:B------:R-:W-:-:S05]  /*44dc0*/  PRMT R0, R8, 0x7632, R0 ;  /* 0x0000763208007816 */ /* 0x000fca0000000000 */
[----:B-----5:R1:W-:Y:S01]  /*44dd0*/  STG.E.U16 [R26.64], R0 ;  /* 0x000000001a007986 */ /* 0x0203e2000c101506 */
[C---:B0-----:R-:W-:Y:S02]  /*44de0*/  SHF.L.U32 R7, R5.reuse, 0xa, RZ ;  /* 0x0000000a05077819 */ /* 0x041fe400000006ff */
[----:B------:R-:W-:Y:S02]  /*44df0*/  LOP3.LUT R5, R5, 0x7f, RZ, 0xc0, !PT ;  /* 0x0000007f05057812 */ /* 0x000fe400078ec0ff */
[----:B------:R-:W-:-:S04]  /*44e00*/  LOP3.LUT R7, R7, 0x1800, RZ, 0xc0, !PT ;  /* 0x0000180007077812 */ /* 0x000fc800078ec0ff */
[----:B------:R-:W-:Y:S02]  /*44e10*/  LEA R7, R5, R7, 0x4 ;  /* 0x0000000705077211 */ /* 0x000fe400078e20ff */
[----:B------:R-:W0:Y:S01]  /*44e20*/  S2R R5, SR_TID.X ;  /* 0x0000000000057919 */ /* 0x000e220000002100 */
[----:B-1----:R-:W-:-:S03]  /*44e30*/  PRMT R0, R6, 0x7632, R0 ;  /* 0x0000763206007816 */ /* 0x002fc60000000000 */
[----:B------:R1:W-:Y:S04]  /*44e40*/  STG.E.U16 [R28.64], R6 ;  /* 0x000000061c007986 */ /* 0x0003e8000c101506 */
[----:B------:R0:W5:Y:S04]  /*44e50*/  LDS.128 R16, [R7] ;  /* 0x0000000007107984 */ /* 0x0001680000000c00 */
[----:B-1----:R-:W1:Y:S01]  /*44e60*/  S2R R6, SR_TID.X ;  /* 0x0000000000067919 */ /* 0x002e620000002100 */
[C---:B0-----:R-:W-:Y:S01]  /*44e70*/  IMAD.SHL.U32 R7, R5.reuse, 0x400, RZ ;  /* 0x0000040005077824 */ /* 0x041fe200078e00ff */
[----:B------:R-:W-:-:S04]  /*44e80*/  LOP3.LUT R5, R5, 0x7f, RZ, 0xc0, !PT ;  /* 0x0000007f05057812 */ /* 0x000fc800078ec0ff */
[----:B------:R-:W-:-:S04]  /*44e90*/  LOP3.LUT R7, R7, 0x1800, RZ, 0xc0, !PT ;  /* 0x0000180007077812 */ /* 0x000fc800078ec0ff */
[----:B------:R-:W-:Y:S02]  /*44ea0*/  LEA R5, R5, R7, 0x4 ;  /* 0x0000000705057211 */ /* 0x000fe400078e20ff */
[----:B-1----:R-:W-:-:S04]  /*44eb0*/  SHF.L.U32 R7, R6, 0xa, RZ ;  /* 0x0000000a06077819 */ /* 0x002fc800000006ff */
[----:B------:R-:W-:Y:S02]  /*44ec0*/  LOP3.LUT R8, R7, 0x1800, RZ, 0xc0, !PT ;  /* 0x0000180007087812 */ /* 0x000fe400078ec0ff */
[----:B------:R-:W-:Y:S01]  /*44ed0*/  LOP3.LUT R5, R5, 0x20, RZ, 0x3c, !PT ;  /* 0x0000002005057812 */ /* 0x000fe200078e3cff */
[----:B-----5:R-:W-:Y:S04]  /*44ee0*/  STL.64 [R1+0x10f0], R16 ;  /* 0x0010f01001007387 */ /* 0x020fe80000100a00 */
[----:B------:R-:W-:Y:S04]  /*44ef0*/  STL.64 [R1+0x10c8], R18 ;  /* 0x0010c81201007387 */ /* 0x000fe80000100a00 */
[----:B--2---:R0:W-:Y:S04]  /*44f00*/  STG.E.U16 [R24.64], R0 ;  /* 0x0000000018007986 */ /* 0x0041e8000c101506 */
[----:B----4-:R1:W-:Y:S01]  /*44f10*/  STG.E.U16 [R22.64], R9 ;  /* 0x0000000916007986 */ /* 0x0103e2000c101506 */
[----:B0-----:R-:W-:-:S02]  /*44f20*/  PRMT R0, R9, 0x7632, R0 ;  /* 0x0000763209007816 */ /* 0x001fc40000000000 */
[----:B-1----:R-:W-:Y:S02]  /*44f30*/  LOP3.LUT R9, R6, 0x7f, RZ, 0xc0, !PT ;  /* 0x0000007f06097812 */ /* 0x002fe400078ec0ff */
[----:B------:R-:W0:Y:S03]  /*44f40*/  LDS.128 R4, [R5] ;  /* 0x0000000005047984 */ /* 0x000e260000000c00 */
[----:B------:R-:W-:-:S05]  /*44f50*/  IMAD R9, R9, 0x10, R8 ;  /* 0x0000001009097824 */ /* 0x000fca00078e0208 */
[----:B------:R-:W-:Y:S01]  /*44f60*/  LOP3.LUT R9, R9, 0x40, RZ, 0x3c, !PT ;  /* 0x0000004009097812 */ /* 0x000fe200078e3cff */
[----:B------:R-:W-:Y:S05]  /*44f70*/  STG.E.U16 [R10.64], R0 ;  /* 0x000000000a007986 */ /* 0x000fea000c101506 */
[----:B------:R-:W1:Y:S04]  /*44f80*/  LDS.128 R8, [R9] ;  /* 0x0000000009087984 */ /* 0x000e680000000c00 */
[----:B0-----:R-:W-:Y:S04]  /*44f90*/  STL.64 [R1+0x10d8], R4 ;  /* 0x0010d80401007387 */ /* 0x001fe80000100a00 */
[----:B------:R-:W-:Y:S04]  /*44fa0*/  STL.64 [R1+0x10b8], R6 ;  /* 0x0010b80601007387 */ /* 0x000fe80000100a00 */
[----:B------:R-:W2:Y:S04]  /*44fb0*/  LDL.LU R25, [R1+0x38] ;  /* 0x0000380001197983 */ /* 0x000ea80000300800 */
[----:B------:R-:W4:Y:S04]  /*44fc0*/  LDL.LU R29, [R1+0x8c] ;  /* 0x00008c00011d7983 */ /* 0x000f280000300800 */
[----:B-1----:R-:W-:Y:S04]  /*44fd0*/  STL.64 [R1+0x10d0], R8 ;  /* 0x0010d00801007387 */ /* 0x002fe80000100a00 */
[----:B------:R0:W-:Y:S04]  /*44fe0*/  STL.64 [R1+0x10b0], R10 ;  /* 0x0010b00a01007387 */ /* 0x0001e80000100a00 */
[----:B0-----:R-:W5:Y:S04]  /*44ff0*/  LDL.LU.64 R10, [R1+0x280] ;  /* 0x00028000010a7983 */ /* 0x001f680000300a00 */
[----:B------:R-:W2:Y:S04]  /*45000*/  LDL.LU.64 R22, [R1+0x278] ;  /* 0x0002780001167983 */ /* 0x000ea80000300a00 */
[----:B------:R-:W2:Y:S04]  /*45010*/  LDL.LU.64 R6, [R1+0x270] ;  /* 0x0002700001067983 */ /* 0x000ea80000300a00 */
[----:B------:R-:W2:Y:S04]  /*45020*/  LDL.LU.64 R26, [R1+0x268] ;  /* 0x00026800011a7983 */ /* 0x000ea80000300a00 */
[----:B------:R-:W2:Y:S04]  /*45030*/  LDL.LU R21, [R1+0x3c] ;  /* 0x00003c0001157983 */ /* 0x000ea80000300800 */
[----:B--2---:R0:W-:Y:S04]  /*45040*/  STL [R1+0x1100], R21 ;  /* 0x0011001501007387 */ /* 0x0041e80000100800 */
[----:B0-----:R-:W2:Y:S04]  /*45050*/  LDL.LU R21, [R1+0x5c] ;  /* 0x00005c0001157983 */ /* 0x001ea80000300800 */
[----:B--2---:R0:W-:Y:S04]  /*45060*/  STL [R1+0x1118], R21 ;  /* 0x0011181501007387 */ /* 0x0041e80000100800 */
[----:B0-----:R-:W2:Y:S04]  /*45070*/  LDL.LU R21, [R1+0x7c] ;  /* 0x00007c0001157983 */ /* 0x001ea80000300800 */
[----:B------:R-:W2:Y:S04]  /*45080*/  LDL.LU.64 R16, [R1+0x240] ;  /* 0x0002400001107983 */ /* 0x000ea80000300a00 */
        /* <DEDUP_REMOVED lines=8> */
[----:B------:R-:W2:Y:S01]  /*45110*/  LDL.LU.64 R4, [R1+0x228] ;  /* 0x0002280001047983 */ /* 0x000ea20000300a00 */
[----:B---3--:R-:W-:-:S03]  /*45120*/  PRMT R0, R13, 0x7632, R0 ;  /* 0x000076320d007816 */ /* 0x008fc60000000000 */
[----:B------:R-:W-:Y:S04]  /*45130*/  STG.E.U16 [R14.64], R13 ;  /* 0x0000000d0e007986 */ /* 0x000fe8000c101506 */
[----:B------:R0:W-:Y:S04]  /*45140*/  STG.E.U16 [R2.64], R0 ;  /* 0x0000000002007986 */ /* 0x0001e8000c101506 */
[----:B0-----:R-:W0:Y:S02]  /*45150*/  S2R R2, SR_TID.X ;  /* 0x0000000000027919 */ /* 0x001e240000002100 */
[----:B0-----:R-:W-:-:S02]  /*45160*/  SHF.L.U32 R3, R2, 0xa, RZ ;  /* 0x0000000a02037819 */ /* 0x001fc400000006ff */
[----:B------:R-:W-:Y:S01]  /*45170*/  LOP3.LUT R2, R2, 0x7f, RZ, 0xc0, !PT ;  /* 0x0000007f02027812 */ /* 0x000fe200078ec0ff */
[----:B--2---:R0:W-:Y:S04]  /*45180*/  STL.64 [R1+0x10e0], R4 ;  /* 0x0010e00401007387 */ /* 0x0041e80000100a00 */
[----:B0-----:R-:W2:Y:S01]  /*45190*/  LDL.LU.64 R4, [R1+0x230] ;  /* 0x0002300001047983 */ /* 0x001ea20000300a00 */
[----:B------:R-:W-:-:S04]  /*451a0*/  LOP3.LUT R3, R3, 0x1800, RZ, 0xc0, !PT ;  /* 0x0000180003037812 */ /* 0x000fc800078ec0ff */
[----:B------:R-:W-:-:S04]  /*451b0*/  LEA R3, R2, R3, 0x4 ;  /* 0x0000000302037211 */ /* 0x000fc800078e20ff */
[----:B------:R-:W-:-:S05]  /*451c0*/  LOP3.LUT R3, R3, 0x60, RZ, 0x3c, !PT ;  /* 0x0000006003037812 */ /* 0x000fca00078e3cff */
[----:B------:R-:W0:Y:S01]  /*451d0*/  LDS.128 R12, [R3] ;  /* 0x00000000030c7984 */ /* 0x000e220000000c00 */
[----:B------:R-:W-:Y:S02]  /*451e0*/  PRMT R20, R25, 0x7632, R20 ;  /* 0x0000763219147816 */ /* 0x000fe40000000014 */
[----:B----4-:R-:W-:Y:S01]  /*451f0*/  PRMT R0, R29, 0x7632, R0 ;  /* 0x000076321d007816 */ /* 0x010fe20000000000 */
[----:B-----5:R-:W-:Y:S04]  /*45200*/  STG.E.U16 [R10.64], R25 ;  /* 0x000000190a007986 */ /* 0x020fe8000c101506 */
[----:B------:R-:W-:Y:S04]  /*45210*/  STG.E.U16 [R22.64], R20 ;  /* 0x0000001416007986 */ /* 0x000fe8000c101506 */
[----:B------:R-:W-:Y:S04]  /*45220*/  STG.E.U16 [R6.64], R29 ;  /* 0x0000001d06007986 */ /* 0x000fe8000c101506 */
[----:B------:R-:W-:Y:S04]  /*45230*/  STG.E.U16 [R26.64], R0 ;  /* 0x000000001a007986 */ /* 0x000fe8000c101506 */
[----:B------:R-:W-:Y:S04]  /*45240*/  STG.E.U16 [R16.64], R21 ;  /* 0x0000001510007986 */ /* 0x000fe8000c101506 */
[----:B--2---:R1:W-:Y:S04]  /*45250*/  STL.64 [R1+0x10e8], R4 ;  /* 0x0010e80401007387 */ /* 0x0043e80000100a00 */
[----:B-1----:R-:W2:Y:S04]  /*45260*/  LDL.LU.64 R4, [R1+0x238] ;  /* 0x0002380001047983 */ /* 0x002ea80000300a00 */
[----:B------:R-:W3:Y:S04]  /*45270*/  LDL.LU.64 R8, [R1+0x220] ;  /* 0x0002200001087983 */ /* 0x000ee80000300a00 */
[----:B------:R-:W4:Y:S04]  /*45280*/  LDL.LU.64 R18, [R1+0x218] ;  /* 0x0002180001127983 */ /* 0x000f280000300a00 */
[----:B------:R-:W5:Y:S04]  /*45290*/  LDL.LU.64 R2, [R1+0x208] ;  /* 0x0002080001027983 */ /* 0x000f680000300a00 */
[----:B0-----:R0:W-:Y:S04]  /*452a0*/  STL.64 [R1+0x1098], R14 ;  /* 0x0010980e01007387 */ /* 0x0011e80000100a00 */
[----:B------:R-:W2:Y:S04]  /*452b0*/  LDL.LU.64 R24, [R1+0x200] ;  /* 0x0002000001187983 */ /* 0x000ea80000300a00 */
[----:B0-----:R-:W2:Y:S04]  /*452c0*/  LDL.LU.64 R14, [R1+0x1f8] ;  /* 0x0001f800010e7983 */ /* 0x001ea80000300a00 */
[----:B------:R-:W2:Y:S04]  /*452d0*/  LDL.LU.64 R10, [R1+0x1f0] ;  /* 0x0001f000010a7983 */ /* 0x000ea80000300a00 */
[----:B------:R-:W2:Y:S04]  /*452e0*/  LDL.LU.64 R22, [R1+0x1e8] ;  /* 0x0001e80001167983 */ /* 0x000ea80000300a00 */
[----:B------:R-:W2:Y:S04]  /*452f0*/  LDL.LU.64 R6, [R1+0x288] ;  /* 0x0002880001067983 */ /* 0x000ea80000300a00 */
[----:B------:R-:W2:Y:S04]  /*45300*/  LDL.LU.64 R28, [R1+0x2a8] ;  /* 0x0002a800011c7983 */ /* 0x000ea80000300a00 */
[----:B------:R-:W2:Y:S04]  /*45310*/  LDL.LU.64 R26, [R1+0x2a0] ;  /* 0x0002a000011a7983 */ /* 0x000ea80000300a00 */
[----:B------:R-:W2:Y:S01]  /*45320*/  LDL.LU.64 R16, [R1+0x1120] ;  /* 0x0011200001107983 */ /* 0x000ea20000300a00 */
[----:B------:R-:W-:-:S03]  /*45330*/  PRMT R20, R21, 0x7632, R20 ;  /* 0x0000763215147816 */ /* 0x000fc60000000014 */
[----:B------:R-:W3:Y:S04]  /*45340*/  LDL.LU R21, [R1+0x1118] ;  /* 0x0011180001157983 */ /* 0x000ee80000300800 */
[----:B--2---:R0:W-:Y:S04]  /*45350*/  STG.E.U16 [R16.64], R20 ;  /* 0x0000001410007986 */ /* 0x0041e8000c101506 */
[----:B0-----:R-:W2:Y:S01]  /*45360*/  LDL.LU.64 R16, [R1+0x1110] ;  /* 0x0011100001107983 */ /* 0x001ea20000300a00 */
[----:B---3--:R-:W-:-:S03]  /*45370*/  PRMT R0, R21, 0x7632, R0 ;  /* 0x0000763215007816 */ /* 0x008fc60000000000 */
[----:B--2---:R0:W-:Y:S04]  /*45380*/  STG.E.U16 [R16.64], R21 ;  /* 0x0000001510007986 */ /* 0x0041e8000c101506 */
[----:B0-----:R-:W2:Y:S04]  /*45390*/  LDL.LU.64 R16, [R1+0x1108] ;  /* 0x0011080001107983 */ /* 0x001ea80000300a00 */
[----:B------:R-:W3:Y:S04]  /*453a0*/  LDL.LU R21, [R1+0x1100] ;  /* 0x0011000001157983 */ /* 0x000ee80000300800 */
[----:B--2---:R0:W-:Y:S04]  /*453b0*/  STG.E.U16 [R16.64], R0 ;  /* 0x0000000010007986 */ /* 0x0041e8000c101506 */
[----:B0-----:R-:W2:Y:S01]  /*453c0*/  LDL.LU.64 R16, [R1+0x10f8] ;  /* 0x0010f80001107983 */ /* 0x001ea20000300a00 */
[----:B---3--:R-:W-:-:S03]  /*453d0*/  PRMT R20, R21, 0x7632, R20 ;  /* 0x0000763215147816 */ /* 0x008fc60000000014 */
[----:B--2---:R0:W-:Y:S04]  /*453e0*/  STG.E.U16 [R16.64], R21 ;  /* 0x0000001510007986 */ /* 0x0041e8000c101506 */
[----:B------:R1:W-:Y:S04]  /*453f0*/  STG.E.U16 [R4.64], R20 ;  /* 0x0000001404007986 */ /* 0x0003e8000c101506 */
[----:B0-----:R-:W2:Y:S04]  /*45400*/  LDL.LU.64 R16, [R1+0x10f0] ;  /* 0x0010f00001107983 */ /* 0x001ea80000300a00 */
[----:B-1----:R-:W2:Y:S04]  /*45410*/  LDL.LU.64 R4, [R1+0x10e8] ;  /* 0x0010e80001047983 */ /* 0x002ea80000300a00 */
[----:B------:R-:W3:Y:S04]  /*45420*/  LDL.LU.64 R20, [R1+0x210] ;  /* 0x0002100001147983 */ /* 0x000ee80000300a00 */
[----:B--2---:R0:W-:Y:S04]  /*45430*/  STG.E.U16 [R4.64], R16 ;  /* 0x0000001004007986 */ /* 0x0041e8000c101506 */
[----:B0-----:R-:W2:Y:S01]  /*45440*/  LDL.LU.64 R4, [R1+0x10e0] ;  /* 0x0010e00001047983 */ /* 0x001ea20000300a00 */
[----:B------:R-:W-:-:S05]  /*45450*/  PRMT R0, R16, 0x7632, R0 ;  /* 0x0000763210007816 */ /* 0x000fca0000000000 */
[----:B--2---:R0:W-:Y:S04]  /*45460*/  STG.E.U16 [R4.64], R0 ;  /* 0x0000000004007986 */ /* 0x0041e8000c101506 */
[----:B0-----:R-:W2:Y:S04]  /*45470*/  LDL.LU.64 R4, [R1+0x10d8] ;  /* 0x0010d80001047983 */ /* 0x001ea80000300a00 */
[----:B--2---:R0:W-:Y:S04]  /*45480*/  STG.E.U16 [R8.64], R4 ;  /* 0x0000000408007986 */ /* 0x0041e8000c101506 */
[----:B0-----:R-:W2:Y:S01]  /*45490*/  LDL.LU.64 R8, [R1+0x10d0] ;  /* 0x0010d00001087983 */ /* 0x001ea20000300a00 */
[----:B------:R-:W-:-:S02]  /*454a0*/  PRMT R16, R4, 0x7632, R16 ;  /* 0x0000763204107816 */ /* 0x000fc40000000010 */
[----:B------:R-:W-:-:S03]  /*454b0*/  PRMT R4, R12, 0x7632, R4 ;  /* 0x000076320c047816 */ /* 0x000fc60000000004 */
[----:B----4-:R0:W-:Y:S04]  /*454c0*/  STG.E.U16 [R18.64], R16 ;  /* 0x0000001012007986 */ /* 0x0101e8000c101506 */
[----:B0-----:R-:W4:Y:S01]  /*454d0*/  LDL.LU.64 R18, [R1+0x10c8] ;  /* 0x0010c80001127983 */ /* 0x001f220000300a00 */
[----:B--2---:R-:W-:-:S03]  /*454e0*/  PRMT R0, R8, 0x7632, R0 ;  /* 0x0000763208007816 */ /* 0x004fc60000000000 */
[----:B---3--:R-:W-:Y:S04]  /*454f0*/  STG.E.U16 [R20.64], R8 ;  /* 0x0000000814007986 */ /* 0x008fe8000c101506 */
[----:B-----5:R0:W-:Y:S04]  /*45500*/  STG.E.U16 [R2.64], R0 ;  /* 0x0000000002007986 */ /* 0x0201e8000c101506 */
[----:B------:R1:W-:Y:S04]  /*45510*/  STG.E.U16 [R24.64], R12 ;  /* 0x0000000c18007986 */ /* 0x0003e8000c101506 */
[----:B------:R-:W-:Y:S01]  /*45520*/  STG.E.U16 [R14.64], R4 ;  /* 0x000000040e007986 */ /* 0x000fe2000c101506 */
[----:B0-----:R-:W-:-:S03]  /*45530*/  PRMT R0, R17, 0x7632, R0 ;  /* 0x0000763211007816 */ /* 0x001fc60000000000 */
[----:B------:R-:W2:Y:S04]  /*45540*/  LDL.LU.64 R2, [R1+0x298] ;  /* 0x0002980001027983 */ /* 0x000ea80000300a00 */
[----:B------:R-:W-:Y:S04]  /*45550*/  STG.E.U16 [R10.64], R17 ;  /* 0x000000110a007986 */ /* 0x000fe8000c101506 */
[----:B-1----:R-:W3:Y:S04]  /*45560*/  LDL.LU.64 R24, [R1+0x2b0] ;  /* 0x0002b00001187983 */ /* 0x002ee80000300a00 */
[----:B------:R0:W-:Y:S04]  /*45570*/  STG.E.U16 [R22.64], R0 ;  /* 0x0000000016007986 */ /* 0x0001e8000c101506 */
[----:B------:R1:W-:Y:S04]  /*45580*/  STG.E.U16 [R6.64], R5 ;  /* 0x0000000506007986 */ /* 0x0003e8000c101506 */
[----:B0-----:R-:W5:Y:S04]  /*45590*/  LDL.LU.64 R22, [R1+0x2d0] ;  /* 0x0002d00001167983 */ /* 0x001f680000300a00 */
[----:B-1----:R-:W2:Y:S04]  /*455a0*/  LDL.LU.64 R6, [R1+0x2c0] ;  /* 0x0002c00001067983 */ /* 0x002ea80000300a00 */
[----:B--2---:R0:W-:Y:S04]  /*455b0*/  STL.64 [R1+0x10c0], R6 ;  /* 0x0010c00601007387 */ /* 0x0041e80000100a00 */
[----:B0-----:R-:W4:Y:S04]  /*455c0*/  LDL.LU.64 R6, [R1+0x2c8] ;  /* 0x0002c80001067983 */ /* 0x001f280000300a00 */
[----:B------:R-:W2:Y:S04]  /*455d0*/  LDL.LU.64 R10, [R1+0x2d8] ;  /* 0x0002d800010a7983 */ /* 0x000ea80000300a00 */
[----:B------:R-:W2:Y:S01]  /*455e0*/  LDL.LU.64 R14, [R1+0x2e0] ;  /* 0x0002e000010e7983 */ /* 0x000ea20000300a00 */
[----:B------:R-:W-:-:S03]  /*455f0*/  PRMT R0, R5, 0x7632, R0 ;  /* 0x0000763205007816 */ /* 0x000fc60000000000 */
[----:B--2---:R0:W-:Y:S04]  /*45600*/  STL.64 [R1+0x10a0], R14 ;  /* 0x0010a00e01007387 */ /* 0x0041e80000100a00 */
[----:B0-----:R-:W2:Y:S01]  /*45610*/  LDL.LU.64 R14, [R1+0x2e8] ;  /* 0x0002e800010e7983 */ /* 0x001ea20000300a00 */
[----:B------:R-:W-:-:S03]  /*45620*/  PRMT R4, R9, 0x7632, R4 ;  /* 0x0000763209047816 */ /* 0x000fc60000000004 */
[----:B------:R-:W-:Y:S04]  /*45630*/  STG.E.U16 [R28.64], R0 ;  /* 0x000000001c007986 */ /* 0x000fe8000c101506 */
[----:B------:R-:W-:Y:S04]  /*45640*/  STG.E.U16 [R26.64], R9 ;  /* 0x000000091a007986 */ /* 0x000fe8000c101506 */
[----:B--2---:R0:W-:Y:S04]  /*45650*/  STL.64 [R1+0x10a8], R14 ;  /* 0x0010a80e01007387 */ /* 0x0041e80000100a00 */
[----:B0-----:R-:W2:Y:S04]  /*45660*/  LDL.LU.64 R14, [R1+0x2f0] ;  /* 0x0002f000010e7983 */ /* 0x001ea80000300a00 */
[----:B------:R0:W-:Y:S04]  /*45670*/  STL [R1+0x1078], R9 ;  /* 0x0010780901007387 */ /* 0x0001e80000100800 */
[----:B0-----:R-:W2:Y:S04]  /*45680*/  LDL.LU.64 R8, [R1+0x1d8] ;  /* 0x0001d80001087983 */ /* 0x001ea80000300a00 */
[----:B--2---:R0:W-:Y:S04]  /*45690*/  STL.64 [R1+0x1080], R8 ;  /* 0x0010800801007387 */ /* 0x0041e80000100a00 */
[----:B0-----:R-:W2:Y:S04]  /*456a0*/  LDL.LU.64 R8, [R1+0x1e0] ;  /* 0x0001e00001087983 */ /* 0x001ea80000300a00 */
[----:B--2---:R0:W-:Y:S04]  /*456b0*/  STL.64 [R1+0x1088], R8 ;  /* 0x0010880801007387 */ /* 0x0041e80000100a00 */
[----:B0-----:R-:W2:Y:S01]  /*456c0*/  LDL.LU.64 R8, [R1+0x290] ;  /* 0x0002900001087983 */ /* 0x001ea20000300a00 */
[----:B------:R-:W-:-:S03]  /*456d0*/  PRMT R0, R13, 0x7632, R0 ;  /* 0x000076320d007816 */ /* 0x000fc60000000000 */
[----:B------:R-:W-:Y:S04]  /*456e0*/  STG.E.U16 [R2.64], R4 ;  /* 0x0000000402007986 */ /* 0x000fe8000c101506 */
[----:B---3--:R-:W-:Y:S04]  /*456f0*/  STG.E.U16 [R24.64], R13 ;  /* 0x0000000d18007986 */ /* 0x008fe8000c101506 */
[----:B-----5:R-:W-:Y:S04]  /*45700*/  STG.E.U16 [R22.64], R0 ;  /* 0x0000000016007986 */ /* 0x020fe8000c101506 */
[----:B----4-:R-:W-:Y:S04]  /*45710*/  STG.E.U16 [R6.64], R18 ;  /* 0x0000001206007986 */ /* 0x010fe8000c101506 */
[----:B--2---:R0:W-:Y:S04]  /*45720*/  STL.64 [R1+0x1090], R8 ;  /* 0x0010900801007387 */ /* 0x0041e80000100a00 */
[----:B0-----:R-:W2:Y:S04]  /*45730*/  LDL.LU.64 R8, [R1+0x2b8] ;  /* 0x0002b80001087983 */ /* 0x001ea80000300a00 */
[----:B------:R-:W3:Y:S04]  /*45740*/  LDL.LU.64 R2, [R1+0x1d0] ;  /* 0x0001d00001027983 */ /* 0x000ee80000300a00 */
[----:B------:R-:W4:Y:S04]  /*45750*/  LDL.LU.64 R16, [R1+0x1b8] ;  /* 0x0001b80001107983 */ /* 0x000f280000300a00 */
[----:B------:R-:W5:Y:S04]  /*45760*/  LDL.LU R20, [R1+0x308] ;  /* 0x0003080001147983 */ /* 0x000f680000300800 */
[----:B------:R-:W2:Y:S04]  /*45770*/  LDL.LU R26, [R1+0x304] ;  /* 0x00030400011a7983 */ /* 0x000ea80000300800 */
[----:B------:R-:W2:Y:S04]  /*45780*/  LDL.LU R24, [R1+0x300] ;  /* 0x0003000001187983 */ /* 0x000ea80000300800 */
[----:B------:R-:W2:Y:S04]  /*45790*/  LDL.LU.64 R28, [R1+0x1b0] ;  /* 0x0001b000011c7983 */ /* 0x000ea80000300a00 */
[----:B------:R-:W2:Y:S04]  /*457a0*/  LDL.LU R27, [R1+0x2fc] ;  /* 0x0002fc00011b7983 */ /* 0x000ea80000300800 */
[----:B------:R-:W2:Y:S04]  /*457b0*/  LDL.LU R25, [R1+0x318] ;  /* 0x0003180001197983 */ /* 0x000ea80000300800 */
[----:B------:R-:W2:Y:S04]  /*457c0*/  LDL.LU R22, [R1+0x31c] ;  /* 0x00031c0001167983 */ /* 0x000ea80000300800 */
[----:B------:R-:W2:Y:S04]  /*457d0*/  LDL.LU R23, [R1+0x320] ;  /* 0x0003200001177983 */ /* 0x000ea80000300800 */
[----:B------:R-:W2:Y:S04]  /*457e0*/  LDL.LU R21, [R1+0x324] ;  /* 0x0003240001157983 */ /* 0x000ea80000300800 */
[----:B------:R-:W2:Y:S01]  /*457f0*/  LDL.LU.64 R6, [R1+0x10c0] ;  /* 0x0010c00001067983 */ /* 0x000ea20000300a00 */
[----:B------:R-:W-:-:S05]  /*45800*/  PRMT R4, R18, 0x7632, R4 ;  /* 0x0000763212047816 */ /* 0x000fca0000000004 */
[----:B--2---:R0:W-:Y:S04]  /*45810*/  STG.E.U16 [R6.64], R4 ;  /* 0x0000000406007986 */ /* 0x0041e8000c101506 */
[----:B0-----:R-:W2:Y:S02]  /*45820*/  LDL.LU.64 R6, [R1+0x10b8] ;  /* 0x0010b80001067983 */ /* 0x001ea40000300a00 */
[----:B--2---:R-:W-:Y:S02]  /*45830*/  PRMT R0, R6, 0x7632, R0 ;  /* 0x0000763206007816 */ /* 0x004fe40000000000 */
[----:B------:R0:W-:Y:S04]  /*45840*/  STG.E.U16 [R10.64], R6 ;  /* 0x000000060a007986 */ /* 0x0001e8000c101506 */
[----:B------:R1:W-:Y:S04]  /*45850*/  STG.E.U16 [R14.64], R0 ;  /* 0x000000000e007986 */ /* 0x0003e8000c101506 */
[----:B0-----:R-:W2:Y:S04]  /*45860*/  LDL.LU.64 R10, [R1+0x10b0] ;  /* 0x0010b000010a7983 */ /* 0x001ea80000300a00 */
[----:B-1----:R-:W2:Y:S04]  /*45870*/  LDL.LU.64 R14, [R1+0x10a8] ;  /* 0x0010a800010e7983 */ /* 0x002ea80000300a00 */
[----:B--2---:R0:W-:Y:S04]  /*45880*/  STG.E.U16 [R14.64], R10 ;  /* 0x0000000a0e007986 */ /* 0x0041e8000c101506 */
[----:B0-----:R-:W2:Y:S01]  /*45890*/  LDL.LU.64 R14, [R1+0x10a0] ;  /* 0x0010a000010e7983 */ /* 0x001ea20000300a00 */
[----:B------:R-:W-:-:S05]  /*458a0*/  PRMT R4, R10, 0x7632, R4 ;  /* 0x000076320a047816 */ /* 0x000fca0000000004 */
[----:B--2---:R0:W-:Y:S04]  /*458b0*/  STG.E.U16 [R14.64], R4 ;  /* 0x000000040e007986 */ /* 0x0041e8000c101506 */
[----:B0-----:R-:W2:Y:S04]  /*458c0*/  LDL.LU.64 R14, [R1+0x1098] ;  /* 0x00109800010e7983 */ /* 0x001ea80000300a00 */
[----:B--2---:R0:W-:Y:S04]  /*458d0*/  STG.E.U16 [R8.64], R14 ;  /* 0x0000000e08007986 */ /* 0x0041e8000c101506 */
[----:B0-----:R-:W2:Y:S01]  /*458e0*/  LDL.LU.64 R8, [R1+0x1090] ;  /* 0x0010900001087983 */ /* 0x001ea20000300a00 */
[----:B------:R-:W-:-:S05]  /*458f0*/  PRMT R0, R14, 0x7632, R0 ;  /* 0x000076320e007816 */ /* 0x000fca0000000000 */
[----:B--2---:R0:W-:Y:S04]  /*45900*/  STG.E.U16 [R8.64], R0 ;  /* 0x0000000008007986 */ /* 0x0041e8000c101506 */
[----:B0-----:R-:W2:Y:S01]  /*45910*/  LDL.LU.64 R8, [R1+0x1088] ;  /* 0x0010880001087983 */ /* 0x001ea20000300a00 */
[----:B------:R-:W-:-:S03]  /*45920*/  PRMT R4, R19, 0x7632, R4 ;  /* 0x0000763213047816 */ /* 0x000fc60000000004 */
[----:B--2---:R0:W-:Y:S04]  /*45930*/  STG.E.U16 [R8.64], R19 ;  /* 0x0000001308007986 */ /* 0x0041e8000c101506 */
[----:B0-----:R-:W2:Y:S04]  /*45940*/  LDL.LU.64 R8, [R1+0x1080] ;  /* 0x0010800001087983 */ /* 0x001ea80000300a00 */
[----:B------:R-:W3:Y:S04]  /*45950*/  LDL.LU.64 R18, [R1+0x1c0] ;  /* 0x0001c00001127983 */ /* 0x000ee80000300a00 */
[----:B--2---:R0:W-:Y:S04]  /*45960*/  STG.E.U16 [R8.64], R4 ;  /* 0x0000000408007986 */ /* 0x0041e8000c101506 */
[----:B---3--:R1:W-:Y:S04]  /*45970*/  STG.E.U16 [R2.64], R7 ;  /* 0x0000000702007986 */ /* 0x0083e8000c101506 */
[----:B0-----:R-:W2:Y:S04]  /*45980*/  LDL.LU R9, [R1+0x1078] ;  /* 0x0010780001097983 */ /* 0x001ea80000300800 */
[----:B------:R-:W3:Y:S04]  /*45990*/  LDL.LU.64 R4, [R1+0x1c8] ;  /* 0x0001c80001047983 */ /* 0x000ee80000300a00 */
[----:B-1----:R-:W4:Y:S01]  /*459a0*/  LDL.LU.64 R2, [R1+0x1070] ;  /* 0x0010700001027983 */ /* 0x002f220000300a00 */
[----:B------:R-:W-:-:S03]  /*459b0*/  FSEL R0, R24, -INF , P1 ;  /* 0xff80000018007808 */ /* 0x000fc60000800000 */
[----:B------:R-:W0:Y:S01]  /*459c0*/  S2R R24, SR_TID.X ;  /* 0x0000000000187919 */ /* 0x000e220000002100 */
[----:B------:R-:W-:Y:S02]  /*459d0*/  PRMT R12, R11, 0x7632, R12 ;  /* 0x000076320b0c7816 */ /* 0x000fe4000000000c */
[----:B------:R-:W-:Y:S02]  /*459e0*/  PRMT R14, R15, 0x7632, R14 ;  /* 0x000076320f0e7816 */ /* 0x000fe4000000000e */
[----:B------:R-:W-:Y:S02]  /*459f0*/  FSEL R8, R27, -INF , P0 ;  /* 0xff8000001b087808 */ /* 0x000fe40000000000 */
[----:B-----5:R-:W-:Y:S01]  /*45a00*/  FSEL R6, R20, -INF , P3 ;  /* 0xff80000014067808 */ /* 0x020fe20001800000 */
[----:B0-----:R-:W-:-:S05]  /*45a10*/  IMAD.SHL.U32 R10, R24, 0x2, RZ ;  /* 0x00000002180a7824 */ /* 0x001fca00078e00ff */
[----:B------:R-:W-:Y:S02]  /*45a20*/  LOP3.LUT R10, R10, 0xf8, RZ, 0xc0, !PT ;  /* 0x000000f80a0a7812 */ /* 0x000fe400078ec0ff */
[----:B--2---:R-:W-:-:S05]  /*45a30*/  PRMT R9, R7, 0x7632, R9 ;  /* 0x0000763207097816 */ /* 0x004fca0000000009 */
[----:B---3--:R0:W-:Y:S04]  /*45a40*/  STG.E.U16 [R4.64], R9 ;  /* 0x0000000904007986 */ /* 0x0081e8000c101506 */
[----:B------:R1:W-:Y:S04]  /*45a50*/  STG.E.U16 [R18.64], R11 ;  /* 0x0000000b12007986 */ /* 0x0003e8000c101506 */
[----:B----4-:R-:W-:Y:S04]  /*45a60*/  STG.E.U16 [R16.64], R12 ;  /* 0x0000000c10007986 */ /* 0x010fe8000c101506 */
[----:B------:R-:W-:Y:S04]  /*45a70*/  STG.E.U16 [R28.64], R15 ;  /* 0x0000000f1c007986 */ /* 0x000fe8000c101506 */
[----:B------:R2:W-:Y:S01]  /*45a80*/  STG.E.U16 [R2.64], R14 ;  /* 0x0000000e02007986 */ /* 0x0005e2000c101506 */
[----:B------:R-:W-:Y:S01]  /*45a90*/  FFMA R7, R8, 0.69314718246459960938, R21 ;  /* 0x3f31721808077823 */ /* 0x000fe20000000015 */
[----:B0-----:R-:W-:-:S02]  /*45aa0*/  FSEL R5, R26, -INF , P2 ;  /* 0xff8000001a057808 */ /* 0x001fc40001000000 */
[----:B------:R-:W0:Y:S01]  /*45ab0*/  S2R R21, SR_TID.X ;  /* 0x0000000000157919 */ /* 0x000e220000002100 */
[----:B------:R-:W-:Y:S02]  /*45ac0*/  FFMA R4, R6, 0.69314718246459960938, R25 ;  /* 0x3f31721806047823 */ /* 0x000fe40000000019 */
[----:B------:R-:W-:Y:S01]  /*45ad0*/  FFMA R5, R5, 0.69314718246459960938, R22 ;  /* 0x3f31721805057823 */ /* 0x000fe20000000016 */
[----:B------:R-:W-:Y:S01]  /*45ae0*/  BAR.SYNC.DEFER_BLOCKING 0x0 ;  /* 0x0000000000007b1d */ /* 0x000fe20000010000 */
[----:B------:R-:W-:-:S05]  /*45af0*/  FFMA R6, R0, 0.69314718246459960938, R23 ;  /* 0x3f31721800067823 */ /* 0x000fca0000000017 */
[----:B------:R-:W-:Y:S04]  /*45b00*/  STS.64 [R10], R4 ;  /* 0x000000040a007388 */ /* 0x000fe80000000a00 */
[----:B------:R-:W-:Y:S01]  /*45b10*/  STS.64 [R10+0x100], R6 ;  /* 0x000100060a007388 */ /* 0x000fe20000000a00 */
[----:B0-----:R-:W-:Y:S02]  /*45b20*/  SHF.R.U32.HI R23, RZ, 0x1, R21 ;  /* 0x00000001ff177819 */ /* 0x001fe40000011615 */
[C---:B------:R-:W-:Y:S02]  /*45b30*/  SHF.L.U32 R22, R21.reuse, 0x3, RZ ;  /* 0x0000000315167819 */ /* 0x040fe400000006ff */
[----:B------:R-:W-:Y:S02]  /*45b40*/  SHF.L.U32 R25, R21, 0x2, RZ ;  /* 0x0000000215197819 */ /* 0x000fe400000006ff */
[----:B------:R-:W-:-:S02]  /*45b50*/  LOP3.LUT R23, R23, 0x4, RZ, 0xc0, !PT ;  /* 0x0000000417177812 */ /* 0x000fc400078ec0ff */
[----:B------:R-:W-:Y:S02]  /*45b60*/  LOP3.LUT R22, R22, 0x38, RZ, 0xc0, !PT ;  /* 0x0000003816167812 */ /* 0x000fe400078ec0ff */
[----:B------:R-:W-:Y:S01]  /*45b70*/  LOP3.LUT R24, R25, 0x1c0, RZ, 0xc0, !PT ;  /* 0x000001c019187812 */ /* 0x000fe200078ec0ff */
[----:B------:R-:W0:Y:S03]  /*45b80*/  S2R R21, SR_CTAID.X ;  /* 0x0000000000157919 */ /* 0x000e260000002500 */
[----:B------:R-:W-:Y:S01]  /*45b90*/  IADD3 R22, R23, R22, R24 ;  /* 0x0000001617167210 */ /* 0x000fe20007ffe018 */
[----:B------:R-:W-:Y:S06]  /*45ba0*/  BAR.SYNC.DEFER_BLOCKING 0x0 ;  /* 0x0000000000007b1d */ /* 0x000fec0000010000 */
[----:B------:R-:W3:Y:S04]  /*45bb0*/  S2R R23, SR_CTAID.Y ;  /* 0x0000000000177919 */ /* 0x000ee80000002600 */
[----:B------:R-:W4:Y:S04]  /*45bc0*/  S2R R25, SR_TID.X ;  /* 0x0000000000197919 */ /* 0x000f280000002100 */
[----:B------:R-:W5:Y:S01]  /*45bd0*/  LDS R13, [R22] ;  /* 0x00000000160d7984 */ /* 0x000f620000000800 */
[----:B0-----:R-:W-:-:S02]  /*45be0*/  IMAD.SHL.U32 R21, R21, 0x80, RZ ;  /* 0x0000008015157824 */ /* 0x001fc400078e00ff */
[----:B---3--:R-:W-:-:S03]  /*45bf0*/  IMAD R0, R23, c[0x0][0x1cc], RZ ;  /* 0x0000730017007a24 */ /* 0x008fc600078e02ff */
[----:B----4-:R-:W-:Y:S02]  /*45c00*/  LOP3.LUT R21, R21, 0x7f, R25, 0xf8, !PT ;  /* 0x0000007f15157812 */ /* 0x010fe400078ef819 */
[----:B------:R-:W-:Y:S02]  /*45c10*/  SHF.L.U32 R8, R0, 0x2, RZ ;  /* 0x0000000200087819 */ /* 0x000fe400000006ff */
[C---:B------:R-:W-:Y:S01]  /*45c20*/  SHF.L.U32 R9, R21.reuse, 0x2, RZ ;  /* 0x0000000215097819 */ /* 0x040fe200000006ff */
[----:B-1----:R-:W-:-:S03]  /*45c30*/  IMAD.HI R11, R21, 0x4, RZ ;  /* 0x00000004150b7827 */ /* 0x002fc600078e02ff */
[----:B--2---:R-:W-:Y:S01]  /*45c40*/  IADD3 R2, P0, P1, R9, c[0x0][0x180], R8 ;  /* 0x0000600009027a10 */ /* 0x004fe2000791e008 */
[----:B------:R-:W-:-:S05]  /*45c50*/  IMAD.HI R0, R0, 0x4, RZ ;  /* 0x0000000400007827 */ /* 0x000fca00078e02ff */
[----:B------:R-:W-:-:S05]  /*45c60*/  IADD3.X R3, R11, c[0x0][0x184], R0, P0, P1 ;  /* 0x000061000b037a10 */ /* 0x000fca00007e2400 */
[----:B-----5:R-:W-:Y:S01]  /*45c70*/  STG.E [R2.64], R13 ;  /* 0x0000000d02007986 */ /* 0x020fe2000c101906 */
[----:B------:R-:W-:Y:S05]  /*45c80*/  EXIT ;  /* 0x000000000000794d */ /* 0x000fea0003800000 */
.L_x_3:
[----:B------:R-:W-:-:S00]  /*45c90*/  BRA `(.L_x_3) ;  /* 0xfffffff000007947 */ /* 0x000fc0000383ffff */
[----:B------:R-:W-:-:S00]  /*45ca0*/  NOP ;  /* 0x0000000000007918 */ /* 0x000fc00000000000 */
        /* <DEDUP_REMOVED lines=13> */
.L_x_4:


//--------------------- .nv.global.init           --------------------------
	.section	.nv.global.init,"aw",@progbits
.nv.global.init:
	.type		_$_str,@object
	.size		_$_str,(.L_0 - _$_str)
_$_str:
        /*0000*/ 	.byte	0x5f, 0x5f, 0x43, 0x55, 0x44, 0x41, 0x5f, 0x46, 0x54, 0x5a, 0x00
.L_0:


//--------------------- .nv.shared.attn_fwd       --------------------------
	.section	.nv.shared.attn_fwd,"aw",@nobits
	.sectionflags	@""
	.align	16
